def matmul_kernel(
    a_ptr,
    b_ptr,
    c_ptr,
    M,
    N,
    K,
    stride_am,
    stride_ak,
    stride_bk,
    stride_bn,
    stride_cm,
    stride_cn,
    BLOCK_M: tl.constexpr,
    BLOCK_N: tl.constexpr,
    BLOCK_K: tl.constexpr,
    GROUP_M: tl.constexpr,
):
    pid = tl.program_id(axis=0)
    num_pid_m = tl.cdiv(M, BLOCK_M)
    num_pid_n = tl.cdiv(N, BLOCK_N)
    num_pid_in_group = GROUP_M * num_pid_n
    group_id = pid // num_pid_in_group
    first_pid_m = group_id * GROUP_M
    group_size_m = min(num_pid_m - first_pid_m, GROUP_M)
    pid_m = first_pid_m + ((pid % num_pid_in_group) % group_size_m)
    pid_n = (pid % num_pid_in_group) // group_size_m

    offs_am = (pid_m * BLOCK_M + tl.arange(0, BLOCK_M)) % M
    offs_bn = (pid_n * BLOCK_N + tl.arange(0, BLOCK_N)) % N
    offs_k = tl.arange(0, BLOCK_K)
    a_ptrs = a_ptr + offs_am[:, None] * stride_am + offs_k[None, :] * stride_ak
    b_ptrs = b_ptr + offs_k[:, None] * stride_bk + offs_bn[None, :] * stride_bn

    acc = tl.zeros((BLOCK_M, BLOCK_N), dtype=tl.float32)
    for kk in range(0, tl.cdiv(K, BLOCK_K)):
        a = tl.load(a_ptrs, mask=offs_k[None, :] < K - kk * BLOCK_K, other=0.0)
        b = tl.load(b_ptrs, mask=offs_k[:, None] < K - kk * BLOCK_K, other=0.0)
        acc = tl.dot(a, b, acc)
        a_ptrs += BLOCK_K * stride_ak
        b_ptrs += BLOCK_K * stride_bk

    c = acc.to(c_ptr.dtype.element_ty)
    offs_cm = pid_m * BLOCK_M + tl.arange(0, BLOCK_M)
    offs_cn = pid_n * BLOCK_N + tl.arange(0, BLOCK_N)
    c_ptrs = c_ptr + offs_cm[:, None] * stride_cm + offs_cn[None, :] * stride_cn
    mask = (offs_cm[:, None] < M) & (offs_cn[None, :] < N)
    tl.store(c_ptrs, c, mask=mask)

# config = {"BLOCK_K": 64, "BLOCK_M": 512, "BLOCK_N": 128, "GROUP_M": 4, "arch": "sm_100", "dtype": "fp16", "num_ctas": 1, "num_stages": 3, "num_warps": 4}
# arch = sm_100


// ===== COMPILED SASS (sm_100a) =====

	.target	sm_100a

	.elftype	@"ET_EXEC"


//--------------------- .note.nv.tkinfo           --------------------------
	.section	.note.nv.tkinfo,"",@"SHT_NOTE"
	.sectionflags	@"SHF_NOTE_NV_TKINFO"
	.tkinfo
        /*0018*/ 	.word	0x00000081
        /*0030*/ 	.string	""
        /*0030*/ 	.string	"ptxas-blackwell"
        /*0030*/ 	.string	"Cuda compilation tools, release 12.9, V12.9.86"
        /*0030*/ 	.string	"Build cuda_12.9.r12.9/compiler.36037853_0"
        /*0030*/ 	.string	"-v  -suppress-debug-info  -lineinfo  -arch sm_100a "



//--------------------- .note.nv.cuver            --------------------------
	.section	.note.nv.cuver,"",@"SHT_NOTE"
	.sectionflags	@"SHF_NOTE_NV_CUVER"
        /*0018*/ 	.short	0x0001
        /*001a*/ 	.short	0x0064
        /*001c*/ 	.short	0x0001
        /*001e*/ 	.short	0x0000
        /*0020*/ 	.short	0x0001
        /*0022*/ 	.short	0x0000


//--------------------- .nv.info                  --------------------------
	.section	.nv.info,"",@"SHT_CUDA_INFO"
	.align	4


	//----- nvinfo : EIATTR_REGCOUNT
	.align		4
        /*0000*/ 	.byte	0x04, 0x2f
        /*0002*/ 	.short	(.L_4 - .L_3)
	.align		4
.L_3:
        /*0004*/ 	.word	index@(matmul_kernel)
        /*0008*/ 	.word	0x00000060


	//----- nvinfo : EIATTR_FRAME_SIZE
	.align		4
.L_4:
        /*000c*/ 	.byte	0x04, 0x11
        /*000e*/ 	.short	(.L_6 - .L_5)
	.align		4
.L_5:
        /*0010*/ 	.word	index@($__internal_2_$__cuda_sm10x_tcgen05_guardrail_trap_unallocated_columns_being_dealloced)
        /*0014*/ 	.word	0x00001c98


	//----- nvinfo : EIATTR_FRAME_SIZE
	.align		4
.L_6:
        /*0018*/ 	.byte	0x04, 0x11
        /*001a*/ 	.short	(.L_8 - .L_7)
	.align		4
.L_7:
        /*001c*/ 	.word	index@($__internal_1_$__cuda_sm10x_tcgen05_guardrail_trap_phase_invalid_during_alloc)
        /*0020*/ 	.word	0x00001c98


	//----- nvinfo : EIATTR_FRAME_SIZE
	.align		4
.L_8:
        /*0024*/ 	.byte	0x04, 0x11
        /*0026*/ 	.short	(.L_10 - .L_9)
	.align		4
.L_9:
        /*0028*/ 	.word	index@($__internal_0_$__cuda_sm10x_tcgen05_guardrail_trap_col_being_dealloced_not_returned_by_alloc)
        /*002c*/ 	.word	0x00001c98


	//----- nvinfo : EIATTR_FRAME_SIZE
	.align		4
.L_10:
        /*0030*/ 	.byte	0x04, 0x11
        /*0032*/ 	.short	(.L_12 - .L_11)
	.align		4
.L_11:
        /*0034*/ 	.word	index@(matmul_kernel)
        /*0038*/ 	.word	0x00001c98


	//----- nvinfo : EIATTR_MIN_STACK_SIZE
	.align		4
.L_12:
        /*003c*/ 	.byte	0x04, 0x12
        /*003e*/ 	.short	(.L_14 - .L_13)
	.align		4
.L_13:
        /*0040*/ 	.word	index@(matmul_kernel)
        /*0044*/ 	.word	0x00001c98
.L_14:


//--------------------- .nv.info.matmul_kernel    --------------------------
	.section	.nv.info.matmul_kernel,"",@"SHT_CUDA_INFO"
	.sectionflags	@""
	.align	4


	//----- nvinfo : EIATTR_CUDA_API_VERSION
	.align		4
        /*0000*/ 	.byte	0x04, 0x37
        /*0002*/ 	.short	(.L_16 - .L_15)
.L_15:
        /*0004*/ 	.word	0x00000081


	//----- nvinfo : EIATTR_KPARAM_INFO
	.align		4
.L_16:
        /*0008*/ 	.byte	0x04, 0x17
        /*000a*/ 	.short	(.L_18 - .L_17)
.L_17:
        /*000c*/ 	.word	0x00000000
        /*0010*/ 	.short	0x000d
        /*0012*/ 	.short	0x0048
        /*0014*/ 	.byte	0x00, 0xf4, 0x21, 0x00


	//----- nvinfo : EIATTR_KPARAM_INFO
	.align		4
.L_18:
        /*0018*/ 	.byte	0x04, 0x17
        /*001a*/ 	.short	(.L_20 - .L_19)
.L_19:
        /*001c*/ 	.word	0x00000000
        /*0020*/ 	.short	0x000c
        /*0022*/ 	.short	0x0040
        /*0024*/ 	.byte	0x00, 0xf4, 0x21, 0x00


	//----- nvinfo : EIATTR_KPARAM_INFO
	.align		4
.L_20:
        /*0028*/ 	.byte	0x04, 0x17
        /*002a*/ 	.short	(.L_22 - .L_21)
.L_21:
        /*002c*/ 	.word	0x00000000
        /*0030*/ 	.short	0x000b
        /*0032*/ 	.short	0x0038
        /*0034*/ 	.byte	0x00, 0xf0, 0x11, 0x00


	//----- nvinfo : EIATTR_KPARAM_INFO
	.align		4
.L_22:
        /*0038*/ 	.byte	0x04, 0x17
        /*003a*/ 	.short	(.L_24 - .L_23)
.L_23:
        /*003c*/ 	.word	0x00000000
        /*0040*/ 	.short	0x000a
        /*0042*/ 	.short	0x0034
        /*0044*/ 	.byte	0x00, 0xf0, 0x11, 0x00


	//----- nvinfo : EIATTR_KPARAM_INFO
	.align		4
.L_24:
        /*0048*/ 	.byte	0x04, 0x17
        /*004a*/ 	.short	(.L_26 - .L_25)
.L_25:
        /*004c*/ 	.word	0x00000000
        /*0050*/ 	.short	0x0009
        /*0052*/ 	.short	0x0030
        /*0054*/ 	.byte	0x00, 0xf0, 0x11, 0x00


	//----- nvinfo : EIATTR_KPARAM_INFO
	.align		4
.L_26:
        /*0058*/ 	.byte	0x04, 0x17
        /*005a*/ 	.short	(.L_28 - .L_27)
.L_27:
        /*005c*/ 	.word	0x00000000
        /*0060*/ 	.short	0x0008
        /*0062*/ 	.short	0x002c
        /*0064*/ 	.byte	0x00, 0xf0, 0x11, 0x00


	//----- nvinfo : EIATTR_KPARAM_INFO
	.align		4
.L_28:
        /*0068*/ 	.byte	0x04, 0x17
        /*006a*/ 	.short	(.L_30 - .L_29)
.L_29:
        /*006c*/ 	.word	0x00000000
        /*0070*/ 	.short	0x0007
        /*0072*/ 	.short	0x0028
        /*0074*/ 	.byte	0x00, 0xf0, 0x11, 0x00


	//----- nvinfo : EIATTR_KPARAM_INFO
	.align		4
.L_30:
        /*0078*/ 	.byte	0x04, 0x17
        /*007a*/ 	.short	(.L_32 - .L_31)
.L_31:
        /*007c*/ 	.word	0x00000000
        /*0080*/ 	.short	0x0006
        /*0082*/ 	.short	0x0024
        /*0084*/ 	.byte	0x00, 0xf0, 0x11, 0x00


	//----- nvinfo : EIATTR_KPARAM_INFO
	.align		4
.L_32:
        /*0088*/ 	.byte	0x04, 0x17
        /*008a*/ 	.short	(.L_34 - .L_33)
.L_33:
        /*008c*/ 	.word	0x00000000
        /*0090*/ 	.short	0x0005
        /*0092*/ 	.short	0x0020
        /*0094*/ 	.byte	0x00, 0xf0, 0x11, 0x00


	//----- nvinfo : EIATTR_KPARAM_INFO
	.align		4
.L_34:
        /*0098*/ 	.byte	0x04, 0x17
        /*009a*/ 	.short	(.L_36 - .L_35)
.L_35:
        /*009c*/ 	.word	0x00000000
        /*00a0*/ 	.short	0x0004
        /*00a2*/ 	.short	0x001c
        /*00a4*/ 	.byte	0x00, 0xf0, 0x11, 0x00


	//----- nvinfo : EIATTR_KPARAM_INFO
	.align		4
.L_36:
        /*00a8*/ 	.byte	0x04, 0x17
        /*00aa*/ 	.short	(.L_38 - .L_37)
.L_37:
        /*00ac*/ 	.word	0x00000000
        /*00b0*/ 	.short	0x0003
        /*00b2*/ 	.short	0x0018
        /*00b4*/ 	.byte	0x00, 0xf0, 0x11, 0x00


	//----- nvinfo : EIATTR_KPARAM_INFO
	.align		4
.L_38:
        /*00b8*/ 	.byte	0x04, 0x17
        /*00ba*/ 	.short	(.L_40 - .L_39)
.L_39:
        /*00bc*/ 	.word	0x00000000
        /*00c0*/ 	.short	0x0002
        /*00c2*/ 	.short	0x0010
        /*00c4*/ 	.byte	0x00, 0xf4, 0x21, 0x00


	//----- nvinfo : EIATTR_KPARAM_INFO
	.align		4
.L_40:
        /*00c8*/ 	.byte	0x04, 0x17
        /*00ca*/ 	.short	(.L_42 - .L_41)
.L_41:
        /*00cc*/ 	.word	0x00000000
        /*00d0*/ 	.short	0x0001
        /*00d2*/ 	.short	0x0008
        /*00d4*/ 	.byte	0x00, 0xf4, 0x21, 0x00


	//----- nvinfo : EIATTR_KPARAM_INFO
	.align		4
.L_42:
        /*00d8*/ 	.byte	0x04, 0x17
        /*00da*/ 	.short	(.L_44 - .L_43)
.L_43:
        /*00dc*/ 	.word	0x00000000
        /*00e0*/ 	.short	0x0000
        /*00e2*/ 	.short	0x0000
        /*00e4*/ 	.byte	0x00, 0xf4, 0x21, 0x00


	//----- nvinfo : EIATTR_AT_ENTRY_FRAGMENTS
	.align		4
.L_44:
        /*00e8*/ 	.byte	0x04, 0x4f
        /*00ea*/ 	.short	(.L_46 - .L_45)


	//   ....[0]....
.L_45:
        /*00ec*/ 	.word	0x00000004


	//----- nvinfo : EIATTR_RESERVED_SMEM_USED
	.align		4
.L_46:
        /*00f0*/ 	.byte	0x01, 0x41
	.zero		2


	//----- nvinfo : EIATTR_SPARSE_MMA_MASK
	.align		4
        /*00f4*/ 	.byte	0x03, 0x50
        /*00f6*/ 	.short	0x0000


	//----- nvinfo : EIATTR_TCGEN05_1CTA_USED
	.align		4
        /*00f8*/ 	.byte	0x01, 0x51
	.zero		2


	//----- nvinfo : EIATTR_MAXREG_COUNT
	.align		4
        /*00fc*/ 	.byte	0x03, 0x1b
        /*00fe*/ 	.short	0x00ff


	//----- nvinfo : EIATTR_NUM_BARRIERS
	.align		4
        /*0100*/ 	.byte	0x02, 0x4c
        /*0102*/ 	.byte	0x01
	.zero		1


	//----- nvinfo : EIATTR_ANNOTATIONS
	.align		4
        /*0104*/ 	.byte	0x04, 0x55
        /*0106*/ 	.short	(.L_48 - .L_47)


	//   ....[0]....
.L_47:
        /*0108*/ 	.word	0x00000001
        /*010c*/ 	.byte	0x30, 0x0e, 0x00, 0x00, 0x01, 0x00, 0x00, 0x00, 0xa0, 0x0e, 0x00, 0x00, 0x01, 0x00, 0x00, 0x00
        /* <DEDUP_REMOVED lines=3150> */
        /*c5fc*/ 	.byte	0xd0, 0xa2, 0x03, 0x00, 0x01, 0x00, 0x00, 0x00, 0xe0, 0xa2, 0x03, 0x00


	//----- nvinfo : EIATTR_INT_WARP_WIDE_INSTR_OFFSETS
	.align		4
.L_48:
        /*c608*/ 	.byte	0x04, 0x31
        /*c60a*/ 	.short	(.L_50 - .L_49)


	//   ....[0]....
.L_49:
        /*c60c*/ 	.word	0x00003dc0


	//   ....[1]....
        /*c610*/ 	.word	0x00003df0


	//   ....[2]....
        /*c614*/ 	.word	0x00008770


	//   ....[3]....
        /*c618*/ 	.word	0x0003a750


	//   ....[4]....
        /*c61c*/ 	.word	0x0003a7a0


	//----- nvinfo : EIATTR_COOP_GROUP_MASK_REGIDS
	.align		4
.L_50:
        /*c620*/ 	.byte	0x04, 0x29
        /*c622*/ 	.short	(.L_52 - .L_51)


	//   ....[0]....
.L_51:
        /*c624*/ 	.word	0xffffffff


	//   ....[1]....
        /*c628*/ 	.word	0xffffffff


	//   ....[2]....
        /*c62c*/ 	.word	0xffffffff


	//   ....[3]....
        /*c630*/ 	.word	0xffffffff


	//----- nvinfo : EIATTR_COOP_GROUP_INSTR_OFFSETS
	.align		4
.L_52:
        /*c634*/ 	.byte	0x04, 0x28
        /*c636*/ 	.short	(.L_54 - .L_53)


	//   ....[0]....
.L_53:
        /*c638*/ 	.word	0x00000070


	//   ....[1]....
        /*c63c*/ 	.word	0x00000330


	//   ....[2]....
        /*c640*/ 	.word	0x0003a5e0


	//   ....[3]....
        /*c644*/ 	.word	0x0003a850


	//----- nvinfo : EIATTR_VRC_CTA_INIT_COUNT
	.align		4
.L_54:
        /*c648*/ 	.byte	0x02, 0x4a
        /*c64a*/ 	.byte	0x80
	.zero		1


	//----- nvinfo : EIATTR_MBARRIER_INSTR_OFFSETS
	.align		4
        /*c64c*/ 	.byte	0x04, 0x39
        /*c64e*/ 	.short	(.L_56 - .L_55)


	//   ....[0]....
.L_55:
        /*c650*/ 	.word	0x000048d0
        /*c654*/ 	.word	0x000000ff
        /*c658*/ 	.word	0x00000000
        /*c65c*/ 	.short	0x0100
        /*c65e*/ 	.byte	0x08
	.zero		1


	//   ....[1]....
        /*c660*/ 	.word	0x000087b0
        /*c664*/ 	.word	0x000000ff
        /*c668*/ 	.word	0x00028008
        /*c66c*/ 	.short	0x0100
        /*c66e*/ 	.byte	0x05
	.zero		1


	//   ....[2]....
        /*c670*/ 	.word	0x00016530
        /*c674*/ 	.word	0x000000ff
        /*c678*/ 	.word	0x00000000
        /*c67c*/ 	.short	0x010a
        /*c67e*/ 	.byte	0x08
	.zero		1


	//   ....[3]....
        /*c680*/ 	.word	0x00027f80
        /*c684*/ 	.word	0x000000ff
        /*c688*/ 	.word	0x00000000
        /*c68c*/ 	.short	0x010a
        /*c68e*/ 	.byte	0x08
	.zero		1


	//   ....[4]....
        /*c690*/ 	.word	0x000284d0
        /*c694*/ 	.word	0x000000ff
        /*c698*/ 	.word	0x00028000
        /*c69c*/ 	.short	0x0108
        /*c69e*/ 	.byte	0x05
	.zero		1


	//   ....[5]....
        /*c6a0*/ 	.word	0x00028770
        /*c6a4*/ 	.word	0x000000ff
        /*c6a8*/ 	.word	0x00028008
        /*c6ac*/ 	.short	0x0108
        /*c6ae*/ 	.byte	0x05
	.zero		1


	//   ....[6]....
        /*c6b0*/ 	.word	0x0003a870
        /*c6b4*/ 	.word	0x000000ff
        /*c6b8*/ 	.word	0x00000000
        /*c6bc*/ 	.short	0x010a
        /*c6be*/ 	.byte	0x08
	.zero		1


	//   ....[7]....
        /*c6c0*/ 	.word	0x0003a8a0
        /*c6c4*/ 	.word	0x000000ff
        /*c6c8*/ 	.word	0x00000000
        /*c6cc*/ 	.short	0x010a
        /*c6ce*/ 	.byte	0x08
	.zero		1


	//----- nvinfo : EIATTR_NUM_MBARRIERS
	.align		4
.L_56:
        /*c6d0*/ 	.byte	0x03, 0x38
        /*c6d2*/ 	.short	0x0002


	//----- nvinfo : EIATTR_EXIT_INSTR_OFFSETS
	.align		4
        /*c6d4*/ 	.byte	0x04, 0x1c
        /*c6d6*/ 	.short	(.L_58 - .L_57)


	//   ....[0]....
.L_57:
        /*c6d8*/ 	.word	0x0003a860


	//----- nvinfo : EIATTR_REQNTID
	.align		4
.L_58:
        /*c6dc*/ 	.byte	0x04, 0x10
        /*c6de*/ 	.short	(.L_60 - .L_59)
.L_59:
        /*c6e0*/ 	.word	0x00000080
        /*c6e4*/ 	.word	0x00000001
        /*c6e8*/ 	.word	0x00000001


	//----- nvinfo : EIATTR_CRS_STACK_SIZE
	.align		4
.L_60:
        /*c6ec*/ 	.byte	0x04, 0x1e
        /*c6ee*/ 	.short	(.L_62 - .L_61)
.L_61:
        /*c6f0*/ 	.word	0x00000000


	//----- nvinfo : EIATTR_CBANK_PARAM_SIZE
	.align		4
.L_62:
        /*c6f4*/ 	.byte	0x03, 0x19
        /*c6f6*/ 	.short	0x0050


	//----- nvinfo : EIATTR_PARAM_CBANK
	.align		4
        /*c6f8*/ 	.byte	0x04, 0x0a
        /*c6fa*/ 	.short	(.L_64 - .L_63)
	.align		4
.L_63:
        /*c6fc*/ 	.word	index@(.nv.constant0.matmul_kernel)
        /*c700*/ 	.short	0x0380
        /*c702*/ 	.short	0x0050


	//----- nvinfo : EIATTR_SW_WAR
	.align		4
.L_64:
        /*c704*/ 	.byte	0x04, 0x36
        /*c706*/ 	.short	(.L_66 - .L_65)
.L_65:
        /*c708*/ 	.word	0x00000008
.L_66:


//--------------------- .nv.compat                --------------------------
	.section	.nv.compat,"",@"SHT_CUDA_COMPAT_INFO"
	.align	4
        /*0000*/ 	.byte	0x02, 0x02, 0x02, 0x00, 0x02, 0x05, 0x05, 0x00, 0x02, 0x03, 0x00, 0x00, 0x02, 0x06, 0x01, 0x00


//--------------------- .nv.callgraph             --------------------------
	.section	.nv.callgraph,"",@"SHT_CUDA_CALLGRAPH"
	.align	4
	.sectionentsize	8
	.align		4
        /*0000*/ 	.word	0x00000000
	.align		4
        /*0004*/ 	.word	0xffffffff
	.align		4
        /*0008*/ 	.word	0x00000000
	.align		4
        /*000c*/ 	.word	0xfffffffe
	.align		4
        /*0010*/ 	.word	0x00000000
	.align		4
        /*0014*/ 	.word	0xfffffffd
	.align		4
        /*0018*/ 	.word	0x00000000
	.align		4
        /*001c*/ 	.word	0xfffffffc


//--------------------- .text.matmul_kernel       --------------------------
	.section	.text.matmul_kernel,"ax",@progbits
	.align	128
        .global         matmul_kernel
        .type           matmul_kernel,@function
        .size           matmul_kernel,(.L_x_20 - matmul_kernel)
        .other          matmul_kernel,@"STO_CUDA_ENTRY STV_DEFAULT"
matmul_kernel:
.text.matmul_kernel:
[----:B------:R-:W0:Y:S01]  /*0000*/  LDC R1, c[0x0][0x37c] ;  /* 0x0000df00ff017b82 */ /* 0x000e220000000800 */
[----:B------:R-:W1:Y:S01]  /*0010*/  S2R R0, SR_TID.X ;  /* 0x0000000000007919 */ /* 0x000e620000002100 */
[----:B0-----:R-:W-:Y:S01]  /*0020*/  VIADD R1, R1, 0xffffe368 ;  /* 0xffffe36801017836 */ /* 0x001fe20000000000 */
[----:B-1----:R-:W-:-:S13]  /*0030*/  ISETP.GE.U32.AND P0, PT, R0, 0x20, PT ;  /* 0x000000200000780c */ /* 0x002fda0003f06070 */
[----:B------:R-:W-:Y:S02]  /*0040*/  VOTEU.ANY UP0, P0 ;  /* 0x0000000000ff7886 */ /* 0x000fe40000000100 */
[----:B------:R-:W-:Y:S05]  /*0050*/  BRA.U UP0, `(.L_x_0) ;  /* 0x0000000100b87547 */ /* 0x000fea000b800000 */
[----:B------:R-:W0:Y:S01]  /*0060*/  S2UR UR6, SR_CgaCtaId ;  /* 0x00000000000679c3 */ /* 0x000e220000008800 */
[----:B------:R-:W-:Y:S01]  /*0070*/  NOP ;  /* 0x0000000000007918 */ /* 0x000fe20000000000 */
[----:B------:R-:W-:Y:S02]  /*0080*/  UMOV UR4, 0x40 ;  /* 0x0000004000047882 */ /* 0x000fe40000000000 */
[----:B0-----:R-:W-:-:S09]  /*0090*/  ULEA UR4, UR6, UR4, 0x18 ;  /* 0x0000000406047291 */ /* 0x001fd2000f8ec0ff */
[----:B------:R-:W0:Y:S01]  /*00a0*/  LDS.U8 R0, [UR4] ;  /* 0x00000004ff007984 */ /* 0x000e220008000000 */
[----:B------:R-:W-:Y:S02]  /*00b0*/  UMOV UR4, 0x400 ;  /* 0x0000040000047882 */ /* 0x000fe40000000000 */
[----:B------:R-:W-:Y:S01]  /*00c0*/  ULEA UR4, UR6, UR4, 0x18 ;  /* 0x0000000406047291 */ /* 0x000fe2000f8ec0ff */
[----:B0-----:R-:W-:-:S13]  /*00d0*/  ISETP.NE.AND P0, PT, R0, RZ, PT ;  /* 0x000000ff0000720c */ /* 0x001fda0003f05270 */
[----:B------:R-:W-:Y:S05]  /*00e0*/  @P0 BRA `(.L_x_1) ;  /* 0x00000000007c0947 */ /* 0x000fea0003800000 */
[----:B------:R-:W-:-:S13]  /*00f0*/  ELECT P0, URZ, PT ;  /* 0x0000000000ff782f */ /* 0x000fda0003800000 */
[----:B------:R-:W-:Y:S05]  /*0100*/  @!P0 BRA `(.L_x_2) ;  /* 0x0000000000848947 */ /* 0x000fea0003800000 */
[----:B------:R-:W-:Y:S01]  /*0110*/  UMOV UR5, 0x10 ;  /* 0x0000001000057882 */ /* 0x000fe20000000000 */
[----:B------:R-:W-:Y:S02]  /*0120*/  IMAD.MOV.U32 R4, RZ, RZ, 0x1 ;  /* 0x00000001ff047424 */ /* 0x000fe400078e00ff */
[----:B------:R-:W-:Y:S02]  /*0130*/  IMAD.MOV.U32 R5, RZ, RZ, 0xffff ;  /* 0x0000ffffff057424 */ /* 0x000fe400078e00ff */
[----:B------:R-:W-:Y:S04]  /*0140*/  DEPBAR.LE SB0, 0x36 ;  /* 0x00008d800000791a */ /* 0x000fe80000000000 */
[----:B------:R-:W0:Y:S02]  /*0150*/  UTCATOMSWS.FIND_AND_SET.ALIGN UP1, UR5, UR5 ;  /* 0x00000005000575e3 */ /* 0x000e240008020800 */
[----:B0-----:R-:W-:-:S04]  /*0160*/  PLOP3.LUT P0, PT, PT, PT, UP1, 0x80, 0x8 ;  /* 0x000000000008781c */ /* 0x001fc80003f0f018 */
[----:B------:R-:W-:-:S04]  /*0170*/  SEL R0, RZ, 0xffffffff, !P0 ;  /* 0xffffffffff007807 */ /* 0x000fc80004000000 */
[----:B------:R-:W-:Y:S01]  /*0180*/  ISETP.NE.AND P0, PT, R0, RZ, PT ;  /* 0x000000ff0000720c */ /* 0x000fe20003f05270 */
[----:B------:R-:W-:-:S12]  /*0190*/  IMAD.U32 R0, RZ, RZ, UR5 ;  /* 0x00000005ff007e24 */ /* 0x000fd8000f8e00ff */
[----:B------:R-:W-:Y:S05]  /*01a0*/  @P0 BRA `(.L_x_3) ;  /* 0x0000000000240947 */ /* 0x000fea0003800000 */
.L_x_4:
[----:B------:R-:W-:Y:S05]  /*01b0*/  NANOSLEEP 0x64 ;  /* 0x000000640000795d */ /* 0x000fea0003800000 */
[----:B------:R-:W-:-:S05]  /*01c0*/  UMOV UR5, 0x10 ;  /* 0x0000001000057882 */ /* 0x000fca0000000000 */
[----:B------:R-:W-:Y:S04]  /*01d0*/  DEPBAR.LE SB0, 0x36 ;  /* 0x00008d800000791a */ /* 0x000fe80000000000 */
[----:B------:R-:W0:Y:S02]  /*01e0*/  UTCATOMSWS.FIND_AND_SET.ALIGN UP1, UR5, UR5 ;  /* 0x00000005000575e3 */ /* 0x000e240008020800 */
[----:B0-----:R-:W-:-:S04]  /*01f0*/  PLOP3.LUT P0, PT, PT, PT, UP1, 0x80, 0x8 ;  /* 0x000000000008781c */ /* 0x001fc80003f0f018 */
[----:B------:R-:W-:-:S04]  /*0200*/  SEL R0, RZ, 0xffffffff, !P0 ;  /* 0xffffffffff007807 */ /* 0x000fc80004000000 */
[----:B------:R-:W-:Y:S01]  /*0210*/  ISETP.NE.AND P0, PT, R0, RZ, PT ;  /* 0x000000ff0000720c */ /* 0x000fe20003f05270 */
[----:B------:R-:W-:-:S12]  /*0220*/  IMAD.U32 R0, RZ, RZ, UR5 ;  /* 0x00000005ff007e24 */ /* 0x000fd8000f8e00ff */
[----:B------:R-:W-:Y:S05]  /*0230*/  @!P0 BRA `(.L_x_4) ;  /* 0xfffffffc00dc8947 */ /* 0x000fea000383ffff */
.L_x_3:
[C---:B------:R-:W-:Y:S01]  /*0240*/  VIADD R3, R0.reuse, 0x10 ;  /* 0x0000001000037836 */ /* 0x040fe20000000000 */
[----:B------:R-:W-:Y:S01]  /*0250*/  UMOV UR5, 0x50 ;  /* 0x0000005000057882 */ /* 0x000fe20000000000 */
[----:B------:R-:W-:Y:S01]  /*0260*/  SHF.L.U32 R2, R5, R0, RZ ;  /* 0x0000000005027219 */ /* 0x000fe200000006ff */
[----:B------:R-:W-:Y:S01]  /*0270*/  ULEA UR5, UR6, UR5, 0x18 ;  /* 0x0000000506057291 */ /* 0x000fe2000f8ec0ff */
[----:B------:R-:W-:Y:S01]  /*0280*/  IMAD.SHL.U32 R0, R0, 0x20, RZ ;  /* 0x0000002000007824 */ /* 0x000fe200078e00ff */
[----:B------:R-:W-:-:S04]  /*0290*/  SHF.L.U32 R3, R4, R3, RZ ;  /* 0x0000000304037219 */ /* 0x000fc800000006ff */
[----:B------:R-:W-:-:S05]  /*02a0*/  LOP3.LUT R2, R3, R2, RZ, 0xfc, !PT ;  /* 0x0000000203027212 */ /* 0x000fca00078efcff */
[----:B------:R0:W-:Y:S04]  /*02b0*/  ATOMS.OR RZ, [UR5], R2 ;  /* 0x00000002ffff798c */ /* 0x0001e8000b000005 */
[----:B------:R0:W-:Y:S01]  /*02c0*/  STS [UR4], R0 ;  /* 0x00000000ff007988 */ /* 0x0001e20008000804 */
[----:B------:R-:W-:Y:S05]  /*02d0*/  BRA `(.L_x_2) ;  /* 0x0000000000107947 */ /* 0x000fea0003800000 */
.L_x_1:
[----:B------:R-:W-:Y:S01]  /*02e0*/  IMAD.MOV.U32 R0, RZ, RZ, -0x1 ;  /* 0xffffffffff007424 */ /* 0x000fe200078e00ff */
[----:B------:R-:W-:-:S04]  /*02f0*/  MOV R2, 0x320 ;  /* 0x0000032000027802 */ /* 0x000fc80000000f00 */
[----:B------:R0:W-:Y:S03]  /*0300*/  STS [UR4], R0 ;  /* 0x00000000ff007988 */ /* 0x0001e60008000804 */
[----:B0-----:R-:W-:Y:S05]  /*0310*/  CALL.REL.NOINC `($__internal_1_$__cuda_sm10x_tcgen05_guardrail_trap_phase_invalid_during_alloc) ;  /* 0x000003a400787944 */ /* 0x001fea0003c00000 */
.L_x_2:
[----:B------:R-:W-:Y:S05]  /*0320*/  WARPSYNC.ALL ;  /* 0x0000000000007948 */ /* 0x000fea0003800000 */
[----:B------:R-:W-:Y:S01]  /*0330*/  NOP ;  /* 0x0000000000007918 */ /* 0x000fe20000000000 */
.L_x_0:
[----:B0-----:R-:W0:Y:S01]  /*0340*/  LDC.64 R2, c[0x0][0x398] ;  /* 0x0000e600ff027b82 */ /* 0x001e220000000a00 */
[----:B------:R-:W1:Y:S01]  /*0350*/  S2R R7, SR_CTAID.X ;  /* 0x0000000000077919 */ /* 0x000e620000002500 */
[----:B------:R-:W-:Y:S01]  /*0360*/  UMOV UR5, 0x400 ;  /* 0x0000040000057882 */ /* 0x000fe20000000000 */
[----:B------:R-:W2:Y:S01]  /*0370*/  LDCU UR8, c[0x0][0x3a4] ;  /* 0x00007480ff0877ac */ /* 0x000ea20008000800 */
[----:B------:R-:W3:Y:S01]  /*0380*/  S2R R49, SR_TID.X ;  /* 0x0000000000317919 */ /* 0x000ee20000002100 */
[----:B------:R-:W4:Y:S03]  /*0390*/  LDCU.128 UR12, c[0x0][0x380] ;  /* 0x00007000ff0c77ac */ /* 0x000f260008000c00 */
[----:B------:R-:W5:Y:S01]  /*03a0*/  S2UR UR4, SR_CgaCtaId ;  /* 0x00000000000479c3 */ /* 0x000f620000008800 */
[----:B------:R-:W-:-:S07]  /*03b0*/  UMOV UR10, 0x1 ;  /* 0x00000001000a7882 */ /* 0x000fce0000000000 */
[----:B------:R-:W2:Y:S01]  /*03c0*/  LDC R66, c[0x0][0x3a0] ;  /* 0x0000e800ff427b82 */ /* 0x000ea20000000800 */
[----:B0-----:R-:W-:Y:S01]  /*03d0*/  VIADD R0, R3, 0x7f ;  /* 0x0000007f03007836 */ /* 0x001fe20000000000 */
[----:B------:R-:W-:Y:S02]  /*03e0*/  IABS R41, R3 ;  /* 0x0000000300297213 */ /* 0x000fe40000000000 */
[----:B------:R-:W-:Y:S02]  /*03f0*/  IABS R25, R2 ;  /* 0x0000000200197213 */ /* 0x000fe40000000000 */
[----:B------:R-:W-:Y:S01]  /*0400*/  SHF.R.S32.HI R5, RZ, 0x1f, R0 ;  /* 0x0000001fff057819 */ /* 0x000fe20000011400 */
[----:B-----5:R-:W-:-:S03]  /*0410*/  ULEA UR5, UR4, UR5, 0x18 ;  /* 0x0000000504057291 */ /* 0x020fc6000f8ec0ff */
[----:B------:R-:W-:Y:S02]  /*0420*/  LEA.HI R5, R5, R0, RZ, 0x7 ;  /* 0x0000000005057211 */ /* 0x000fe400078f38ff */
[----:B-1----:R-:W-:Y:S02]  /*0430*/  IABS R10, R7 ;  /* 0x00000007000a7213 */ /* 0x002fe40000000000 */
[----:B------:R-:W-:-:S05]  /*0440*/  SHF.R.S32.HI R5, RZ, 0x7, R5 ;  /* 0x00000007ff057819 */ /* 0x000fca0000011405 */
[----:B------:R-:W-:-:S05]  /*0450*/  IMAD.SHL.U32 R6, R5, 0x4, RZ ;  /* 0x0000000405067824 */ /* 0x000fca00078e00ff */
[-C--:B------:R-:W-:Y:S02]  /*0460*/  IABS R9, R6.reuse ;  /* 0x0000000600097213 */ /* 0x080fe40000000000 */
[----:B------:R-:W-:Y:S02]  /*0470*/  IABS R12, R6 ;  /* 0x00000006000c7213 */ /* 0x000fe40000000000 */
[----:B------:R-:W0:Y:S08]  /*0480*/  I2F.RP R0, R9 ;  /* 0x0000000900007306 */ /* 0x000e300000209400 */
[----:B0-----:R-:W0:Y:S02]  /*0490*/  MUFU.RCP R0, R0 ;  /* 0x0000000000007308 */ /* 0x001e240000001000 */
[----:B0-----:R-:W-:-:S02]  /*04a0*/  VIADD R4, R0, 0xffffffe ;  /* 0x0ffffffe00047836 */ /* 0x001fc40000000000 */
[----:B------:R-:W-:-:S04]  /*04b0*/  IMAD.MOV R0, RZ, RZ, -R12 ;  /* 0x000000ffff007224 */ /* 0x000fc800078e0a0c */
[----:B------:R0:W1:Y:S02]  /*04c0*/  F2I.FTZ.U32.TRUNC.NTZ R5, R4 ;  /* 0x0000000400057305 */ /* 0x000064000021f000 */
[----:B0-----:R-:W-:Y:S02]  /*04d0*/  IMAD.MOV.U32 R4, RZ, RZ, RZ ;  /* 0x000000ffff047224 */ /* 0x001fe400078e00ff */
[----:B-1----:R-:W-:-:S04]  /*04e0*/  IMAD.MOV R8, RZ, RZ, -R5 ;  /* 0x000000ffff087224 */ /* 0x002fc800078e0a05 */
[----:B------:R-:W-:Y:S02]  /*04f0*/  IMAD R11, R8, R9, RZ ;  /* 0x00000009080b7224 */ /* 0x000fe400078e02ff */
[----:B------:R-:W-:Y:S02]  /*0500*/  IMAD.MOV.U32 R8, RZ, RZ, R10 ;  /* 0x000000ffff087224 */ /* 0x000fe400078e000a */
[----:B------:R-:W-:-:S06]  /*0510*/  IMAD.HI.U32 R5, R5, R11, R4 ;  /* 0x0000000b05057227 */ /* 0x000fcc00078e0004 */
[----:B------:R-:W-:-:S04]  /*0520*/  IMAD.HI.U32 R5, R5, R8, RZ ;  /* 0x0000000805057227 */ /* 0x000fc800078e00ff */
[----:B------:R-:W-:Y:S01]  /*0530*/  IMAD R0, R5, R0, R8 ;  /* 0x0000000005007224 */ /* 0x000fe200078e0208 */
[----:B------:R-:W-:Y:S04]  /*0540*/  BAR.SYNC.DEFER_BLOCKING 0x0 ;  /* 0x0000000000007b1d */ /* 0x000fe80000010000 */
[----:B------:R-:W-:-:S13]  /*0550*/  ISETP.GT.U32.AND P1, PT, R9, R0, PT ;  /* 0x000000000900720c */ /* 0x000fda0003f24070 */
[----:B------:R-:W-:Y:S02]  /*0560*/  @!P1 IMAD.IADD R0, R0, 0x1, -R9 ;  /* 0x0000000100009824 */ /* 0x000fe400078e0a09 */
[----:B------:R-:W-:Y:S01]  /*0570*/  @!P1 VIADD R5, R5, 0x1 ;  /* 0x0000000105059836 */ /* 0x000fe20000000000 */
[----:B------:R-:W-:Y:S02]  /*0580*/  ISETP.NE.AND P1, PT, R6, RZ, PT ;  /* 0x000000ff0600720c */ /* 0x000fe40003f25270 */
[----:B------:R-:W-:Y:S02]  /*0590*/  ISETP.GE.U32.AND P0, PT, R0, R9, PT ;  /* 0x000000090000720c */ /* 0x000fe40003f06070 */
[----:B------:R-:W-:-:S04]  /*05a0*/  LOP3.LUT R0, R7, R6, RZ, 0x3c, !PT ;  /* 0x0000000607007212 */ /* 0x000fc800078e3cff */
[----:B------:R-:W-:Y:S01]  /*05b0*/  ISETP.GE.AND P2, PT, R0, RZ, PT ;  /* 0x000000ff0000720c */ /* 0x000fe20003f46270 */
[----:B------:R-:W-:-:S06]  /*05c0*/  VIADD R0, R2, 0x1ff ;  /* 0x000001ff02007836 */ /* 0x000fcc0000000000 */
[----:B------:R-:W-:-:S04]  /*05d0*/  @P0 VIADD R5, R5, 0x1 ;  /* 0x0000000105050836 */ /* 0x000fc80000000000 */
[----:B------:R-:W-:Y:S01]  /*05e0*/  IMAD.MOV.U32 R4, RZ, RZ, R5 ;  /* 0x000000ffff047224 */ /* 0x000fe200078e0005 */
[----:B------:R-:W-:-:S03]  /*05f0*/  SHF.R.S32.HI R5, RZ, 0x1f, R0 ;  /* 0x0000001fff057819 */ /* 0x000fc60000011400 */
[----:B------:R-:W-:Y:S01]  /*0600*/  @!P2 IMAD.MOV R4, RZ, RZ, -R4 ;  /* 0x000000ffff04a224 */ /* 0x000fe200078e0a04 */
[----:B------:R-:W-:Y:S02]  /*0610*/  @!P1 LOP3.LUT R4, RZ, R6, RZ, 0x33, !PT ;  /* 0x00000006ff049212 */ /* 0x000fe400078e33ff */
[----:B------:R-:W-:-:S03]  /*0620*/  LEA.HI R5, R5, R0, RZ, 0x9 ;  /* 0x0000000005057211 */ /* 0x000fc600078f48ff */
[----:B------:R-:W-:Y:S02]  /*0630*/  IMAD.SHL.U32 R10, R4, 0x4, RZ ;  /* 0x00000004040a7824 */ /* 0x000fe400078e00ff */
[----:B------:R-:W-:-:S03]  /*0640*/  IMAD.MOV R4, RZ, RZ, -R4 ;  /* 0x000000ffff047224 */ /* 0x000fc600078e0a04 */
[----:B------:R-:W-:Y:S01]  /*0650*/  LEA.HI.SX32 R5, R5, -R10, 0x17 ;  /* 0x8000000a05057211 */ /* 0x000fe200078fbaff */
[----:B------:R-:W-:Y:S02]  /*0660*/  IMAD R14, R6, R4, R7 ;  /* 0x00000004060e7224 */ /* 0x000fe400078e0207 */
[----:B------:R-:W-:Y:S01]  /*0670*/  IMAD.MOV.U32 R4, RZ, RZ, RZ ;  /* 0x000000ffff047224 */ /* 0x000fe200078e00ff */
[----:B------:R-:W-:Y:S02]  /*0680*/  VIMNMX R11, PT, PT, R5, 0x4, PT ;  /* 0x00000004050b7848 */ /* 0x000fe40003fe0100 */
[----:B------:R-:W-:Y:S02]  /*0690*/  IABS R6, R14 ;  /* 0x0000000e00067213 */ /* 0x000fe40000000000 */
[----:B------:R-:W-:-:S04]  /*06a0*/  IABS R9, R11 ;  /* 0x0000000b00097213 */ /* 0x000fc80000000000 */
[----:B------:R-:W0:Y:S08]  /*06b0*/  I2F.RP R0, R9 ;  /* 0x0000000900007306 */ /* 0x000e300000209400 */
[----:B0-----:R-:W0:Y:S02]  /*06c0*/  MUFU.RCP R0, R0 ;  /* 0x0000000000007308 */ /* 0x001e240000001000 */
[----:B0-----:R-:W-:-:S06]  /*06d0*/  VIADD R5, R0, 0xffffffe ;  /* 0x0ffffffe00057836 */ /* 0x001fcc0000000000 */
[----:B------:R-:W0:Y:S02]  /*06e0*/  F2I.FTZ.U32.TRUNC.NTZ R5, R5 ;  /* 0x0000000500057305 */ /* 0x000e24000021f000 */
[----:B0-----:R-:W-:-:S04]  /*06f0*/  IMAD.MOV R8, RZ, RZ, -R5 ;  /* 0x000000ffff087224 */ /* 0x001fc800078e0a05 */
[----:B------:R-:W-:Y:S01]  /*0700*/  IMAD R7, R8, R9, RZ ;  /* 0x0000000908077224 */ /* 0x000fe200078e02ff */
[----:B------:R-:W-:-:S03]  /*0710*/  IABS R8, R11 ;  /* 0x0000000b00087213 */ /* 0x000fc60000000000 */
[----:B------:R-:W-:-:S04]  /*0720*/  IMAD.HI.U32 R4, R5, R7, R4 ;  /* 0x0000000705047227 */ /* 0x000fc800078e0004 */
[----:B------:R-:W-:Y:S02]  /*0730*/  IMAD.MOV.U32 R5, RZ, RZ, R6 ;  /* 0x000000ffff057224 */ /* 0x000fe400078e0006 */
[----:B------:R-:W-:Y:S01]  /*0740*/  IMAD.MOV R0, RZ, RZ, -R8 ;  /* 0x000000ffff007224 */ /* 0x000fe200078e0a08 */
[----:B------:R-:W0:Y:S01]  /*0750*/  I2F.RP R6, R41 ;  /* 0x0000002900067306 */ /* 0x000e220000209400 */
[----:B------:R-:W-:-:S04]  /*0760*/  IMAD.HI.U32 R4, R4, R5, RZ ;  /* 0x0000000504047227 */ /* 0x000fc800078e00ff */
[----:B------:R-:W-:-:S03]  /*0770*/  IMAD R0, R4, R0, R5 ;  /* 0x0000000004007224 */ /* 0x000fc600078e0205 */
[----:B------:R-:W1:Y:S02]  /*0780*/  I2F.RP R5, R25 ;  /* 0x0000001900057306 */ /* 0x000e640000209400 */
[----:B------:R-:W-:-:S06]  /*0790*/  ISETP.GT.U32.AND P1, PT, R9, R0, PT ;  /* 0x000000000900720c */ /* 0x000fcc0003f24070 */
[----:B0-----:R-:W0:Y:S07]  /*07a0*/  MUFU.RCP R6, R6 ;  /* 0x0000000600067308 */ /* 0x001e2e0000001000 */
[----:B------:R-:W-:Y:S01]  /*07b0*/  @!P1 IMAD.IADD R0, R0, 0x1, -R9 ;  /* 0x0000000100009824 */ /* 0x000fe200078e0a09 */
[----:B-1----:R-:W1:Y:S01]  /*07c0*/  MUFU.RCP R5, R5 ;  /* 0x0000000500057308 */ /* 0x002e620000001000 */
[----:B------:R-:W-:Y:S01]  /*07d0*/  @!P1 VIADD R4, R4, 0x1 ;  /* 0x0000000104049836 */ /* 0x000fe20000000000 */
[----:B------:R-:W-:-:S02]  /*07e0*/  ISETP.NE.AND P1, PT, R11, RZ, PT ;  /* 0x000000ff0b00720c */ /* 0x000fc40003f25270 */
[----:B------:R-:W-:Y:S02]  /*07f0*/  ISETP.GE.U32.AND P0, PT, R0, R9, PT ;  /* 0x000000090000720c */ /* 0x000fe40003f06070 */
[----:B------:R-:W-:Y:S01]  /*0800*/  LOP3.LUT R0, R14, R11, RZ, 0x3c, !PT ;  /* 0x0000000b0e007212 */ /* 0x000fe200078e3cff */
[----:B0-----:R-:W-:-:S03]  /*0810*/  VIADD R8, R6, 0xffffffe ;  /* 0x0ffffffe06087836 */ /* 0x001fc60000000000 */
[----:B------:R-:W-:Y:S02]  /*0820*/  ISETP.GE.AND P2, PT, R0, RZ, PT ;  /* 0x000000ff0000720c */ /* 0x000fe40003f46270 */
[----:B---3--:R-:W-:Y:S01]  /*0830*/  SHF.R.U32.HI R6, RZ, 0x6, R49 ;  /* 0x00000006ff067819 */ /* 0x008fe20000011631 */
[----:B------:R0:W3:Y:S03]  /*0840*/  F2I.FTZ.U32.TRUNC.NTZ R9, R8 ;  /* 0x0000000800097305 */ /* 0x0000e6000021f000 */
[----:B------:R-:W-:Y:S01]  /*0850*/  SGXT.U32 R6, R6, 0x1 ;  /* 0x000000010606781a */ /* 0x000fe20000000000 */
[----:B------:R-:W-:Y:S02]  /*0860*/  @P0 VIADD R4, R4, 0x1 ;  /* 0x0000000104040836 */ /* 0x000fe40000000000 */
[----:B-1----:R-:W-:Y:S02]  /*0870*/  VIADD R5, R5, 0xffffffe ;  /* 0x0ffffffe05057836 */ /* 0x002fe40000000000 */
[----:B------:R-:W-:-:S02]  /*0880*/  IMAD.MOV.U32 R40, RZ, RZ, R4 ;  /* 0x000000ffff287224 */ /* 0x000fc400078e0004 */
[----:B0-----:R-:W-:Y:S02]  /*0890*/  IMAD.MOV.U32 R8, RZ, RZ, RZ ;  /* 0x000000ffff087224 */ /* 0x001fe400078e00ff */
[----:B------:R-:W-:Y:S01]  /*08a0*/  @!P2 IMAD.MOV R40, RZ, RZ, -R40 ;  /* 0x000000ffff28a224 */ /* 0x000fe200078e0a28 */
[----:B------:R-:W-:Y:S01]  /*08b0*/  @!P1 LOP3.LUT R40, RZ, R11, RZ, 0x33, !PT ;  /* 0x0000000bff289212 */ /* 0x000fe200078e33ff */
[----:B------:R-:W0:Y:S01]  /*08c0*/  F2I.FTZ.U32.TRUNC.NTZ R5, R5 ;  /* 0x0000000500057305 */ /* 0x000e22000021f000 */
[----:B---3--:R-:W-:-:S03]  /*08d0*/  IMAD.MOV R0, RZ, RZ, -R9 ;  /* 0x000000ffff007224 */ /* 0x008fc600078e0a09 */
[----:B------:R-:W-:Y:S02]  /*08e0*/  IMAD.SHL.U32 R93, R40, 0x80, RZ ;  /* 0x00000080285d7824 */ /* 0x000fe400078e00ff */
[----:B------:R-:W-:Y:S02]  /*08f0*/  IMAD R21, R0, R41, RZ ;  /* 0x0000002900157224 */ /* 0x000fe400078e02ff */
[----:B------:R-:W-:Y:S01]  /*0900*/  IMAD.MOV R40, RZ, RZ, -R40 ;  /* 0x000000ffff287224 */ /* 0x000fe200078e0a28 */
[----:B------:R-:W-:Y:S01]  /*0910*/  LOP3.LUT R6, R93, R6, RZ, 0xfc, !PT ;  /* 0x000000065d067212 */ /* 0x000fe200078efcff */
[----:B------:R-:W-:-:S03]  /*0920*/  IMAD.HI.U32 R21, R9, R21, R8 ;  /* 0x0000001509157227 */ /* 0x000fc600078e0008 */
[----:B------:R-:W-:Y:S01]  /*0930*/  IABS R0, R6 ;  /* 0x0000000600007213 */ /* 0x000fe20000000000 */
[----:B------:R-:W-:Y:S01]  /*0940*/  IMAD R40, R11, R40, R14 ;  /* 0x000000280b287224 */ /* 0x000fe200078e020e */
[C---:B------:R-:W-:Y:S01]  /*0950*/  LOP3.LUT R9, R6.reuse, 0x7e, RZ, 0xfc, !PT ;  /* 0x0000007e06097812 */ /* 0x040fe200078efcff */
[----:B0-----:R-:W-:Y:S01]  /*0960*/  IMAD.MOV R16, RZ, RZ, -R5 ;  /* 0x000000ffff107224 */ /* 0x001fe200078e0a05 */
[----:B------:R-:W-:Y:S01]  /*0970*/  LOP3.LUT R13, R6, 0x2, RZ, 0xfc, !PT ;  /* 0x00000002060d7812 */ /* 0x000fe200078efcff */
[----:B------:R-:W-:Y:S01]  /*0980*/  IMAD.MOV.U32 R8, RZ, RZ, R0 ;  /* 0x000000ffff087224 */ /* 0x000fe200078e0000 */
[----:B------:R-:W-:Y:S01]  /*0990*/  IABS R12, R9 ;  /* 0x00000009000c7213 */ /* 0x000fe20000000000 */
[----:B------:R-:W-:Y:S01]  /*09a0*/  IMAD R23, R16, R25, RZ ;  /* 0x0000001910177224 */ /* 0x000fe200078e02ff */
[----:B------:R-:W-:Y:S01]  /*09b0*/  LOP3.LUT R11, R6, 0x6, RZ, 0xfc, !PT ;  /* 0x00000006060b7812 */ /* 0x000fe200078efcff */
[----:B------:R-:W-:Y:S01]  /*09c0*/  IMAD.HI.U32 R0, R21, R8, RZ ;  /* 0x0000000815007227 */ /* 0x000fe200078e00ff */
[----:B------:R-:W-:-:S02]  /*09d0*/  ISETP.GE.AND P3, PT, R13, RZ, PT ;  /* 0x000000ff0d00720c */ /* 0x000fc40003f66270 */
[----:B------:R-:W-:Y:S01]  /*09e0*/  IABS R14, R11 ;  /* 0x0000000b000e7213 */ /* 0x000fe20000000000 */
[----:B------:R-:W-:Y:S01]  /*09f0*/  IMAD.MOV R0, RZ, RZ, -R0 ;  /* 0x000000ffff007224 */ /* 0x000fe200078e0a00 */
[----:B------:R-:W-:Y:S01]  /*0a00*/  ISETP.GE.AND P2, PT, R9, RZ, PT ;  /* 0x000000ff0900720c */ /* 0x000fe20003f46270 */
[----:B------:R-:W-:Y:S01]  /*0a10*/  IMAD.HI.U32 R4, R21, R12, RZ ;  /* 0x0000000c15047227 */ /* 0x000fe200078e00ff */
[C---:B------:R-:W-:Y:S02]  /*0a20*/  LOP3.LUT R9, R6.reuse, 0x8, RZ, 0xfc, !PT ;  /* 0x0000000806097812 */ /* 0x040fe400078efcff */
[C---:B------:R-:W-:Y:S01]  /*0a30*/  ISETP.GE.AND P4, PT, R6.reuse, RZ, PT ;  /* 0x000000ff0600720c */ /* 0x040fe20003f86270 */
[C---:B------:R-:W-:Y:S01]  /*0a40*/  IMAD R0, R41.reuse, R0, R8 ;  /* 0x0000000029007224 */ /* 0x040fe200078e0208 */
[----:B------:R-:W-:Y:S01]  /*0a50*/  IABS R8, R13 ;  /* 0x0000000d00087213 */ /* 0x000fe20000000000 */
[----:B------:R-:W-:Y:S01]  /*0a60*/  IMAD.MOV R7, RZ, RZ, -R4 ;  /* 0x000000ffff077224 */ /* 0x000fe200078e0a04 */
[C---:B------:R-:W-:Y:S01]  /*0a70*/  LOP3.LUT R13, R6.reuse, 0xa, RZ, 0xfc, !PT ;  /* 0x0000000a060d7812 */ /* 0x040fe200078efcff */
[----:B------:R-:W-:Y:S01]  /*0a80*/  IMAD.MOV.U32 R4, RZ, RZ, RZ ;  /* 0x000000ffff047224 */ /* 0x000fe200078e00ff */
[C---:B------:R-:W-:Y:S01]  /*0a90*/  ISETP.GT.U32.AND P0, PT, R41.reuse, R0, PT ;  /* 0x000000002900720c */ /* 0x040fe20003f04070 */
[----:B------:R-:W-:Y:S01]  /*0aa0*/  IMAD R12, R41, R7, R12 ;  /* 0x00000007290c7224 */ /* 0x000fe200078e020c */
[----:B------:R-:W-:Y:S01]  /*0ab0*/  IABS R16, R9 ;  /* 0x0000000900107213 */ /* 0x000fe20000000000 */
[----:B------:R-:W-:Y:S01]  /*0ac0*/  IMAD.HI.U32 R23, R5, R23, R4 ;  /* 0x0000001705177227 */ /* 0x000fe200078e0004 */
[----:B------:R-:W-:-:S02]  /*0ad0*/  LOP3.LUT R5, R6, 0x4, RZ, 0xfc, !PT ;  /* 0x0000000406057812 */ /* 0x000fc400078efcff */
[----:B------:R-:W-:Y:S01]  /*0ae0*/  ISETP.GT.U32.AND P1, PT, R41, R12, PT ;  /* 0x0000000c2900720c */ /* 0x000fe20003f24070 */
[----:B------:R-:W-:Y:S01]  /*0af0*/  IMAD.IADD R40, R10, 0x1, R40 ;  /* 0x000000010a287824 */ /* 0x000fe200078e0228 */
[----:B------:R-:W-:Y:S01]  /*0b00*/  IABS R10, R5 ;  /* 0x00000005000a7213 */ /* 0x000fe20000000000 */
[----:B------:R-:W-:Y:S01]  /*0b10*/  IMAD.HI.U32 R4, R21, R8, RZ ;  /* 0x0000000815047227 */ /* 0x000fe200078e00ff */
[----:B------:R-:W-:Y:S02]  /*0b20*/  ISETP.GE.AND P5, PT, R5, RZ, PT ;  /* 0x000000ff0500720c */ /* 0x000fe40003fa6270 */
[----:B------:R-:W-:Y:S01]  /*0b30*/  LOP3.LUT R32, R6, 0x48, RZ, 0xfc, !PT ;  /* 0x0000004806207812 */ /* 0x000fe200078efcff */
[----:B------:R-:W-:Y:S01]  /*0b40*/  @!P0 IMAD.IADD R0, R0, 0x1, -R41 ;  /* 0x0000000100008824 */ /* 0x000fe200078e0a29 */
[----:B------:R-:W-:Y:S01]  /*0b50*/  LOP3.LUT R35, R6, 0x4a, RZ, 0xfc, !PT ;  /* 0x0000004a06237812 */ /* 0x000fe200078efcff */
[----:B------:R-:W-:Y:S01]  /*0b60*/  IMAD.HI.U32 R5, R21, R10, RZ ;  /* 0x0000000a15057227 */ /* 0x000fe200078e00ff */
[----:B------:R-:W-:-:S02]  /*0b70*/  IABS R26, R32 ;  /* 0x00000020001a7213 */ /* 0x000fc40000000000 */
[----:B------:R-:W-:Y:S01]  /*0b80*/  ISETP.GT.U32.AND P0, PT, R41, R0, PT ;  /* 0x000000002900720c */ /* 0x000fe20003f04070 */
[----:B------:R-:W-:Y:S01]  /*0b90*/  @!P1 IMAD.IADD R12, R12, 0x1, -R41 ;  /* 0x000000010c0c9824 */ /* 0x000fe200078e0a29 */
[C---:B------:R-:W-:Y:S01]  /*0ba0*/  LOP3.LUT R27, R6.reuse, 0x4e, RZ, 0xfc, !PT ;  /* 0x0000004e061b7812 */ /* 0x040fe200078efcff */
[----:B------:R-:W-:Y:S01]  /*0bb0*/  IMAD.MOV R4, RZ, RZ, -R4 ;  /* 0x000000ffff047224 */ /* 0x000fe200078e0a04 */
[C---:B------:R-:W-:Y:S01]  /*0bc0*/  LOP3.LUT R28, R6.reuse, 0x50, RZ, 0xfc, !PT ;  /* 0x00000050061c7812 */ /* 0x040fe200078efcff */
[----:B------:R-:W-:Y:S01]  /*0bd0*/  IMAD.HI.U32 R7, R21, R14, RZ ;  /* 0x0000000e15077227 */ /* 0x000fe200078e00ff */
[C---:B------:R-:W-:Y:S02]  /*0be0*/  ISETP.GT.U32.AND P6, PT, R41.reuse, R12, PT ;  /* 0x0000000c2900720c */ /* 0x040fe40003fc4070 */
[----:B------:R-:W-:Y:S01]  /*0bf0*/  IABS R42, R27 ;  /* 0x0000001b002a7213 */ /* 0x000fe20000000000 */
[----:B------:R-:W-:Y:S01]  /*0c00*/  IMAD.MOV R5, RZ, RZ, -R5 ;  /* 0x000000ffff057224 */ /* 0x000fe200078e0a05 */
[----:B------:R-:W-:Y:S01]  /*0c10*/  IABS R46, R28 ;  /* 0x0000001c002e7213 */ /* 0x000fe20000000000 */
[C---:B------:R-:W-:Y:S01]  /*0c20*/  IMAD R4, R41.reuse, R4, R8 ;  /* 0x0000000429047224 */ /* 0x040fe200078e0208 */
[C---:B------:R-:W-:Y:S01]  /*0c30*/  LOP3.LUT R29, R6.reuse, 0x52, RZ, 0xfc, !PT ;  /* 0x00000052061d7812 */ /* 0x040fe200078efcff */
[----:B------:R-:W-:Y:S01]  /*0c40*/  IMAD.MOV R7, RZ, RZ, -R7 ;  /* 0x000000ffff077224 */ /* 0x000fe200078e0a07 */
[----:B------:R-:W-:Y:S01]  /*0c50*/  LOP3.LUT R45, R6, 0x56, RZ, 0xfc, !PT ;  /* 0x00000056062d7812 */ /* 0x000fe200078efcff */
[C---:B------:R-:W-:Y:S01]  /*0c60*/  IMAD R8, R41.reuse, R5, R10 ;  /* 0x0000000529087224 */ /* 0x040fe200078e020a */
[C---:B------:R-:W-:Y:S01]  /*0c70*/  ISETP.GT.U32.AND P1, PT, R41.reuse, R4, PT ;  /* 0x000000042900720c */ /* 0x040fe20003f24070 */
[--C-:B------:R-:W-:Y:S01]  /*0c80*/  @!P0 IMAD.IADD R0, R0, 0x1, -R41.reuse ;  /* 0x0000000100008824 */ /* 0x100fe200078e0a29 */
[----:B------:R-:W-:Y:S01]  /*0c90*/  LOP3.LUT R43, R6, 0x58, RZ, 0xfc, !PT ;  /* 0x00000058062b7812 */ /* 0x000fe200078efcff */
[C---:B------:R-:W-:Y:S01]  /*0ca0*/  IMAD R10, R41.reuse, R7, R14 ;  /* 0x00000007290a7224 */ /* 0x040fe200078e020e */
[C---:B------:R-:W-:Y:S01]  /*0cb0*/  ISETP.GT.U32.AND P0, PT, R41.reuse, R8, PT ;  /* 0x000000082900720c */ /* 0x040fe20003f04070 */
[----:B------:R-:W-:Y:S01]  /*0cc0*/  @!P6 IMAD.IADD R12, R12, 0x1, -R41 ;  /* 0x000000010c0ce824 */ /* 0x000fe200078e0a29 */
[----:B------:R-:W-:Y:S01]  /*0cd0*/  IABS R14, R13 ;  /* 0x0000000d000e7213 */ /* 0x000fe20000000000 */
[----:B------:R-:W-:Y:S01]  /*0ce0*/  IMAD.MOV.U32 R15, RZ, RZ, R0 ;  /* 0x000000ffff0f7224 */ /* 0x000fe200078e0000 */
[----:B------:R-:W-:Y:S01]  /*0cf0*/  ISETP.GT.U32.AND P6, PT, R41, R10, PT ;  /* 0x0000000a2900720c */ /* 0x000fe20003fc4070 */
[----:B------:R-:W-:Y:S01]  /*0d00*/  IMAD.HI.U32 R0, R21, R16, RZ ;  /* 0x0000001015007227 */ /* 0x000fe200078e00ff */
[----:B------:R-:W-:-:S02]  /*0d10*/  IABS R50, R43 ;  /* 0x0000002b00327213 */ /* 0x000fc40000000000 */
[----:B------:R-:W-:Y:S01]  /*0d20*/  IABS R48, R45 ;  /* 0x0000002d00307213 */ /* 0x000fe20000000000 */
[--C-:B------:R-:W-:Y:S01]  /*0d30*/  @!P1 IMAD.IADD R4, R4, 0x1, -R41.reuse ;  /* 0x0000000104049824 */ /* 0x100fe200078e0a29 */
[----:B------:R-:W-:Y:S01]  /*0d40*/  ISETP.GE.AND P1, PT, R9, RZ, PT ;  /* 0x000000ff0900720c */ /* 0x000fe20003f26270 */
[----:B------:R-:W-:Y:S01]  /*0d50*/  IMAD.HI.U32 R5, R21, R14, RZ ;  /* 0x0000000e15057227 */ /* 0x000fe200078e00ff */
[C---:B------:R-:W-:Y:S02]  /*0d60*/  LOP3.LUT R9, R6.reuse, 0xc, RZ, 0xfc, !PT ;  /* 0x0000000c06097812 */ /* 0x040fe400078efcff */
[----:B------:R-:W-:Y:S01]  /*0d70*/  LOP3.LUT R52, R6, 0x5a, RZ, 0xfc, !PT ;  /* 0x0000005a06347812 */ /* 0x000fe200078efcff */
[--C-:B------:R-:W-:Y:S01]  /*0d80*/  @!P0 IMAD.IADD R8, R8, 0x1, -R41.reuse ;  /* 0x0000000108088824 */ /* 0x100fe200078e0a29 */
[C---:B------:R-:W-:Y:S01]  /*0d90*/  ISETP.GT.U32.AND P0, PT, R41.reuse, R4, PT ;  /* 0x000000042900720c */ /* 0x040fe20003f04070 */
[----:B------:R-:W-:Y:S02]  /*0da0*/  @!P6 IMAD.IADD R10, R10, 0x1, -R41 ;  /* 0x000000010a0ae824 */ /* 0x000fe400078e0a29 */
[----:B------:R-:W-:Y:S01]  /*0db0*/  IMAD.MOV R5, RZ, RZ, -R5 ;  /* 0x000000ffff057224 */ /* 0x000fe200078e0a05 */
[----:B------:R-:W-:Y:S01]  /*0dc0*/  ISETP.GT.U32.AND P6, PT, R41, R8, PT ;  /* 0x000000082900720c */ /* 0x000fe20003fc4070 */
[----:B------:R-:W-:-:S02]  /*0dd0*/  IMAD.MOV.U32 R7, RZ, RZ, R12 ;  /* 0x000000ffff077224 */ /* 0x000fc400078e000c */
[----:B------:R-:W-:Y:S01]  /*0de0*/  @!P4 IMAD.MOV R15, RZ, RZ, -R15 ;  /* 0x000000ffff0fc224 */ /* 0x000fe200078e0a0f */
[----:B------:R-:W-:Y:S01]  /*0df0*/  ISETP.GE.AND P4, PT, R11, RZ, PT ;  /* 0x000000ff0b00720c */ /* 0x000fe20003f86270 */
[----:B------:R-:W-:Y:S01]  /*0e00*/  IMAD.MOV R0, RZ, RZ, -R0 ;  /* 0x000000ffff007224 */ /* 0x000fe200078e0a00 */
[----:B------:R-:W-:Y:S01]  /*0e10*/  LOP3.LUT R11, R6, 0xe, RZ, 0xfc, !PT ;  /* 0x0000000e060b7812 */ /* 0x000fe200078efcff */
[C---:B------:R-:W-:Y:S01]  /*0e20*/  IMAD R12, R41.reuse, R5, R14 ;  /* 0x00000005290c7224 */ /* 0x040fe200078e020e */
[----:B------:R0:W-:Y:S01]  /*0e30*/  STL [R1+0x774], R15 ;  /* 0x0007740f01007387 */ /* 0x0001e20000100800 */
[----:B------:R-:W-:Y:S01]  /*0e40*/  @!P2 IMAD.MOV R7, RZ, RZ, -R7 ;  /* 0x000000ffff07a224 */ /* 0x000fe200078e0a07 */
[C---:B------:R-:W-:Y:S01]  /*0e50*/  ISETP.GT.U32.AND P2, PT, R41.reuse, R10, PT ;  /* 0x0000000a2900720c */ /* 0x040fe20003f44070 */
[C---:B------:R-:W-:Y:S01]  /*0e60*/  IMAD R0, R41.reuse, R0, R16 ;  /* 0x0000000029007224 */ /* 0x040fe200078e0210 */
[----:B------:R-:W-:Y:S01]  /*0e70*/  IABS R16, R11 ;  /* 0x0000000b00107213 */ /* 0x000fe20000000000 */
[--C-:B------:R-:W-:Y:S01]  /*0e80*/  @!P6 IMAD.IADD R8, R8, 0x1, -R41.reuse ;  /* 0x000000010808e824 */ /* 0x100fe200078e0a29 */
[C---:B------:R-:W-:Y:S01]  /*0e90*/  ISETP.GT.U32.AND P6, PT, R41.reuse, R12, PT ;  /* 0x0000000c2900720c */ /* 0x040fe20003fc4070 */
[----:B------:R1:W-:Y:S01]  /*0ea0*/  STL [R1+0x6dc], R7 ;  /* 0x0006dc0701007387 */ /* 0x0003e20000100800 */
[----:B------:R-:W-:Y:S01]  /*0eb0*/  @!P0 IMAD.IADD R4, R4, 0x1, -R41 ;  /* 0x0000000104048824 */ /* 0x000fe200078e0a29 */
[----:B------:R-:W-:-:S02]  /*0ec0*/  ISETP.GT.U32.AND P0, PT, R41, R0, PT ;  /* 0x000000002900720c */ /* 0x000fc40003f04070 */
[----:B0-----:R-:W-:Y:S01]  /*0ed0*/  LOP3.LUT R15, R6, 0x10, RZ, 0xfc, !PT ;  /* 0x00000010060f7812 */ /* 0x001fe200078efcff */
[----:B------:R-:W-:-:S03]  /*0ee0*/  IMAD.MOV.U32 R17, RZ, RZ, R4 ;  /* 0x000000ffff117224 */ /* 0x000fc600078e0004 */
[----:B------:R-:W-:Y:S01]  /*0ef0*/  IABS R18, R15 ;  /* 0x0000000f00127213 */ /* 0x000fe20000000000 */
[----:B------:R-:W-:Y:S01]  /*0f00*/  @!P3 IMAD.MOV R17, RZ, RZ, -R17 ;  /* 0x000000ffff11b224 */ /* 0x000fe200078e0a11 */
[----:B-1----:R-:W-:Y:S01]  /*0f10*/  IABS R7, R9 ;  /* 0x0000000900077213 */ /* 0x002fe20000000000 */
[--C-:B------:R-:W-:Y:S01]  /*0f20*/  @!P2 IMAD.IADD R10, R10, 0x1, -R41.reuse ;  /* 0x000000010a0aa824 */ /* 0x100fe200078e0a29 */
[----:B------:R-:W-:Y:S01]  /*0f30*/  ISETP.GE.AND P2, PT, R13, RZ, PT ;  /* 0x000000ff0d00720c */ /* 0x000fe20003f46270 */
[----:B------:R-:W-:Y:S01]  /*0f40*/  @!P6 IMAD.IADD R12, R12, 0x1, -R41 ;  /* 0x000000010c0ce824 */ /* 0x000fe200078e0a29 */
[----:B------:R0:W-:Y:S01]  /*0f50*/  STL [R1+0x770], R17 ;  /* 0x0007701101007387 */ /* 0x0001e20000100800 */
[----:B------:R-:W-:Y:S02]  /*0f60*/  IMAD.MOV.U32 R14, RZ, RZ, R7 ;  /* 0x000000ffff0e7224 */ /* 0x000fe400078e0007 */
[----:B------:R-:W-:Y:S01]  /*0f70*/  IMAD.HI.U32 R7, R21, R16, RZ ;  /* 0x0000001015077227 */ /* 0x000fe200078e00ff */
[----:B------:R-:W-:-:S03]  /*0f80*/  ISETP.GT.U32.AND P6, PT, R41, R12, PT ;  /* 0x0000000c2900720c */ /* 0x000fc60003fc4070 */
[----:B------:R-:W-:-:S04]  /*0f90*/  IMAD.HI.U32 R5, R21, R14, RZ ;  /* 0x0000000e15057227 */ /* 0x000fc800078e00ff */
[----:B------:R-:W-:Y:S02]  /*0fa0*/  IMAD.MOV R5, RZ, RZ, -R5 ;  /* 0x000000ffff057224 */ /* 0x000fe400078e0a05 */
[----:B------:R-:W-:Y:S01]  /*0fb0*/  @!P0 IMAD.IADD R0, R0, 0x1, -R41 ;  /* 0x0000000100008824 */ /* 0x000fe200078e0a29 */
[----:B------:R-:W-:Y:S01]  /*0fc0*/  ISETP.GE.AND P0, PT, R9, RZ, PT ;  /* 0x000000ff0900720c */ /* 0x000fe20003f06270 */
[----:B------:R-:W-:-:S03]  /*0fd0*/  IMAD.HI.U32 R9, R21, R18, RZ ;  /* 0x0000001215097227 */ /* 0x000fc600078e00ff */
[C---:B------:R-:W-:Y:S01]  /*0fe0*/  ISETP.GT.U32.AND P3, PT, R41.reuse, R0, PT ;  /* 0x000000002900720c */ /* 0x040fe20003f64070 */
[----:B------:R-:W-:Y:S02]  /*0ff0*/  IMAD.MOV R7, RZ, RZ, -R7 ;  /* 0x000000ffff077224 */ /* 0x000fe400078e0a07 */
[C---:B------:R-:W-:Y:S02]  /*1000*/  IMAD R4, R41.reuse, R5, R14 ;  /* 0x0000000529047224 */ /* 0x040fe400078e020e */
[----:B0-----:R-:W-:Y:S02]  /*1010*/  IMAD.MOV.U32 R17, RZ, RZ, R8 ;  /* 0x000000ffff117224 */ /* 0x001fe400078e0008 */
[----:B------:R-:W-:Y:S02]  /*1020*/  IMAD.MOV R9, RZ, RZ, -R9 ;  /* 0x000000ffff097224 */ /* 0x000fe400078e0a09 */
[----:B------:R-:W-:Y:S01]  /*1030*/  IMAD R8, R41, R7, R16 ;  /* 0x0000000729087224 */ /* 0x000fe200078e0210 */
[----:B------:R-:W-:Y:S01]  /*1040*/  LOP3.LUT R7, R6, 0x12, RZ, 0xfc, !PT ;  /* 0x0000001206077812 */ /* 0x000fe200078efcff */
[----:B------:R-:W-:-:S02]  /*1050*/  IMAD.MOV.U32 R13, RZ, RZ, R10 ;  /* 0x000000ffff0d7224 */ /* 0x000fc400078e000a */
[----:B------:R-:W-:Y:S01]  /*1060*/  @!P5 IMAD.MOV R17, RZ, RZ, -R17 ;  /* 0x000000ffff11d224 */ /* 0x000fe200078e0a11 */
[C---:B------:R-:W-:Y:S01]  /*1070*/  ISETP.GT.U32.AND P5, PT, R41.reuse, R4, PT ;  /* 0x000000042900720c */ /* 0x040fe20003fa4070 */
[C---:B------:R-:W-:Y:S01]  /*1080*/  IMAD R10, R41.reuse, R9, R18 ;  /* 0x00000009290a7224 */ /* 0x040fe200078e0212 */
[----:B------:R-:W-:Y:S01]  /*1090*/  IABS R14, R7 ;  /* 0x00000007000e7213 */ /* 0x000fe20000000000 */
[----:B------:R-:W-:Y:S01]  /*10a0*/  @!P4 IMAD.MOV R13, RZ, RZ, -R13 ;  /* 0x000000ffff0dc224 */ /* 0x000fe200078e0a0d */
[C---:B------:R-:W-:Y:S01]  /*10b0*/  ISETP.GT.U32.AND P4, PT, R41.reuse, R8, PT ;  /* 0x000000082900720c */ /* 0x040fe20003f84070 */
[--C-:B------:R-:W-:Y:S01]  /*10c0*/  @!P6 IMAD.IADD R12, R12, 0x1, -R41.reuse ;  /* 0x000000010c0ce824 */ /* 0x100fe200078e0a29 */
[----:B------:R-:W-:Y:S01]  /*10d0*/  ISETP.GT.U32.AND P6, PT, R41, R10, PT ;  /* 0x0000000a2900720c */ /* 0x000fe20003fc4070 */
[----:B------:R-:W-:Y:S01]  /*10e0*/  @!P3 IMAD.IADD R0, R0, 0x1, -R41 ;  /* 0x000000010000b824 */ /* 0x000fe200078e0a29 */
[----:B------:R-:W-:Y:S01]  /*10f0*/  LOP3.LUT R9, R6, 0x14, RZ, 0xfc, !PT ;  /* 0x0000001406097812 */ /* 0x000fe200078efcff */
[----:B------:R-:W-:Y:S01]  /*1100*/  IMAD.HI.U32 R5, R21, R14, RZ ;  /* 0x0000000e15057227 */ /* 0x000fe200078e00ff */
[----:B------:R-:W-:Y:S01]  /*1110*/  STL [R1+0x76c], R17 ;  /* 0x00076c1101007387 */ /* 0x000fe20000100800 */
[----:B------:R-:W-:-:S02]  /*1120*/  ISETP.GE.AND P3, PT, R11, RZ, PT ;  /* 0x000000ff0b00720c */ /* 0x000fc40003f66270 */
[--C-:B------:R-:W-:Y:S01]  /*1130*/  @!P5 IMAD.IADD R4, R4, 0x1, -R41.reuse ;  /* 0x000000010404d824 */ /* 0x100fe200078e0a29 */
[----:B------:R-:W-:Y:S01]  /*1140*/  IABS R16, R9 ;  /* 0x0000000900107213 */ /* 0x000fe20000000000 */
[----:B------:R0:W-:Y:S01]  /*1150*/  STL [R1+0x768], R13 ;  /* 0x0007680d01007387 */ /* 0x0001e20000100800 */
[----:B------:R-:W-:Y:S01]  /*1160*/  LOP3.LUT R11, R6, 0x16, RZ, 0xfc, !PT ;  /* 0x00000016060b7812 */ /* 0x000fe200078efcff */
[--C-:B------:R-:W-:Y:S01]  /*1170*/  @!P4 IMAD.IADD R8, R8, 0x1, -R41.reuse ;  /* 0x000000010808c824 */ /* 0x100fe200078e0a29 */
[C---:B------:R-:W-:Y:S01]  /*1180*/  ISETP.GT.U32.AND P4, PT, R41.reuse, R4, PT ;  /* 0x000000042900720c */ /* 0x040fe20003f84070 */
[----:B------:R-:W-:Y:S01]  /*1190*/  @!P6 IMAD.IADD R10, R10, 0x1, -R41 ;  /* 0x000000010a0ae824 */ /* 0x000fe200078e0a29 */
[----:B------:R-:W-:Y:S01]  /*11a0*/  IABS R18, R11 ;  /* 0x0000000b00127213 */ /* 0x000fe20000000000 */
[----:B------:R-:W-:Y:S01]  /*11b0*/  @!P2 IMAD.MOV R12, RZ, RZ, -R12 ;  /* 0x000000ffff0ca224 */ /* 0x000fe200078e0a0c */
[----:B------:R-:W-:Y:S02]  /*11c0*/  ISETP.GT.U32.AND P6, PT, R41, R8, PT ;  /* 0x000000082900720c */ /* 0x000fe40003fc4070 */
[----:B------:R-:W-:Y:S01]  /*11d0*/  ISETP.GE.AND P5, PT, R15, RZ, PT ;  /* 0x000000ff0f00720c */ /* 0x000fe20003fa6270 */
[----:B0-----:R-:W-:Y:S01]  /*11e0*/  IMAD.MOV.U32 R13, RZ, RZ, R0 ;  /* 0x000000ffff0d7224 */ /* 0x001fe200078e0000 */
[----:B------:R-:W-:Y:S01]  /*11f0*/  LOP3.LUT R15, R6, 0x1a, RZ, 0xfc, !PT ;  /* 0x0000001a060f7812 */ /* 0x000fe200078efcff */
[----:B------:R-:W-:-:S02]  /*1200*/  IMAD.MOV R0, RZ, RZ, -R5 ;  /* 0x000000ffff007224 */ /* 0x000fc400078e0a05 */
[----:B------:R-:W-:-:S04]  /*1210*/  IMAD.HI.U32 R5, R21, R16, RZ ;  /* 0x0000001015057227 */ /* 0x000fc800078e00ff */
[C---:B------:R-:W-:Y:S02]  /*1220*/  IMAD R0, R41.reuse, R0, R14 ;  /* 0x0000000029007224 */ /* 0x040fe400078e020e */
[----:B------:R-:W-:Y:S02]  /*1230*/  IMAD.MOV R5, RZ, RZ, -R5 ;  /* 0x000000ffff057224 */ /* 0x000fe400078e0a05 */
[----:B------:R-:W-:Y:S01]  /*1240*/  @!P4 IMAD.IADD R4, R4, 0x1, -R41 ;  /* 0x000000010404c824 */ /* 0x000fe200078e0a29 */
[C---:B------:R-:W-:Y:S01]  /*1250*/  ISETP.GT.U32.AND P4, PT, R41.reuse, R0, PT ;  /* 0x000000002900720c */ /* 0x040fe20003f84070 */
[C---:B------:R-:W-:Y:S02]  /*1260*/  IMAD R14, R41.reuse, R5, R16 ;  /* 0x00000005290e7224 */ /* 0x040fe400078e0210 */
[----:B------:R-:W-:Y:S01]  /*1270*/  @!P1 IMAD.MOV R13, RZ, RZ, -R13 ;  /* 0x000000ffff0d9224 */ /* 0x000fe200078e0a0d */
[C---:B------:R-:W-:Y:S01]  /*1280*/  ISETP.GT.U32.AND P1, PT, R41.reuse, R10, PT ;  /* 0x0000000a2900720c */ /* 0x040fe20003f24070 */
[--C-:B------:R-:W-:Y:S01]  /*1290*/  @!P6 IMAD.IADD R8, R8, 0x1, -R41.reuse ;  /* 0x000000010808e824 */ /* 0x100fe200078e0a29 */
[----:B------:R-:W-:Y:S01]  /*12a0*/  ISETP.GT.U32.AND P6, PT, R41, R14, PT ;  /* 0x0000000e2900720c */ /* 0x000fe20003fc4070 */
[----:B------:R-:W-:Y:S01]  /*12b0*/  IMAD.HI.U32 R5, R21, R18, RZ ;  /* 0x0000001215057227 */ /* 0x000fe200078e00ff */
[----:B------:R0:W-:Y:S03]  /*12c0*/  STL [R1+0x764], R13 ;  /* 0x0007640d01007387 */ /* 0x0001e60000100800 */
[----:B------:R-:W-:Y:S01]  /*12d0*/  IMAD.MOV.U32 R17, RZ, RZ, R4 ;  /* 0x000000ffff117224 */ /* 0x000fe200078e0004 */
[----:B------:R1:W-:Y:S01]  /*12e0*/  STL [R1+0x760], R12 ;  /* 0x0007600c01007387 */ /* 0x0003e20000100800 */
[----:B------:R-:W-:Y:S01]  /*12f0*/  @!P4 IMAD.IADD R0, R0, 0x1, -R41 ;  /* 0x000000010000c824 */ /* 0x000fe200078e0a29 */
[----:B------:R-:W-:Y:S01]  /*1300*/  ISETP.GE.AND P4, PT, R9, RZ, PT ;  /* 0x000000ff0900720c */ /* 0x000fe20003f86270 */
[----:B------:R-:W-:Y:S01]  /*1310*/  IMAD.MOV R16, RZ, RZ, -R5 ;  /* 0x000000ffff107224 */ /* 0x000fe200078e0a05 */
[----:B------:R-:W-:Y:S01]  /*1320*/  LOP3.LUT R9, R6, 0x1e, RZ, 0xfc, !PT ;  /* 0x0000001e06097812 */ /* 0x000fe200078efcff */
[--C-:B------:R-:W-:Y:S01]  /*1330*/  @!P1 IMAD.IADD R10, R10, 0x1, -R41.reuse ;  /* 0x000000010a0a9824 */ /* 0x100fe200078e0a29 */
[----:B0-----:R-:W-:Y:S01]  /*1340*/  LOP3.LUT R13, R6, 0x18, RZ, 0xfc, !PT ;  /* 0x00000018060d7812 */ /* 0x001fe200078efcff */
[----:B------:R-:W-:Y:S01]  /*1350*/  @!P6 IMAD.IADD R14, R14, 0x1, -R41 ;  /* 0x000000010e0ee824 */ /* 0x000fe200078e0a29 */
[----:B------:R-:W-:Y:S01]  /*1360*/  ISETP.GE.AND P1, PT, R7, RZ, PT ;  /* 0x000000ff0700720c */ /* 0x000fe20003f26270 */
[----:B------:R-:W-:Y:S01]  /*1370*/  IMAD.MOV.U32 R4, RZ, RZ, R8 ;  /* 0x000000ffff047224 */ /* 0x000fe200078e0008 */
[----:B------:R-:W-:Y:S01]  /*1380*/  IABS R20, R13 ;  /* 0x0000000d00147213 */ /* 0x000fe20000000000 */
[----:B------:R-:W-:Y:S01]  /*1390*/  @!P0 IMAD.MOV R17, RZ, RZ, -R17 ;  /* 0x000000ffff118224 */ /* 0x000fe200078e0a11 */
[----:B------:R-:W-:Y:S01]  /*13a0*/  IABS R7, R15 ;  /* 0x0000000f00077213 */ /* 0x000fe20000000000 */
[C---:B------:R-:W-:Y:S01]  /*13b0*/  IMAD R16, R41.reuse, R16, R18 ;  /* 0x0000001029107224 */ /* 0x040fe200078e0212 */
[----:B------:R-:W-:Y:S01]  /*13c0*/  ISETP.GT.U32.AND P6, PT, R41, R0, PT ;  /* 0x000000002900720c */ /* 0x000fe20003fc4070 */
[----:B------:R-:W-:Y:S01]  /*13d0*/  IMAD.HI.U32 R5, R21, R20, RZ ;  /* 0x0000001415057227 */ /* 0x000fe200078e00ff */
[----:B------:R-:W-:Y:S01]  /*13e0*/  STL [R1+0x75c], R17 ;  /* 0x00075c1101007387 */ /* 0x000fe20000100800 */
[----:B------:R-:W-:-:S02]  /*13f0*/  ISETP.GT.U32.AND P2, PT, R41, R14, PT ;  /* 0x0000000e2900720c */ /* 0x000fc40003f44070 */
[----:B------:R-:W-:Y:S01]  /*1400*/  @!P3 IMAD.MOV R4, RZ, RZ, -R4 ;  /* 0x000000ffff04b224 */ /* 0x000fe200078e0a04 */
[----:B------:R-:W-:Y:S01]  /*1410*/  ISETP.GT.U32.AND P0, PT, R41, R16, PT ;  /* 0x000000102900720c */ /* 0x000fe20003f04070 */
[----:B------:R-:W-:Y:S01]  /*1420*/  IMAD.MOV.U32 R18, RZ, RZ, R7 ;  /* 0x000000ffff127224 */ /* 0x000fe200078e0007 */
[----:B------:R-:W-:Y:S01]  /*1430*/  ISETP.GE.AND P3, PT, R11, RZ, PT ;  /* 0x000000ff0b00720c */ /* 0x000fe20003f66270 */
[----:B------:R-:W-:Y:S01]  /*1440*/  IMAD.MOV R7, RZ, RZ, -R5 ;  /* 0x000000ffff077224 */ /* 0x000fe200078e0a05 */
[----:B------:R0:W-:Y:S01]  /*1450*/  STL [R1+0x758], R4 ;  /* 0x0007580401007387 */ /* 0x0001e20000100800 */
[----:B------:R-:W-:Y:S01]  /*1460*/  IMAD.MOV.U32 R8, RZ, RZ, R10 ;  /* 0x000000ffff087224 */ /* 0x000fe200078e000a */
[----:B------:R-:W-:Y:S01]  /*1470*/  LOP3.LUT R11, R6, 0x20, RZ, 0xfc, !PT ;  /* 0x00000020060b7812 */ /* 0x000fe200078efcff */
[----:B------:R-:W-:Y:S01]  /*1480*/  @!P6 IMAD.IADD R0, R0, 0x1, -R41 ;  /* 0x000000010000e824 */ /* 0x000fe200078e0a29 */
[----:B-1----:R-:W-:Y:S01]  /*1490*/  IABS R12, R9 ;  /* 0x00000009000c7213 */ /* 0x002fe20000000000 */
[----:B------:R-:W-:-:S04]  /*14a0*/  IMAD.HI.U32 R5, R21, R18, RZ ;  /* 0x0000001215057227 */ /* 0x000fc800078e00ff */
[----:B------:R-:W-:Y:S02]  /*14b0*/  @!P0 IMAD.IADD R16, R16, 0x1, -R41 ;  /* 0x0000000110108824 */ /* 0x000fe400078e0a29 */
[----:B0-----:R-:W-:Y:S01]  /*14c0*/  IMAD R4, R41, R7, R20 ;  /* 0x0000000729047224 */ /* 0x001fe200078e0214 */
[----:B------:R-:W-:Y:S01]  /*14d0*/  LOP3.LUT R7, R6, 0x1c, RZ, 0xfc, !PT ;  /* 0x0000001c06077812 */ /* 0x000fe200078efcff */
[----:B------:R-:W-:Y:S01]  /*14e0*/  @!P5 IMAD.MOV R8, RZ, RZ, -R8 ;  /* 0x000000ffff08d224 */ /* 0x000fe200078e0a08 */
[----:B------:R-:W-:Y:S01]  /*14f0*/  ISETP.GE.AND P5, PT, R13, RZ, PT ;  /* 0x000000ff0d00720c */ /* 0x000fe20003fa6270 */
[----:B------:R-:W-:Y:S01]  /*1500*/  IMAD.MOV.U32 R17, RZ, RZ, R0 ;  /* 0x000000ffff117224 */ /* 0x000fe200078e0000 */
[----:B------:R-:W-:Y:S01]  /*1510*/  ISETP.GT.U32.AND P6, PT, R41, R4, PT ;  /* 0x000000042900720c */ /* 0x000fe20003fc4070 */
[----:B------:R-:W-:Y:S01]  /*1520*/  IMAD.MOV R5, RZ, RZ, -R5 ;  /* 0x000000ffff057224 */ /* 0x000fe200078e0a05 */
[----:B------:R-:W-:Y:S01]  /*1530*/  IABS R10, R7 ;  /* 0x00000007000a7213 */ /* 0x000fe20000000000 */
[----:B------:R-:W-:Y:S01]  /*1540*/  @!P2 IMAD.IADD R14, R14, 0x1, -R41 ;  /* 0x000000010e0ea824 */ /* 0x000fe200078e0a29 */
[----:B------:R0:W-:Y:S01]  /*1550*/  STL [R1+0x754], R8 ;  /* 0x0007540801007387 */ /* 0x0001e20000100800 */
[----:B------:R-:W-:Y:S01]  /*1560*/  ISETP.GE.AND P0, PT, R7, RZ, PT ;  /* 0x000000ff0700720c */ /* 0x000fe20003f06270 */
[----:B------:R-:W-:Y:S01]  /*1570*/  @!P1 IMAD.MOV R17, RZ, RZ, -R17 ;  /* 0x000000ffff119224 */ /* 0x000fe200078e0a11 */
[----:B------:R-:W-:Y:S01]  /*1580*/  LOP3.LUT R13, R6, 0x22, RZ, 0xfc, !PT ;  /* 0x00000022060d7812 */ /* 0x000fe200078efcff */
[----:B------:R-:W-:Y:S01]  /*1590*/  IMAD.HI.U32 R0, R21, R10, RZ ;  /* 0x0000000a15007227 */ /* 0x000fe200078e00ff */
[----:B------:R-:W-:-:S02]  /*15a0*/  ISETP.GE.AND P2, PT, R15, RZ, PT ;  /* 0x000000ff0f00720c */ /* 0x000fc40003f46270 */
[----:B------:R-:W-:Y:S01]  /*15b0*/  STL [R1+0x750], R17 ;  /* 0x0007501101007387 */ /* 0x000fe20000100800 */
[----:B------:R-:W-:Y:S02]  /*15c0*/  IMAD.MOV.U32 R7, RZ, RZ, R14 ;  /* 0x000000ffff077224 */ /* 0x000fe400078e000e */
[----:B------:R-:W-:Y:S01]  /*15d0*/  @!P6 IMAD.IADD R4, R4, 0x1, -R41 ;  /* 0x000000010404e824 */ /* 0x000fe200078e0a29 */
[C---:B------:R-:W-:Y:S01]  /*15e0*/  ISETP.GT.U32.AND P6, PT, R41.reuse, R16, PT ;  /* 0x000000102900720c */ /* 0x040fe20003fc4070 */
[C---:B0-----:R-:W-:Y:S01]  /*15f0*/  IMAD R8, R41.reuse, R5, R18 ;  /* 0x0000000529087224 */ /* 0x041fe200078e0212 */
[----:B------:R-:W-:Y:S01]  /*1600*/  IABS R5, R11 ;  /* 0x0000000b00057213 */ /* 0x000fe20000000000 */
[----:B------:R-:W-:Y:S01]  /*1610*/  IMAD.MOV R0, RZ, RZ, -R0 ;  /* 0x000000ffff007224 */ /* 0x000fe200078e0a00 */
[C---:B------:R-:W-:Y:S01]  /*1620*/  ISETP.GT.U32.AND P1, PT, R41.reuse, R4, PT ;  /* 0x000000042900720c */ /* 0x040fe20003f24070 */
[----:B------:R-:W-:Y:S01]  /*1630*/  @!P4 IMAD.MOV R7, RZ, RZ, -R7 ;  /* 0x000000ffff07c224 */ /* 0x000fe200078e0a07 */
[C---:B------:R-:W-:Y:S01]  /*1640*/  ISETP.GT.U32.AND P4, PT, R41.reuse, R8, PT ;  /* 0x000000082900720c */ /* 0x040fe20003f84070 */
[----:B------:R-:W-:Y:S01]  /*1650*/  IMAD R0, R41, R0, R10 ;  /* 0x0000000029007224 */ /* 0x000fe200078e020a */
[----:B------:R-:W-:Y:S01]  /*1660*/  IABS R18, R13 ;  /* 0x0000000d00127213 */ /* 0x000fe20000000000 */
[----:B------:R-:W-:Y:S01]  /*1670*/  IMAD.MOV.U32 R14, RZ, RZ, R5 ;  /* 0x000000ffff0e7224 */ /* 0x000fe200078e0005 */
[----:B------:R0:W-:Y:S01]  /*1680*/  STL [R1+0x74c], R7 ;  /* 0x00074c0701007387 */ /* 0x0001e20000100800 */
[----:B------:R-:W-:-:S04]  /*1690*/  IMAD.HI.U32 R5, R21, R12, RZ ;  /* 0x0000000c15057227 */ /* 0x000fc800078e00ff */
[----:B------:R-:W-:Y:S01]  /*16a0*/  @!P6 IMAD.IADD R16, R16, 0x1, -R41 ;  /* 0x000000011010e824 */ /* 0x000fe200078e0a29 */
[----:B------:R-:W-:Y:S01]  /*16b0*/  ISETP.GT.U32.AND P6, PT, R41, R0, PT ;  /* 0x000000002900720c */ /* 0x000fe20003fc4070 */
[----:B------:R-:W-:Y:S02]  /*16c0*/  IMAD.MOV R10, RZ, RZ, -R5 ;  /* 0x000000ffff0a7224 */ /* 0x000fe400078e0a05 */
[----:B------:R-:W-:Y:S01]  /*16d0*/  @!P4 IMAD.IADD R8, R8, 0x1, -R41 ;  /* 0x000000010808c824 */ /* 0x000fe200078e0a29 */
[----:B------:R-:W-:Y:S01]  /*16e0*/  ISETP.GE.AND P4, PT, R11, RZ, PT ;  /* 0x000000ff0b00720c */ /* 0x000fe20003f86270 */
[----:B0-----:R-:W-:Y:S01]  /*16f0*/  IMAD.HI.U32 R7, R21, R14, RZ ;  /* 0x0000000e15077227 */ /* 0x001fe200078e00ff */
[----:B------:R-:W-:-:S03]  /*1700*/  LOP3.LUT R11, R6, 0x28, RZ, 0xfc, !PT ;  /* 0x00000028060b7812 */ /* 0x000fc600078efcff */
[----:B------:R-:W-:Y:S01]  /*1710*/  @!P1 IMAD.IADD R4, R4, 0x1, -R41 ;  /* 0x0000000104049824 */ /* 0x000fe200078e0a29 */
[----:B------:R-:W-:Y:S01]  /*1720*/  ISETP.GE.AND P1, PT, R9, RZ, PT ;  /* 0x000000ff0900720c */ /* 0x000fe20003f26270 */
[----:B------:R-:W-:Y:S01]  /*1730*/  IMAD.MOV R7, RZ, RZ, -R7 ;  /* 0x000000ffff077224 */ /* 0x000fe200078e0a07 */
[----:B------:R-:W-:Y:S01]  /*1740*/  LOP3.LUT R9, R6, 0x26, RZ, 0xfc, !PT ;  /* 0x0000002606097812 */ /* 0x000fe200078efcff */
[----:B------:R-:W-:Y:S01]  /*1750*/  @!P6 IMAD.IADD R0, R0, 0x1, -R41 ;  /* 0x000000010000e824 */ /* 0x000fe200078e0a29 */
[C---:B------:R-:W-:Y:S01]  /*1760*/  ISETP.GT.U32.AND P6, PT, R41.reuse, R8, PT ;  /* 0x000000082900720c */ /* 0x040fe20003fc4070 */
[C---:B------:R-:W-:Y:S01]  /*1770*/  IMAD R10, R41.reuse, R10, R12 ;  /* 0x0000000a290a7224 */ /* 0x040fe200078e020c */
[----:B------:R-:W-:Y:S01]  /*1780*/  IABS R20, R11 ;  /* 0x0000000b00147213 */ /* 0x000fe20000000000 */
[----:B------:R-:W-:Y:S02]  /*1790*/  IMAD.MOV.U32 R15, RZ, RZ, R16 ;  /* 0x000000ffff0f7224 */ /* 0x000fe400078e0010 */
[C---:B------:R-:W-:Y:S01]  /*17a0*/  IMAD R12, R41.reuse, R7, R14 ;  /* 0x00000007290c7224 */ /* 0x040fe200078e020e */
[----:B------:R-:W-:Y:S01]  /*17b0*/  LOP3.LUT R7, R6, 0x24, RZ, 0xfc, !PT ;  /* 0x0000002406077812 */ /* 0x000fe200078efcff */
[----:B------:R-:W-:Y:S01]  /*17c0*/  @!P5 IMAD.MOV R4, RZ, RZ, -R4 ;  /* 0x000000ffff04d224 */ /* 0x000fe200078e0a04 */
[C---:B------:R-:W-:Y:S01]  /*17d0*/  ISETP.GT.U32.AND P5, PT, R41.reuse, R10, PT ;  /* 0x0000000a2900720c */ /* 0x040fe20003fa4070 */
[----:B------:R-:W-:Y:S01]  /*17e0*/  @!P3 IMAD.MOV R15, RZ, RZ, -R15 ;  /* 0x000000ffff0fb224 */ /* 0x000fe200078e0a0f */
[----:B------:R-:W-:Y:S01]  /*17f0*/  ISETP.GT.U32.AND P3, PT, R41, R0, PT ;  /* 0x000000002900720c */ /* 0x000fe20003f64070 */
[----:B------:R-:W-:Y:S01]  /*1800*/  IMAD.HI.U32 R5, R21, R18, RZ ;  /* 0x0000001215057227 */ /* 0x000fe200078e00ff */
[----:B------:R-:W-:-:S02]  /*1810*/  IABS R16, R7 ;  /* 0x0000000700107213 */ /* 0x000fc40000000000 */
[----:B------:R0:W-:Y:S01]  /*1820*/  STL [R1+0x748], R15 ;  /* 0x0007480f01007387 */ /* 0x0001e20000100800 */
[----:B------:R-:W-:Y:S01]  /*1830*/  @!P6 IMAD.IADD R8, R8, 0x1, -R41 ;  /* 0x000000010808e824 */ /* 0x000fe200078e0a29 */
[C---:B------:R-:W-:Y:S01]  /*1840*/  ISETP.GT.U32.AND P6, PT, R41.reuse, R12, PT ;  /* 0x0000000c2900720c */ /* 0x040fe20003fc4070 */
[----:B------:R-:W-:Y:S01]  /*1850*/  IMAD.MOV R5, RZ, RZ, -R5 ;  /* 0x000000ffff057224 */ /* 0x000fe200078e0a05 */
[----:B------:R1:W-:Y:S01]  /*1860*/  STL [R1+0x744], R4 ;  /* 0x0007440401007387 */ /* 0x0003e20000100800 */
[----:B------:R-:W-:Y:S02]  /*1870*/  IMAD.MOV.U32 R19, RZ, RZ, R8 ;  /* 0x000000ffff137224 */ /* 0x000fe400078e0008 */
[C---:B------:R-:W-:Y:S01]  /*1880*/  IMAD R14, R41.reuse, R5, R18 ;  /* 0x00000005290e7224 */ /* 0x040fe200078e0212 */
[----:B------:R-:W-:Y:S01]  /*1890*/  IABS R18, R9 ;  /* 0x0000000900127213 */ /* 0x000fe20000000000 */
[--C-:B------:R-:W-:Y:S01]  /*18a0*/  @!P5 IMAD.IADD R10, R10, 0x1, -R41.reuse ;  /* 0x000000010a0ad824 */ /* 0x100fe200078e0a29 */
[----:B0-----:R-:W-:Y:S01]  /*18b0*/  LOP3.LUT R15, R6, 0x2a, RZ, 0xfc, !PT ;  /* 0x0000002a060f7812 */ /* 0x001fe200078efcff */
[----:B------:R-:W-:Y:S01]  /*18c0*/  @!P3 IMAD.IADD R0, R0, 0x1, -R41 ;  /* 0x000000010000b824 */ /* 0x000fe200078e0a29 */
[----:B------:R-:W-:Y:S01]  /*18d0*/  ISETP.GT.U32.AND P3, PT, R41, R14, PT ;  /* 0x0000000e2900720c */ /* 0x000fe20003f64070 */
[----:B------:R-:W-:Y:S01]  /*18e0*/  IMAD.HI.U32 R5, R21, R18, RZ ;  /* 0x0000001215057227 */ /* 0x000fe200078e00ff */
[----:B------:R-:W-:-:S02]  /*18f0*/  IABS R22, R15 ;  /* 0x0000000f00167213 */ /* 0x000fc40000000000 */
[----:B------:R-:W-:Y:S01]  /*1900*/  ISETP.GE.AND P5, PT, R13, RZ, PT ;  /* 0x000000ff0d00720c */ /* 0x000fe20003fa6270 */
[----:B------:R-:W-:Y:S01]  /*1910*/  @!P6 IMAD.IADD R12, R12, 0x1, -R41 ;  /* 0x000000010c0ce824 */ /* 0x000fe200078e0a29 */
[----:B------:R-:W-:Y:S01]  /*1920*/  ISETP.GT.U32.AND P6, PT, R41, R10, PT ;  /* 0x0000000a2900720c */ /* 0x000fe20003fc4070 */
[----:B-1----:R-:W-:Y:S01]  /*1930*/  IMAD.HI.U32 R4, R21, R16, RZ ;  /* 0x0000001015047227 */ /* 0x002fe200078e00ff */
[----:B------:R-:W-:-:S03]  /*1940*/  LOP3.LUT R13, R6, 0x2c, RZ, 0xfc, !PT ;  /* 0x0000002c060d7812 */ /* 0x000fc600078efcff */
[----:B------:R-:W-:Y:S02]  /*1950*/  IMAD.MOV R4, RZ, RZ, -R4 ;  /* 0x000000ffff047224 */ /* 0x000fe400078e0a04 */
[----:B------:R-:W-:Y:S02]  /*1960*/  IMAD.MOV.U32 R17, RZ, RZ, R0 ;  /* 0x000000ffff117224 */ /* 0x000fe400078e0000 */
[C---:B------:R-:W-:Y:S02]  /*1970*/  IMAD R0, R41.reuse, R4, R16 ;  /* 0x0000000429007224 */ /* 0x040fe400078e0210 */
[----:B------:R-:W-:Y:S02]  /*1980*/  IMAD.MOV R5, RZ, RZ, -R5 ;  /* 0x000000ffff057224 */ /* 0x000fe400078e0a05 */
[--C-:B------:R-:W-:Y:S01]  /*1990*/  @!P3 IMAD.IADD R14, R14, 0x1, -R41.reuse ;  /* 0x000000010e0eb824 */ /* 0x100fe200078e0a29 */
[C---:B------:R-:W-:Y:S01]  /*19a0*/  ISETP.GT.U32.AND P3, PT, R41.reuse, R12, PT ;  /* 0x0000000c2900720c */ /* 0x040fe20003f64070 */
[----:B------:R-:W-:Y:S01]  /*19b0*/  @!P6 IMAD.IADD R10, R10, 0x1, -R41 ;  /* 0x000000010a0ae824 */ /* 0x000fe200078e0a29 */
[C---:B------:R-:W-:Y:S01]  /*19c0*/  ISETP.GT.U32.AND P6, PT, R41.reuse, R0, PT ;  /* 0x000000002900720c */ /* 0x040fe20003fc4070 */
[----:B------:R-:W-:Y:S01]  /*19d0*/  IMAD R4, R41, R5, R18 ;  /* 0x0000000529047224 */ /* 0x000fe200078e0212 */
[----:B------:R-:W-:Y:S01]  /*19e0*/  IABS R18, R13 ;  /* 0x0000000d00127213 */ /* 0x000fe20000000000 */
[----:B------:R-:W-:-:S04]  /*19f0*/  IMAD.HI.U32 R5, R21, R20, RZ ;  /* 0x0000001415057227 */ /* 0x000fc800078e00ff */
[----:B------:R-:W-:Y:S02]  /*1a00*/  IMAD.MOV R5, RZ, RZ, -R5 ;  /* 0x000000ffff057224 */ /* 0x000fe400078e0a05 */
[----:B------:R-:W-:Y:S01]  /*1a10*/  @!P2 IMAD.MOV R19, RZ, RZ, -R19 ;  /* 0x000000ffff13a224 */ /* 0x000fe200078e0a13 */
[C---:B------:R-:W-:Y:S01]  /*1a20*/  ISETP.GT.U32.AND P2, PT, R41.reuse, R14, PT ;  /* 0x0000000e2900720c */ /* 0x040fe20003f44070 */
[C---:B------:R-:W-:Y:S02]  /*1a30*/  IMAD R8, R41.reuse, R5, R20 ;  /* 0x0000000529087224 */ /* 0x040fe400078e0214 */
[--C-:B------:R-:W-:Y:S01]  /*1a40*/  @!P3 IMAD.IADD R12, R12, 0x1, -R41.reuse ;  /* 0x000000010c0cb824 */ /* 0x100fe200078e0a29 */
[C---:B------:R-:W-:Y:S01]  /*1a50*/  ISETP.GT.U32.AND P3, PT, R41.reuse, R4, PT ;  /* 0x000000042900720c */ /* 0x040fe20003f64070 */
[----:B------:R-:W-:Y:S01]  /*1a60*/  @!P6 IMAD.IADD R0, R0, 0x1, -R41 ;  /* 0x000000010000e824 */ /* 0x000fe200078e0a29 */
[----:B------:R-:W-:Y:S01]  /*1a70*/  ISETP.GT.U32.AND P6, PT, R41, R8, PT ;  /* 0x000000082900720c */ /* 0x000fe20003fc4070 */
[----:B------:R-:W-:Y:S01]  /*1a80*/  @!P0 IMAD.MOV R17, RZ, RZ, -R17 ;  /* 0x000000ffff118224 */ /* 0x000fe200078e0a11 */
[----:B------:R-:W-:Y:S01]  /*1a90*/  ISETP.GE.AND P0, PT, R7, RZ, PT ;  /* 0x000000ff0700720c */ /* 0x000fe20003f06270 */
[----:B------:R-:W-:Y:S01]  /*1aa0*/  IMAD.HI.U32 R7, R21, R22, RZ ;  /* 0x0000001615077227 */ /* 0x000fe200078e00ff */
[----:B------:R0:W-:Y:S03]  /*1ab0*/  STL [R1+0x740], R19 ;  /* 0x0007401301007387 */ /* 0x0001e60000100800 */
[----:B------:R-:W-:Y:S01]  /*1ac0*/  @!P2 IMAD.IADD R14, R14, 0x1, -R41 ;  /* 0x000000010e0ea824 */ /* 0x000fe200078e0a29 */
[----:B------:R1:W-:Y:S01]  /*1ad0*/  STL [R1+0x73c], R17 ;  /* 0x00073c1101007387 */ /* 0x0003e20000100800 */
[----:B------:R-:W-:Y:S01]  /*1ae0*/  IMAD.MOV R7, RZ, RZ, -R7 ;  /* 0x000000ffff077224 */ /* 0x000fe200078e0a07 */
[----:B------:R-:W-:Y:S01]  /*1af0*/  ISETP.GE.AND P2, PT, R9, RZ, PT ;  /* 0x000000ff0900720c */ /* 0x000fe20003f46270 */
[--C-:B------:R-:W-:Y:S01]  /*1b00*/  @!P3 IMAD.IADD R4, R4, 0x1, -R41.reuse ;  /* 0x000000010404b824 */ /* 0x100fe200078e0a29 */
[C---:B------:R-:W-:Y:S01]  /*1b10*/  LOP3.LUT R9, R6.reuse, 0x2e, RZ, 0xfc, !PT ;  /* 0x0000002e06097812 */ /* 0x040fe200078efcff */
[C---:B------:R-:W-:Y:S01]  /*1b20*/  IMAD R16, R41.reuse, R7, R22 ;  /* 0x0000000729107224 */ /* 0x040fe200078e0216 */
[----:B0-----:R-:W-:Y:S01]  /*1b30*/  LOP3.LUT R19, R6, 0x38, RZ, 0xfc, !PT ;  /* 0x0000003806137812 */ /* 0x001fe200078efcff */
[----:B------:R-:W-:Y:S01]  /*1b40*/  @!P4 IMAD.MOV R12, RZ, RZ, -R12 ;  /* 0x000000ffff0cc224 */ /* 0x000fe200078e0a0c */
[----:B------:R-:W-:Y:S01]  /*1b50*/  IABS R7, R9 ;  /* 0x0000000900077213 */ /* 0x000fe20000000000 */
[----:B------:R-:W-:Y:S01]  /*1b60*/  @!P6 IMAD.IADD R8, R8, 0x1, -R41 ;  /* 0x000000010808e824 */ /* 0x000fe200078e0a29 */
[C---:B------:R-:W-:Y:S01]  /*1b70*/  ISETP.GT.U32.AND P3, PT, R41.reuse, R4, PT ;  /* 0x000000042900720c */ /* 0x040fe20003f64070 */
[----:B-1----:R-:W-:Y:S01]  /*1b80*/  IMAD.MOV.U32 R17, RZ, RZ, R10 ;  /* 0x000000ffff117224 */ /* 0x002fe200078e000a */
[----:B------:R-:W-:Y:S01]  /*1b90*/  ISETP.GT.U32.AND P4, PT, R41, R16, PT ;  /* 0x000000102900720c */ /* 0x000fe20003f84070 */
[----:B------:R-:W-:Y:S01]  /*1ba0*/  IMAD.MOV.U32 R10, RZ, RZ, R14 ;  /* 0x000000ffff0a7224 */ /* 0x000fe200078e000e */
[----:B------:R-:W-:Y:S01]  /*1bb0*/  ISETP.GE.AND P6, PT, R11, RZ, PT ;  /* 0x000000ff0b00720c */ /* 0x000fe20003fc6270 */
[----:B------:R-:W-:Y:S01]  /*1bc0*/  @!P1 IMAD.MOV R17, RZ, RZ, -R17 ;  /* 0x000000ffff119224 */ /* 0x000fe200078e0a11 */
[----:B------:R-:W-:Y:S01]  /*1bd0*/  ISETP.GT.U32.AND P1, PT, R41, R0, PT ;  /* 0x000000002900720c */ /* 0x000fe20003f24070 */
[----:B------:R-:W-:Y:S01]  /*1be0*/  IMAD.HI.U32 R5, R21, R18, RZ ;  /* 0x0000001215057227 */ /* 0x000fe200078e00ff */
[----:B------:R-:W-:-:S02]  /*1bf0*/  IABS R34, R19 ;  /* 0x0000001300227213 */ /* 0x000fc40000000000 */
[----:B------:R-:W-:Y:S01]  /*1c00*/  STL [R1+0x738], R17 ;  /* 0x0007381101007387 */ /* 0x000fe20000100800 */
[----:B------:R-:W-:Y:S01]  /*1c10*/  @!P5 IMAD.MOV R10, RZ, RZ, -R10 ;  /* 0x000000ffff0ad224 */ /* 0x000fe200078e0a0a */
[----:B------:R-:W-:Y:S01]  /*1c20*/  ISETP.GT.U32.AND P5, PT, R41, R8, PT ;  /* 0x000000082900720c */ /* 0x000fe20003fa4070 */
[----:B------:R-:W-:Y:S01]  /*1c30*/  IMAD.MOV R5, RZ, RZ, -R5 ;  /* 0x000000ffff057224 */ /* 0x000fe200078e0a05 */
[----:B------:R0:W-:Y:S01]  /*1c40*/  STL [R1+0x734], R12 ;  /* 0x0007340c01007387 */ /* 0x0001e20000100800 */
[--C-:B------:R-:W-:Y:S01]  /*1c50*/  @!P3 IMAD.IADD R4, R4, 0x1, -R41.reuse ;  /* 0x000000010404b824 */ /* 0x100fe200078e0a29 */
[----:B------:R-:W-:Y:S01]  /*1c60*/  LOP3.LUT R22, R6, 0x46, RZ, 0xfc, !PT ;  /* 0x0000004606167812 */ /* 0x000fe200078efcff */
[--C-:B------:R-:W-:Y:S01]  /*1c70*/  @!P4 IMAD.IADD R16, R16, 0x1, -R41.reuse ;  /* 0x000000011010c824 */ /* 0x100fe200078e0a29 */
[----:B------:R1:W-:Y:S01]  /*1c80*/  STL [R1+0x730], R10 ;  /* 0x0007300a01007387 */ /* 0x0003e20000100800 */
[----:B------:R-:W-:Y:S01]  /*1c90*/  @!P1 IMAD.IADD R0, R0, 0x1, -R41 ;  /* 0x0000000100009824 */ /* 0x000fe200078e0a29 */
[----:B------:R-:W-:Y:S01]  /*1ca0*/  ISETP.GE.AND P1, PT, R15, RZ, PT ;  /* 0x000000ff0f00720c */ /* 0x000fe20003f26270 */
[----:B------:R-:W-:Y:S01]  /*1cb0*/  IMAD.MOV.U32 R11, RZ, RZ, R4 ;  /* 0x000000ffff0b7224 */ /* 0x000fe200078e0004 */
[C---:B------:R-:W-:Y:S01]  /*1cc0*/  LOP3.LUT R4, R6.reuse, 0x34, RZ, 0xfc, !PT ;  /* 0x0000003406047812 */ /* 0x040fe200078efcff */
[----:B------:R-:W-:Y:S01]  /*1cd0*/  IMAD.MOV.U32 R14, RZ, RZ, R0 ;  /* 0x000000ffff0e7224 */ /* 0x000fe200078e0000 */
[----:B------:R-:W-:Y:S01]  /*1ce0*/  ISETP.GE.AND P4, PT, R13, RZ, PT ;  /* 0x000000ff0d00720c */ /* 0x000fe20003f86270 */
[----:B0-----:R-:W-:Y:S01]  /*1cf0*/  IMAD.MOV.U32 R12, RZ, RZ, R7 ;  /* 0x000000ffff0c7224 */ /* 0x001fe200078e0007 */
[----:B------:R-:W-:Y:S01]  /*1d00*/  LOP3.LUT R7, R6, 0x32, RZ, 0xfc, !PT ;  /* 0x0000003206077812 */ /* 0x000fe200078efcff */
[----:B------:R-:W-:Y:S01]  /*1d10*/  @!P5 IMAD.IADD R8, R8, 0x1, -R41 ;  /* 0x000000010808d824 */ /* 0x000fe200078e0a29 */
[----:B------:R-:W-:Y:S01]  /*1d20*/  ISETP.GE.AND P5, PT, R9, RZ, PT ;  /* 0x000000ff0900720c */ /* 0x000fe20003fa6270 */
[----:B-1----:R-:W-:Y:S01]  /*1d30*/  IMAD R10, R41, R5, R18 ;  /* 0x00000005290a7224 */ /* 0x002fe200078e0212 */
[C---:B------:R-:W-:Y:S01]  /*1d40*/  LOP3.LUT R9, R6.reuse, 0x36, RZ, 0xfc, !PT ;  /* 0x0000003606097812 */ /* 0x040fe200078efcff */
[----:B------:R-:W-:Y:S01]  /*1d50*/  IMAD.HI.U32 R5, R21, R12, RZ ;  /* 0x0000000c15057227 */ /* 0x000fe200078e00ff */
[----:B------:R-:W-:-:S02]  /*1d60*/  LOP3.LUT R13, R6, 0x3e, RZ, 0xfc, !PT ;  /* 0x0000003e060d7812 */ /* 0x000fc400078efcff */
[C---:B------:R-:W-:Y:S01]  /*1d70*/  ISETP.GT.U32.AND P3, PT, R41.reuse, R10, PT ;  /* 0x0000000a2900720c */ /* 0x040fe20003f64070 */
[----:B------:R-:W-:Y:S01]  /*1d80*/  IMAD.MOV R5, RZ, RZ, -R5 ;  /* 0x000000ffff057224 */ /* 0x000fe200078e0a05 */
[----:B------:R-:W-:Y:S01]  /*1d90*/  IABS R18, R9 ;  /* 0x0000000900127213 */ /* 0x000fe20000000000 */
[----:B------:R-:W-:Y:S01]  /*1da0*/  @!P0 IMAD.MOV R14, RZ, RZ, -R14 ;  /* 0x000000ffff0e8224 */ /* 0x000fe200078e0a0e */
[C---:B------:R-:W-:Y:S01]  /*1db0*/  ISETP.GT.U32.AND P0, PT, R41.reuse, R16, PT ;  /* 0x000000102900720c */ /* 0x040fe20003f04070 */
[C---:B------:R-:W-:Y:S01]  /*1dc0*/  IMAD R0, R41.reuse, R5, R12 ;  /* 0x0000000529007224 */ /* 0x040fe200078e020c */
[----:B------:R-:W-:Y:S01]  /*1dd0*/  LOP3.LUT R5, R6, 0x30, RZ, 0xfc, !PT ;  /* 0x0000003006057812 */ /* 0x000fe200078efcff */
[----:B------:R-:W-:Y:S01]  /*1de0*/  @!P6 IMAD.MOV R8, RZ, RZ, -R8 ;  /* 0x000000ffff08e224 */ /* 0x000fe200078e0a08 */
[----:B------:R0:W-:Y:S01]  /*1df0*/  STL [R1+0x72c], R14 ;  /* 0x00072c0e01007387 */ /* 0x0001e20000100800 */
[----:B------:R-:W-:Y:S01]  /*1e00*/  @!P2 IMAD.MOV R11, RZ, RZ, -R11 ;  /* 0x000000ffff0ba224 */ /* 0x000fe200078e0a0b */
[----:B------:R-:W-:Y:S01]  /*1e10*/  ISETP.GT.U32.AND P6, PT, R41, R0, PT ;  /* 0x000000002900720c */ /* 0x000fe20003fc4070 */
[----:B------:R-:W-:Y:S01]  /*1e20*/  IMAD.HI.U32 R17, R21, R26, RZ ;  /* 0x0000001a15117227 */ /* 0x000fe200078e00ff */
[----:B------:R-:W-:-:S02]  /*1e30*/  ISETP.GE.AND P2, PT, R5, RZ, PT ;  /* 0x000000ff0500720c */ /* 0x000fc40003f46270 */
[----:B------:R-:W-:Y:S01]  /*1e40*/  IABS R5, R5 ;  /* 0x0000000500057213 */ /* 0x000fe20000000000 */
[--C-:B------:R-:W-:Y:S01]  /*1e50*/  @!P3 IMAD.IADD R10, R10, 0x1, -R41.reuse ;  /* 0x000000010a0ab824 */ /* 0x100fe200078e0a29 */
[----:B------:R1:W-:Y:S01]  /*1e60*/  STL [R1+0x728], R11 ;  /* 0x0007280b01007387 */ /* 0x0003e20000100800 */
[----:B------:R-:W-:Y:S01]  /*1e70*/  @!P0 IMAD.IADD R16, R16, 0x1, -R41 ;  /* 0x0000000110108824 */ /* 0x000fe200078e0a29 */
[----:B0-----:R-:W-:Y:S01]  /*1e80*/  IABS R14, R7 ;  /* 0x00000007000e7213 */ /* 0x001fe20000000000 */
[----:B------:R-:W-:Y:S01]  /*1e90*/  IMAD.MOV R17, RZ, RZ, -R17 ;  /* 0x000000ffff117224 */ /* 0x000fe200078e0a11 */
[----:B------:R-:W-:Y:S01]  /*1ea0*/  ISETP.GT.U32.AND P3, PT, R41, R10, PT ;  /* 0x0000000a2900720c */ /* 0x000fe20003f64070 */
[----:B------:R0:W-:Y:S01]  /*1eb0*/  STL [R1+0x724], R8 ;  /* 0x0007240801007387 */ /* 0x0001e20000100800 */
[----:B------:R-:W-:Y:S01]  /*1ec0*/  IABS R12, R4 ;  /* 0x00000004000c7213 */ /* 0x000fe20000000000 */
[----:B------:R-:W-:Y:S01]  /*1ed0*/  @!P6 IMAD.IADD R0, R0, 0x1, -R41 ;  /* 0x000000010000e824 */ /* 0x000fe200078e0a29 */
[----:B------:R-:W-:Y:S01]  /*1ee0*/  ISETP.GE.AND P0, PT, R7, RZ, PT ;  /* 0x000000ff0700720c */ /* 0x000fe20003f06270 */
[C---:B------:R-:W-:Y:S01]  /*1ef0*/  IMAD R33, R41.reuse, R17, R26 ;  /* 0x0000001129217224 */ /* 0x040fe200078e021a */
[----:B------:R-:W-:Y:S01]  /*1f00*/  IABS R24, R13 ;  /* 0x0000000d00187213 */ /* 0x000fe20000000000 */
[----:B-1----:R-:W-:Y:S01]  /*1f10*/  IMAD.MOV.U32 R11, RZ, RZ, R16 ;  /* 0x000000ffff0b7224 */ /* 0x002fe200078e0010 */
[----:B------:R-:W-:Y:S01]  /*1f20*/  ISETP.GT.U32.AND P6, PT, R41, R0, PT ;  /* 0x000000002900720c */ /* 0x000fe20003fc4070 */
[----:B------:R-:W-:Y:S01]  /*1f30*/  IMAD.MOV.U32 R16, RZ, RZ, R5 ;  /* 0x000000ffff107224 */ /* 0x000fe200078e0005 */
[----:B------:R-:W-:Y:S01]  /*1f40*/  IABS R36, R22 ;  /* 0x0000001600247213 */ /* 0x000fe20000000000 */
[----:B------:R-:W-:Y:S01]  /*1f50*/  IMAD.HI.U32 R5, R21, R14, RZ ;  /* 0x0000000e15057227 */ /* 0x000fe200078e00ff */
[----:B------:R-:W-:-:S03]  /*1f60*/  LOP3.LUT R26, R6, 0x4c, RZ, 0xfc, !PT ;  /* 0x0000004c061a7812 */ /* 0x000fc600078efcff */
[----:B------:R-:W-:Y:S01]  /*1f70*/  @!P1 IMAD.MOV R11, RZ, RZ, -R11 ;  /* 0x000000ffff0b9224 */ /* 0x000fe200078e0a0b */
[----:B------:R-:W-:Y:S01]  /*1f80*/  ISETP.GE.AND P1, PT, R4, RZ, PT ;  /* 0x000000ff0400720c */ /* 0x000fe20003f26270 */
[----:B------:R-:W-:Y:S01]  /*1f90*/  IMAD.HI.U32 R4, R21, R16, RZ ;  /* 0x0000001015047227 */ /* 0x000fe200078e00ff */
[----:B------:R-:W-:Y:S02]  /*1fa0*/  IABS R30, R26 ;  /* 0x0000001a001e7213 */ /* 0x000fe40000000000 */
[----:B------:R1:W-:Y:S01]  /*1fb0*/  STL [R1+0x720], R11 ;  /* 0x0007200b01007387 */ /* 0x0003e20000100800 */
[----:B------:R-:W-:Y:S02]  /*1fc0*/  IMAD.MOV R5, RZ, RZ, -R5 ;  /* 0x000000ffff057224 */ /* 0x000fe400078e0a05 */
[----:B------:R-:W-:Y:S01]  /*1fd0*/  @!P3 IMAD.IADD R10, R10, 0x1, -R41 ;  /* 0x000000010a0ab824 */ /* 0x000fe200078e0a29 */
[----:B------:R-:W-:Y:S01]  /*1fe0*/  ISETP.GE.AND P3, PT, R9, RZ, PT ;  /* 0x000000ff0900720c */ /* 0x000fe20003f66270 */
[----:B------:R-:W-:-:S04]  /*1ff0*/  IMAD.HI.U32 R7, R21, R12, RZ ;  /* 0x0000000c15077227 */ /* 0x000fc800078e00ff */
[----:B0-----:R-:W-:Y:S02]  /*2000*/  IMAD.MOV R8, RZ, RZ, -R4 ;  /* 0x000000ffff087224 */ /* 0x001fe400078e0a04 */
[C---:B------:R-:W-:Y:S02]  /*2010*/  IMAD R14, R41.reuse, R5, R14 ;  /* 0x00000005290e7224 */ /* 0x040fe400078e020e */
[----:B------:R-:W-:Y:S02]  /*2020*/  IMAD.MOV R7, RZ, RZ, -R7 ;  /* 0x000000ffff077224 */ /* 0x000fe400078e0a07 */
[C---:B------:R-:W-:Y:S02]  /*2030*/  IMAD R16, R41.reuse, R8, R16 ;  /* 0x0000000829107224 */ /* 0x040fe400078e0210 */
[----:B-1----:R-:W-:Y:S01]  /*2040*/  IMAD.MOV.U32 R11, RZ, RZ, R10 ;  /* 0x000000ffff0b7224 */ /* 0x002fe200078e000a */
[----:B------:R-:W-:Y:S01]  /*2050*/  LOP3.LUT R10, R6, 0x42, RZ, 0xfc, !PT ;  /* 0x00000042060a7812 */ /* 0x000fe200078efcff */
[----:B------:R-:W-:Y:S01]  /*2060*/  @!P6 IMAD.IADD R0, R0, 0x1, -R41 ;  /* 0x000000010000e824 */ /* 0x000fe200078e0a29 */
[C---:B------:R-:W-:Y:S01]  /*2070*/  ISETP.GT.U32.AND P6, PT, R41.reuse, R14, PT ;  /* 0x0000000e2900720c */ /* 0x040fe20003fc4070 */
[C---:B------:R-:W-:Y:S01]  /*2080*/  IMAD R12, R41.reuse, R7, R12 ;  /* 0x00000007290c7224 */ /* 0x040fe200078e020c */
[----:B------:R-:W-:Y:S01]  /*2090*/  IABS R38, R10 ;  /* 0x0000000a00267213 */ /* 0x000fe20000000000 */
[----:B------:R-:W-:Y:S01]  /*20a0*/  @!P4 IMAD.MOV R11, RZ, RZ, -R11 ;  /* 0x000000ffff0bc224 */ /* 0x000fe200078e0a0b */
[----:B------:R-:W-:Y:S01]  /*20b0*/  ISETP.GT.U32.AND P4, PT, R41, R16, PT ;  /* 0x000000102900720c */ /* 0x000fe20003f84070 */
[----:B------:R-:W-:-:S02]  /*20c0*/  IMAD.MOV.U32 R5, RZ, RZ, R0 ;  /* 0x000000ffff057224 */ /* 0x000fc400078e0000 */
[----:B------:R-:W-:Y:S01]  /*20d0*/  IMAD.HI.U32 R4, R21, R18, RZ ;  /* 0x0000001215047227 */ /* 0x000fe200078e00ff */
[----:B------:R0:W-:Y:S03]  /*20e0*/  STL [R1+0x71c], R11 ;  /* 0x00071c0b01007387 */ /* 0x0001e60000100800 */
[----:B------:R-:W-:Y:S01]  /*20f0*/  @!P5 IMAD.MOV R5, RZ, RZ, -R5 ;  /* 0x000000ffff05d224 */ /* 0x000fe200078e0a05 */
[C---:B------:R-:W-:Y:S01]  /*2100*/  ISETP.GT.U32.AND P5, PT, R41.reuse, R12, PT ;  /* 0x0000000c2900720c */ /* 0x040fe20003fa4070 */
[----:B------:R-:W-:Y:S02]  /*2110*/  IMAD.MOV R4, RZ, RZ, -R4 ;  /* 0x000000ffff047224 */ /* 0x000fe400078e0a04 */
[--C-:B------:R-:W-:Y:S01]  /*2120*/  @!P6 IMAD.IADD R14, R14, 0x1, -R41.reuse ;  /* 0x000000010e0ee824 */ /* 0x100fe200078e0a29 */
[----:B------:R1:W-:Y:S01]  /*2130*/  STL [R1+0x718], R5 ;  /* 0x0007180501007387 */ /* 0x0003e20000100800 */
[C---:B------:R-:W-:Y:S01]  /*2140*/  IMAD R9, R41.reuse, R4, R18 ;  /* 0x0000000429097224 */ /* 0x040fe200078e0212 */
[----:B------:R-:W-:Y:S01]  /*2150*/  LOP3.LUT R18, R6, 0x3a, RZ, 0xfc, !PT ;  /* 0x0000003a06127812 */ /* 0x000fe200078efcff */
[--C-:B------:R-:W-:Y:S01]  /*2160*/  @!P4 IMAD.IADD R16, R16, 0x1, -R41.reuse ;  /* 0x000000011010c824 */ /* 0x100fe200078e0a29 */
[----:B------:R-:W-:Y:S01]  /*2170*/  ISETP.GT.U32.AND P6, PT, R41, R14, PT ;  /* 0x0000000e2900720c */ /* 0x000fe20003fc4070 */
[----:B------:R-:W-:Y:S01]  /*2180*/  IMAD.HI.U32 R0, R21, R34, RZ ;  /* 0x0000002215007227 */ /* 0x000fe200078e00ff */
[----:B------:R-:W-:Y:S01]  /*2190*/  IABS R44, R18 ;  /* 0x00000012002c7213 */ /* 0x000fe20000000000 */
[----:B------:R-:W-:Y:S01]  /*21a0*/  STL [R1+0x8cc], R45 ;  /* 0x0008cc2d01007387 */ /* 0x000fe20000100800 */
[----:B------:R-:W-:Y:S01]  /*21b0*/  ISETP.GT.U32.AND P4, PT, R41, R16, PT ;  /* 0x000000102900720c */ /* 0x000fe20003f84070 */
[----:B------:R-:W-:Y:S01]  /*21c0*/  @!P5 IMAD.IADD R12, R12, 0x1, -R41 ;  /* 0x000000010c0cd824 */ /* 0x000fe200078e0a29 */
[----:B0-----:R-:W-:Y:S01]  /*21d0*/  LOP3.LUT R11, R6, 0x3c, RZ, 0xfc, !PT ;  /* 0x0000003c060b7812 */ /* 0x001fe200078efcff */
[----:B------:R-:W-:Y:S01]  /*21e0*/  IMAD.MOV R0, RZ, RZ, -R0 ;  /* 0x000000ffff007224 */ /* 0x000fe200078e0a00 */
[----:B------:R-:W-:Y:S01]  /*21f0*/  STL [R1+0x8d4], R43 ;  /* 0x0008d42b01007387 */ /* 0x000fe20000100800 */
[----:B-1----:R-:W-:Y:S01]  /*2200*/  IMAD.HI.U32 R5, R21, R24, RZ ;  /* 0x0000001815057227 */ /* 0x002fe200078e00ff */
[----:B------:R-:W-:-:S02]  /*2210*/  ISETP.GT.U32.AND P5, PT, R41, R12, PT ;  /* 0x0000000c2900720c */ /* 0x000fc40003fa4070 */
[----:B------:R-:W-:Y:S01]  /*2220*/  IABS R8, R11 ;  /* 0x0000000b00087213 */ /* 0x000fe20000000000 */
[----:B------:R-:W-:Y:S02]  /*2230*/  IMAD R34, R41, R0, R34 ;  /* 0x0000000029227224 */ /* 0x000fe400078e0222 */
[----:B------:R-:W-:-:S04]  /*2240*/  IMAD.HI.U32 R0, R21, R44, RZ ;  /* 0x0000002c15007227 */ /* 0x000fc800078e00ff */
[----:B------:R-:W-:Y:S02]  /*2250*/  IMAD.MOV R0, RZ, RZ, -R0 ;  /* 0x000000ffff007224 */ /* 0x000fe400078e0a00 */
[--C-:B------:R-:W-:Y:S01]  /*2260*/  @!P6 IMAD.IADD R14, R14, 0x1, -R41.reuse ;  /* 0x000000010e0ee824 */ /* 0x100fe200078e0a29 */
[C---:B------:R-:W-:Y:S01]  /*2270*/  ISETP.GT.U32.AND P6, PT, R41.reuse, R34, PT ;  /* 0x000000222900720c */ /* 0x040fe20003fc4070 */
[--C-:B------:R-:W-:Y:S01]  /*2280*/  @!P4 IMAD.IADD R16, R16, 0x1, -R41.reuse ;  /* 0x000000011010c824 */ /* 0x100fe200078e0a29 */
[C---:B------:R-:W-:Y:S01]  /*2290*/  ISETP.GT.U32.AND P4, PT, R41.reuse, R9, PT ;  /* 0x000000092900720c */ /* 0x040fe20003f84070 */
[----:B------:R-:W-:Y:S02]  /*22a0*/  IMAD R44, R41, R0, R44 ;  /* 0x00000000292c7224 */ /* 0x000fe400078e022c */
[----:B------:R-:W-:Y:S02]  /*22b0*/  @!P5 IMAD.IADD R12, R12, 0x1, -R41 ;  /* 0x000000010c0cd824 */ /* 0x000fe400078e0a29 */
[----:B------:R-:W-:Y:S01]  /*22c0*/  IMAD.HI.U32 R4, R21, R8, RZ ;  /* 0x0000000815047227 */ /* 0x000fe200078e00ff */
[----:B------:R-:W-:-:S03]  /*22d0*/  ISETP.GT.U32.AND P5, PT, R41, R44, PT ;  /* 0x0000002c2900720c */ /* 0x000fc60003fa4070 */
[----:B------:R-:W-:Y:S02]  /*22e0*/  IMAD.MOV R4, RZ, RZ, -R4 ;  /* 0x000000ffff047224 */ /* 0x000fe400078e0a04 */
[----:B------:R-:W-:Y:S02]  /*22f0*/  @!P6 IMAD.IADD R34, R34, 0x1, -R41 ;  /* 0x000000012222e824 */ /* 0x000fe400078e0a29 */
[----:B------:R-:W-:Y:S02]  /*2300*/  IMAD.MOV R7, RZ, RZ, -R5 ;  /* 0x000000ffff077224 */ /* 0x000fe400078e0a05 */
[----:B------:R-:W-:Y:S01]  /*2310*/  IMAD R5, R41, R4, R8 ;  /* 0x0000000429057224 */ /* 0x000fe200078e0208 */
[----:B------:R-:W-:Y:S01]  /*2320*/  LOP3.LUT R8, R6, 0x40, RZ, 0xfc, !PT ;  /* 0x0000004006087812 */ /* 0x000fe200078efcff */
[--C-:B------:R-:W-:Y:S01]  /*2330*/  @!P4 IMAD.IADD R9, R9, 0x1, -R41.reuse ;  /* 0x000000010909c824 */ /* 0x100fe200078e0a29 */
[C---:B------:R-:W-:Y:S01]  /*2340*/  ISETP.GT.U32.AND P6, PT, R41.reuse, R34, PT ;  /* 0x000000222900720c */ /* 0x040fe20003fc4070 */
[----:B------:R-:W-:Y:S01]  /*2350*/  @!P5 IMAD.IADD R44, R44, 0x1, -R41 ;  /* 0x000000012c2cd824 */ /* 0x000fe200078e0a29 */
[----:B------:R-:W-:Y:S01]  /*2360*/  IABS R4, R8 ;  /* 0x0000000800047213 */ /* 0x000fe20000000000 */
[C---:B------:R-:W-:Y:S01]  /*2370*/  IMAD R24, R41.reuse, R7, R24 ;  /* 0x0000000729187224 */ /* 0x040fe200078e0218 */
[----:B------:R-:W-:Y:S01]  /*2380*/  ISETP.GT.U32.AND P4, PT, R41, R9, PT ;  /* 0x000000092900720c */ /* 0x000fe20003f84070 */
[----:B------:R-:W-:Y:S01]  /*2390*/  IMAD.HI.U32 R15, R21, R36, RZ ;  /* 0x00000024150f7227 */ /* 0x000fe200078e00ff */
[----:B------:R-:W-:-:S02]  /*23a0*/  ISETP.GT.U32.AND P5, PT, R41, R44, PT ;  /* 0x0000002c2900720c */ /* 0x000fc40003fa4070 */
[----:B------:R-:W-:Y:S01]  /*23b0*/  LOP3.LUT R7, R6, 0x44, RZ, 0xfc, !PT ;  /* 0x0000004406077812 */ /* 0x000fe200078efcff */
[----:B------:R-:W-:-:S03]  /*23c0*/  IMAD.HI.U32 R0, R21, R4, RZ ;  /* 0x0000000415007227 */ /* 0x000fc600078e00ff */
[----:B------:R-:W-:Y:S01]  /*23d0*/  IABS R20, R7 ;  /* 0x0000000700147213 */ /* 0x000fe20000000000 */
[----:B------:R-:W-:Y:S02]  /*23e0*/  IMAD.MOV R0, RZ, RZ, -R0 ;  /* 0x000000ffff007224 */ /* 0x000fe400078e0a00 */
[--C-:B------:R-:W-:Y:S01]  /*23f0*/  @!P6 IMAD.IADD R34, R34, 0x1, -R41.reuse ;  /* 0x000000012222e824 */ /* 0x100fe200078e0a29 */
[----:B------:R-:W-:Y:S01]  /*2400*/  ISETP.GT.U32.AND P6, PT, R41, R24, PT ;  /* 0x000000182900720c */ /* 0x000fe20003fc4070 */
[--C-:B------:R-:W-:Y:S01]  /*2410*/  @!P4 IMAD.IADD R9, R9, 0x1, -R41.reuse ;  /* 0x000000010909c824 */ /* 0x100fe200078e0a29 */
[C---:B------:R-:W-:Y:S01]  /*2420*/  ISETP.GT.U32.AND P4, PT, R41.reuse, R5, PT ;  /* 0x000000052900720c */ /* 0x040fe20003f84070 */
[----:B------:R-:W-:Y:S02]  /*2430*/  IMAD R39, R41, R0, R4 ;  /* 0x0000000029277224 */ /* 0x000fe400078e0204 */
[----:B------:R-:W-:Y:S02]  /*2440*/  @!P5 IMAD.IADD R44, R44, 0x1, -R41 ;  /* 0x000000012c2cd824 */ /* 0x000fe400078e0a29 */
[----:B------:R-:W-:Y:S01]  /*2450*/  IMAD.HI.U32 R4, R21, R20, RZ ;  /* 0x0000001415047227 */ /* 0x000fe200078e00ff */
[----:B------:R-:W-:-:S03]  /*2460*/  ISETP.GT.U32.AND P5, PT, R41, R39, PT ;  /* 0x000000272900720c */ /* 0x000fc60003fa4070 */
[----:B------:R-:W-:-:S04]  /*2470*/  IMAD.HI.U32 R0, R21, R38, RZ ;  /* 0x0000002615007227 */ /* 0x000fc800078e00ff */
[--C-:B------:R-:W-:Y:S02]  /*2480*/  @!P6 IMAD.IADD R24, R24, 0x1, -R41.reuse ;  /* 0x000000011818e824 */ /* 0x100fe400078e0a29 */
[--C-:B------:R-:W-:Y:S02]  /*2490*/  @!P4 IMAD.IADD R5, R5, 0x1, -R41.reuse ;  /* 0x000000010505c824 */ /* 0x100fe400078e0a29 */
[----:B------:R-:W-:Y:S01]  /*24a0*/  IMAD.MOV R4, RZ, RZ, -R4 ;  /* 0x000000ffff047224 */ /* 0x000fe200078e0a04 */
[----:B------:R-:W-:Y:S01]  /*24b0*/  ISETP.GT.U32.AND P6, PT, R41, R24, PT ;  /* 0x000000182900720c */ /* 0x000fe20003fc4070 */
[----:B------:R-:W-:Y:S01]  /*24c0*/  @!P5 IMAD.IADD R39, R39, 0x1, -R41 ;  /* 0x000000012727d824 */ /* 0x000fe200078e0a29 */
[C---:B------:R-:W-:Y:S01]  /*24d0*/  ISETP.GT.U32.AND P4, PT, R41.reuse, R5, PT ;  /* 0x000000052900720c */ /* 0x040fe20003f84070 */
[----:B------:R-:W-:Y:S02]  /*24e0*/  IMAD.MOV R0, RZ, RZ, -R0 ;  /* 0x000000ffff007224 */ /* 0x000fe400078e0a00 */
[C---:B------:R-:W-:Y:S01]  /*24f0*/  IMAD R37, R41.reuse, R4, R20 ;  /* 0x0000000429257224 */ /* 0x040fe200078e0214 */
[C---:B------:R-:W-:Y:S01]  /*2500*/  ISETP.GT.U32.AND P5, PT, R41.reuse, R39, PT ;  /* 0x000000272900720c */ /* 0x040fe20003fa4070 */
[----:B------:R-:W-:Y:S01]  /*2510*/  IMAD.MOV R15, RZ, RZ, -R15 ;  /* 0x000000ffff0f7224 */ /* 0x000fe200078e0a0f */
[----:B------:R-:W-:Y:S01]  /*2520*/  IABS R20, R35 ;  /* 0x0000002300147213 */ /* 0x000fe20000000000 */
[----:B------:R-:W-:-:S02]  /*2530*/  IMAD R38, R41, R0, R38 ;  /* 0x0000000029267224 */ /* 0x000fc400078e0226 */
[C---:B------:R-:W-:Y:S02]  /*2540*/  IMAD R36, R41.reuse, R15, R36 ;  /* 0x0000000f29247224 */ /* 0x040fe400078e0224 */
[--C-:B------:R-:W-:Y:S01]  /*2550*/  @!P6 IMAD.IADD R24, R24, 0x1, -R41.reuse ;  /* 0x000000011818e824 */ /* 0x100fe200078e0a29 */
[----:B------:R-:W-:Y:S01]  /*2560*/  ISETP.GT.U32.AND P6, PT, R41, R37, PT ;  /* 0x000000252900720c */ /* 0x000fe20003fc4070 */
[----:B------:R-:W-:Y:S01]  /*2570*/  @!P4 IMAD.IADD R5, R5, 0x1, -R41 ;  /* 0x000000010505c824 */ /* 0x000fe200078e0a29 */
[----:B------:R-:W-:Y:S01]  /*2580*/  ISETP.GT.U32.AND P4, PT, R41, R38, PT ;  /* 0x000000262900720c */ /* 0x000fe20003f84070 */
[----:B------:R-:W-:-:S04]  /*2590*/  IMAD.HI.U32 R0, R21, R20, RZ ;  /* 0x0000001415007227 */ /* 0x000fc800078e00ff */
[----:B------:R-:W-:Y:S01]  /*25a0*/  @!P5 IMAD.IADD R39, R39, 0x1, -R41 ;  /* 0x000000012727d824 */ /* 0x000fe200078e0a29 */
[----:B------:R-:W-:Y:S01]  /*25b0*/  ISETP.GT.U32.AND P5, PT, R41, R36, PT ;  /* 0x000000242900720c */ /* 0x000fe20003fa4070 */
[----:B------:R-:W-:Y:S02]  /*25c0*/  IMAD.MOV R31, RZ, RZ, -R0 ;  /* 0x000000ffff1f7224 */ /* 0x000fe400078e0a00 */
[----:B------:R-:W-:-:S04]  /*25d0*/  IMAD.HI.U32 R0, R21, R30, RZ ;  /* 0x0000001e15007227 */ /* 0x000fc800078e00ff */
[--C-:B------:R-:W-:Y:S02]  /*25e0*/  @!P6 IMAD.IADD R37, R37, 0x1, -R41.reuse ;  /* 0x000000012525e824 */ /* 0x100fe400078e0a29 */
[--C-:B------:R-:W-:Y:S02]  /*25f0*/  @!P4 IMAD.IADD R38, R38, 0x1, -R41.reuse ;  /* 0x000000012626c824 */ /* 0x100fe400078e0a29 */
[C---:B------:R-:W-:Y:S01]  /*2600*/  IMAD R31, R41.reuse, R31, R20 ;  /* 0x0000001f291f7224 */ /* 0x040fe200078e0214 */
[C---:B------:R-:W-:Y:S01]  /*2610*/  ISETP.GT.U32.AND P6, PT, R41.reuse, R37, PT ;  /* 0x000000252900720c */ /* 0x040fe20003fc4070 */
[----:B------:R-:W-:Y:S01]  /*2620*/  @!P5 IMAD.IADD R36, R36, 0x1, -R41 ;  /* 0x000000012424d824 */ /* 0x000fe200078e0a29 */
[----:B------:R-:W-:Y:S01]  /*2630*/  ISETP.GT.U32.AND P4, PT, R41, R38, PT ;  /* 0x000000262900720c */ /* 0x000fe20003f84070 */
[----:B------:R-:W-:Y:S02]  /*2640*/  IMAD.MOV R0, RZ, RZ, -R0 ;  /* 0x000000ffff007224 */ /* 0x000fe400078e0a00 */
[----:B------:R-:W-:Y:S01]  /*2650*/  IMAD.HI.U32 R4, R21, R42, RZ ;  /* 0x0000002a15047227 */ /* 0x000fe200078e00ff */
[----:B------:R-:W-:-:S03]  /*2660*/  ISETP.GT.U32.AND P5, PT, R41, R36, PT ;  /* 0x000000242900720c */ /* 0x000fc60003fa4070 */
[----:B------:R-:W-:Y:S01]  /*2670*/  IMAD R20, R41, R0, R30 ;  /* 0x0000000029147224 */ /* 0x000fe200078e021e */
[----:B------:R-:W-:Y:S01]  /*2680*/  LOP3.LUT R30, R6, 0x54, RZ, 0xfc, !PT ;  /* 0x00000054061e7812 */ /* 0x000fe200078efcff */
[----:B------:R-:W-:Y:S02]  /*2690*/  IMAD.MOV R4, RZ, RZ, -R4 ;  /* 0x000000ffff047224 */ /* 0x000fe400078e0a04 */
[--C-:B------:R-:W-:Y:S01]  /*26a0*/  @!P6 IMAD.IADD R37, R37, 0x1, -R41.reuse ;  /* 0x000000012525e824 */ /* 0x100fe200078e0a29 */
[C---:B------:R-:W-:Y:S01]  /*26b0*/  ISETP.GT.U32.AND P6, PT, R41.reuse, R31, PT ;  /* 0x0000001f2900720c */ /* 0x040fe20003fc4070 */
[--C-:B------:R-:W-:Y:S01]  /*26c0*/  @!P4 IMAD.IADD R38, R38, 0x1, -R41.reuse ;  /* 0x000000012626c824 */ /* 0x100fe200078e0a29 */
[C---:B------:R-:W-:Y:S01]  /*26d0*/  ISETP.GT.U32.AND P4, PT, R41.reuse, R33, PT ;  /* 0x000000212900720c */ /* 0x040fe20003f84070 */
[C---:B------:R-:W-:Y:S01]  /*26e0*/  IMAD R0, R41.reuse, R4, R42 ;  /* 0x0000000429007224 */ /* 0x040fe200078e022a */
[----:B------:R-:W-:Y:S01]  /*26f0*/  IABS R42, R29 ;  /* 0x0000001d002a7213 */ /* 0x000fe20000000000 */
[----:B------:R-:W-:Y:S01]  /*2700*/  @!P5 IMAD.IADD R36, R36, 0x1, -R41 ;  /* 0x000000012424d824 */ /* 0x000fe200078e0a29 */
[----:B------:R-:W-:Y:S01]  /*2710*/  ISETP.GT.U32.AND P5, PT, R41, R20, PT ;  /* 0x000000142900720c */ /* 0x000fe20003fa4070 */
[----:B------:R-:W-:-:S04]  /*2720*/  IMAD.HI.U32 R15, R21, R46, RZ ;  /* 0x0000002e150f7227 */ /* 0x000fc800078e00ff */
[----:B------:R-:W-:Y:S02]  /*2730*/  IMAD.MOV R15, RZ, RZ, -R15 ;  /* 0x000000ffff0f7224 */ /* 0x000fe400078e0a0f */
[--C-:B------:R-:W-:Y:S01]  /*2740*/  @!P6 IMAD.IADD R31, R31, 0x1, -R41.reuse ;  /* 0x000000011f1fe824 */ /* 0x100fe200078e0a29 */
[----:B------:R-:W-:Y:S01]  /*2750*/  ISETP.GT.U32.AND P6, PT, R41, R0, PT ;  /* 0x000000002900720c */ /* 0x000fe20003fc4070 */
[--C-:B------:R-:W-:Y:S02]  /*2760*/  @!P4 IMAD.IADD R33, R33, 0x1, -R41.reuse ;  /* 0x000000012121c824 */ /* 0x100fe400078e0a29 */
[----:B------:R-:W-:Y:S02]  /*2770*/  @!P2 IMAD.MOV R16, RZ, RZ, -R16 ;  /* 0x000000ffff10a224 */ /* 0x000fe400078e0a10 */
[----:B------:R-:W-:Y:S01]  /*2780*/  @!P5 IMAD.IADD R20, R20, 0x1, -R41 ;  /* 0x000000011414d824 */ /* 0x000fe200078e0a29 */
[C---:B------:R-:W-:Y:S01]  /*2790*/  ISETP.GT.U32.AND P4, PT, R41.reuse, R33, PT ;  /* 0x000000212900720c */ /* 0x040fe20003f84070 */
[C---:B------:R-:W-:Y:S01]  /*27a0*/  IMAD R4, R41.reuse, R15, R46 ;  /* 0x0000000f29047224 */ /* 0x040fe200078e022e */
[----:B------:R-:W-:Y:S01]  /*27b0*/  ISETP.GT.U32.AND P5, PT, R41, R31, PT ;  /* 0x0000001f2900720c */ /* 0x000fe20003fa4070 */
[----:B------:R-:W-:Y:S01]  /*27c0*/  IMAD.HI.U32 R15, R21, R42, RZ ;  /* 0x0000002a150f7227 */ /* 0x000fe200078e00ff */
[----:B------:R0:W-:Y:S01]  /*27d0*/  STL [R1+0x714], R16 ;  /* 0x0007141001007387 */ /* 0x0001e20000100800 */
[----:B------:R-:W-:-:S02]  /*27e0*/  IABS R46, R30 ;  /* 0x0000001e002e7213 */ /* 0x000fc40000000000 */
[--C-:B------:R-:W-:Y:S01]  /*27f0*/  @!P6 IMAD.IADD R0, R0, 0x1, -R41.reuse ;  /* 0x000000010000e824 */ /* 0x100fe200078e0a29 */
[----:B------:R-:W-:Y:S01]  /*2800*/  ISETP.GT.U32.AND P2, PT, R41, R20, PT ;  /* 0x000000142900720c */ /* 0x000fe20003f44070 */
[----:B------:R-:W-:Y:S01]  /*2810*/  IMAD.HI.U32 R17, R21, R50, RZ ;  /* 0x0000003215117227 */ /* 0x000fe200078e00ff */
[----:B------:R-:W-:Y:S02]  /*2820*/  STL [R1+0x8d0], R52 ;  /* 0x0008d03401007387 */ /* 0x000fe40000100800 */
[----:B------:R-:W-:Y:S01]  /*2830*/  ISETP.GT.U32.AND P6, PT, R41, R0, PT ;  /* 0x000000002900720c */ /* 0x000fe20003fc4070 */
[----:B------:R-:W-:Y:S01]  /*2840*/  @!P4 IMAD.IADD R33, R33, 0x1, -R41 ;  /* 0x000000012121c824 */ /* 0x000fe200078e0a29 */
[----:B------:R-:W-:Y:S01]  /*2850*/  ISETP.GT.U32.AND P4, PT, R41, R4, PT ;  /* 0x000000042900720c */ /* 0x000fe20003f84070 */
[----:B0-----:R-:W-:Y:S02]  /*2860*/  IMAD.MOV R16, RZ, RZ, -R15 ;  /* 0x000000ffff107224 */ /* 0x001fe400078e0a0f */
[----:B------:R-:W-:-:S04]  /*2870*/  IMAD.HI.U32 R15, R21, R46, RZ ;  /* 0x0000002e150f7227 */ /* 0x000fc800078e00ff */
[----:B------:R-:W-:Y:S01]  /*2880*/  IMAD R43, R41, R16, R42 ;  /* 0x00000010292b7224 */ /* 0x000fe200078e022a */
[----:B------:R-:W-:Y:S01]  /*2890*/  LOP3.LUT R42, R6, 0x5c, RZ, 0xfc, !PT ;  /* 0x0000005c062a7812 */ /* 0x000fe200078efcff */
[----:B------:R-:W-:Y:S02]  /*28a0*/  @!P5 IMAD.IADD R31, R31, 0x1, -R41 ;  /* 0x000000011f1fd824 */ /* 0x000fe400078e0a29 */
[----:B------:R-:W-:Y:S01]  /*28b0*/  IMAD.MOV R15, RZ, RZ, -R15 ;  /* 0x000000ffff0f7224 */ /* 0x000fe200078e0a0f */
[C---:B------:R-:W-:Y:S01]  /*28c0*/  ISETP.GT.U32.AND P5, PT, R41.reuse, R43, PT ;  /* 0x0000002b2900720c */ /* 0x040fe20003fa4070 */
[--C-:B------:R-:W-:Y:S01]  /*28d0*/  @!P6 IMAD.IADD R0, R0, 0x1, -R41.reuse ;  /* 0x000000010000e824 */ /* 0x100fe200078e0a29 */
[----:B------:R0:W-:Y:S01]  /*28e0*/  STL [R1+0x8dc], R42 ;  /* 0x0008dc2a01007387 */ /* 0x0001e20000100800 */
[----:B------:R-:W-:Y:S02]  /*28f0*/  IMAD R51, R41, R15, R46 ;  /* 0x0000000f29337224 */ /* 0x000fe400078e022e */
[----:B------:R-:W-:-:S02]  /*2900*/  @!P4 IMAD.IADD R4, R4, 0x1, -R41 ;  /* 0x000000010404c824 */ /* 0x000fc400078e0a29 */
[----:B------:R-:W-:Y:S01]  /*2910*/  IMAD.HI.U32 R16, R21, R48, RZ ;  /* 0x0000003015107227 */ /* 0x000fe200078e00ff */
[C---:B------:R-:W-:Y:S02]  /*2920*/  ISETP.GT.U32.AND P6, PT, R41.reuse, R51, PT ;  /* 0x000000332900720c */ /* 0x040fe40003fc4070 */
[----:B------:R-:W-:Y:S01]  /*2930*/  ISETP.GT.U32.AND P4, PT, R41, R4, PT ;  /* 0x000000042900720c */ /* 0x000fe20003f84070 */
[----:B------:R-:W-:Y:S01]  /*2940*/  IMAD.MOV R16, RZ, RZ, -R16 ;  /* 0x000000ffff107224 */ /* 0x000fe200078e0a10 */
[----:B0-----:R-:W-:Y:S01]  /*2950*/  IABS R42, R42 ;  /* 0x0000002a002a7213 */ /* 0x001fe20000000000 */
[----:B------:R-:W-:Y:S02]  /*2960*/  @!P5 IMAD.IADD R43, R43, 0x1, -R41 ;  /* 0x000000012b2bd824 */ /* 0x000fe400078e0a29 */
[C---:B------:R-:W-:Y:S01]  /*2970*/  IMAD R47, R41.reuse, R16, R48 ;  /* 0x00000010292f7224 */ /* 0x040fe200078e0230 */
[----:B------:R-:W-:Y:S01]  /*2980*/  IABS R16, R52 ;  /* 0x0000003400107213 */ /* 0x000fe20000000000 */
[----:B------:R-:W-:Y:S01]  /*2990*/  IMAD.MOV R17, RZ, RZ, -R17 ;  /* 0x000000ffff117224 */ /* 0x000fe200078e0a11 */
[----:B------:R-:W-:Y:S01]  /*29a0*/  ISETP.GT.U32.AND P5, PT, R41, R43, PT ;  /* 0x0000002b2900720c */ /* 0x000fe20003fa4070 */
[--C-:B------:R-:W-:Y:S01]  /*29b0*/  @!P2 IMAD.IADD R20, R20, 0x1, -R41.reuse ;  /* 0x000000011414a824 */ /* 0x100fe200078e0a29 */
[----:B------:R-:W-:Y:S01]  /*29c0*/  ISETP.GE.AND P2, PT, R19, RZ, PT ;  /* 0x000000ff1300720c */ /* 0x000fe20003f46270 */
[--C-:B------:R-:W-:Y:S01]  /*29d0*/  @!P6 IMAD.IADD R51, R51, 0x1, -R41.reuse ;  /* 0x000000013333e824 */ /* 0x100fe200078e0a29 */
[C---:B------:R-:W-:Y:S01]  /*29e0*/  LOP3.LUT R19, R6.reuse, 0x5e, RZ, 0xfc, !PT ;  /* 0x0000005e06137812 */ /* 0x040fe200078efcff */
[----:B------:R-:W-:Y:S01]  /*29f0*/  IMAD R45, R41, R17, R50 ;  /* 0x00000011292d7224 */ /* 0x000fe200078e0232 */
[----:B------:R-:W-:Y:S01]  /*2a00*/  LOP3.LUT R17, R6, 0x60, RZ, 0xfc, !PT ;  /* 0x0000006006117812 */ /* 0x000fe200078efcff */
[----:B------:R-:W-:Y:S01]  /*2a10*/  IMAD.HI.U32 R15, R21, R16, RZ ;  /* 0x00000010150f7227 */ /* 0x000fe200078e00ff */
[C---:B------:R-:W-:Y:S01]  /*2a20*/  ISETP.GT.U32.AND P6, PT, R41.reuse, R51, PT ;  /* 0x000000332900720c */ /* 0x040fe20003fc4070 */
[----:B------:R-:W-:Y:S01]  /*2a30*/  STL [R1+0x8d8], R19 ;  /* 0x0008d81301007387 */ /* 0x000fe20000100800 */
[----:B------:R-:W-:Y:S01]  /*2a40*/  IABS R46, R17 ;  /* 0x00000011002e7213 */ /* 0x000fe20000000000 */
[--C-:B------:R-:W-:Y:S01]  /*2a50*/  @!P4 IMAD.IADD R4, R4, 0x1, -R41.reuse ;  /* 0x000000010404c824 */ /* 0x100fe200078e0a29 */
[----:B------:R-:W-:Y:S01]  /*2a60*/  ISETP.GT.U32.AND P4, PT, R41, R47, PT ;  /* 0x0000002f2900720c */ /* 0x000fe20003f84070 */
[----:B------:R-:W-:Y:S01]  /*2a70*/  @!P5 IMAD.IADD R43, R43, 0x1, -R41 ;  /* 0x000000012b2bd824 */ /* 0x000fe200078e0a29 */
[----:B------:R0:W-:Y:S01]  /*2a80*/  STL [R1+0x8e4], R17 ;  /* 0x0008e41101007387 */ /* 0x0001e20000100800 */
[----:B------:R-:W-:Y:S01]  /*2a90*/  IMAD.MOV R15, RZ, RZ, -R15 ;  /* 0x000000ffff0f7224 */ /* 0x000fe200078e0a0f */
[----:B------:R-:W-:Y:S01]  /*2aa0*/  ISETP.GT.U32.AND P5, PT, R41, R45, PT ;  /* 0x0000002d2900720c */ /* 0x000fe20003fa4070 */
[----:B------:R-:W-:Y:S01]  /*2ab0*/  @!P2 IMAD.MOV R34, RZ, RZ, -R34 ;  /* 0x000000ffff22a224 */ /* 0x000fe200078e0a22 */
[----:B------:R1:W-:Y:S01]  /*2ac0*/  STL [R1+0x6cc], R43 ;  /* 0x0006cc2b01007387 */ /* 0x0003e20000100800 */
[----:B------:R-:W-:-:S02]  /*2ad0*/  IABS R92, R19 ;  /* 0x00000013005c7213 */ /* 0x000fc40000000000 */
[--C-:B------:R-:W-:Y:S02]  /*2ae0*/  @!P6 IMAD.IADD R51, R51, 0x1, -R41.reuse ;  /* 0x000000013333e824 */ /* 0x100fe400078e0a29 */
[----:B0-----:R-:W-:Y:S02]  /*2af0*/  IMAD.MOV.U32 R17, RZ, RZ, R14 ;  /* 0x000000ffff117224 */ /* 0x001fe400078e000e */
[--C-:B------:R-:W-:Y:S01]  /*2b00*/  @!P4 IMAD.IADD R47, R47, 0x1, -R41.reuse ;  /* 0x000000012f2fc824 */ /* 0x100fe200078e0a29 */
[----:B------:R-:W-:Y:S01]  /*2b10*/  STL [R1+0x6c8], R51 ;  /* 0x0006c83301007387 */ /* 0x000fe20000100800 */
[----:B-1----:R-:W-:Y:S02]  /*2b20*/  IMAD R43, R41, R15, R16 ;  /* 0x0000000f292b7224 */ /* 0x002fe400078e0210 */
[----:B------:R-:W-:Y:S01]  /*2b30*/  @!P5 IMAD.IADD R45, R45, 0x1, -R41 ;  /* 0x000000012d2dd824 */ /* 0x000fe200078e0a29 */
[----:B------:R-:W-:Y:S01]  /*2b40*/  ISETP.GT.U32.AND P4, PT, R41, R47, PT ;  /* 0x0000002f2900720c */ /* 0x000fe20003f84070 */
[----:B------:R-:W-:Y:S01]  /*2b50*/  IMAD.HI.U32 R15, R21, R42, RZ ;  /* 0x0000002a150f7227 */ /* 0x000fe200078e00ff */
[----:B------:R-:W-:-:S02]  /*2b60*/  ISETP.GT.U32.AND P6, PT, R41, R43, PT ;  /* 0x0000002b2900720c */ /* 0x000fc40003fc4070 */
[----:B------:R-:W-:Y:S01]  /*2b70*/  ISETP.GT.U32.AND P5, PT, R41, R45, PT ;  /* 0x0000002d2900720c */ /* 0x000fe20003fa4070 */
[----:B------:R-:W-:Y:S01]  /*2b80*/  @!P0 IMAD.MOV R17, RZ, RZ, -R17 ;  /* 0x000000ffff118224 */ /* 0x000fe200078e0a11 */
[----:B------:R-:W-:Y:S01]  /*2b90*/  ISETP.GE.AND P0, PT, R18, RZ, PT ;  /* 0x000000ff1200720c */ /* 0x000fe20003f06270 */
[----:B------:R-:W-:Y:S01]  /*2ba0*/  IMAD.HI.U32 R16, R21, R92, RZ ;  /* 0x0000005c15107227 */ /* 0x000fe200078e00ff */
[----:B------:R-:W-:Y:S02]  /*2bb0*/  LOP3.LUT R18, R6, 0x62, RZ, 0xfc, !PT ;  /* 0x0000006206127812 */ /* 0x000fe400078efcff */
[----:B------:R0:W-:Y:S01]  /*2bc0*/  STL [R1+0x710], R17 ;  /* 0x0007101101007387 */ /* 0x0001e20000100800 */
[----:B------:R-:W-:Y:S02]  /*2bd0*/  IMAD.MOV R15, RZ, RZ, -R15 ;  /* 0x000000ffff0f7224 */ /* 0x000fe400078e0a0f */
[----:B------:R-:W-:Y:S02]  /*2be0*/  IMAD.MOV R16, RZ, RZ, -R16 ;  /* 0x000000ffff107224 */ /* 0x000fe400078e0a10 */
[----:B------:R-:W-:-:S02]  /*2bf0*/  @!P6 IMAD.IADD R43, R43, 0x1, -R41 ;  /* 0x000000012b2be824 */ /* 0x000fc400078e0a29 */
[----:B------:R-:W-:-:S03]  /*2c00*/  IMAD.HI.U32 R14, R21, R46, RZ ;  /* 0x0000002e150e7227 */ /* 0x000fc600078e00ff */
[C---:B------:R-:W-:Y:S01]  /*2c10*/  ISETP.GT.U32.AND P6, PT, R41.reuse, R43, PT ;  /* 0x0000002b2900720c */ /* 0x040fe20003fc4070 */
[----:B0-----:R-:W-:Y:S01]  /*2c20*/  IMAD R17, R41, R15, R42 ;  /* 0x0000000f29117224 */ /* 0x001fe200078e022a */
[C---:B------:R-:W-:Y:S01]  /*2c30*/  LOP3.LUT R42, R6.reuse, 0x64, RZ, 0xfc, !PT ;  /* 0x00000064062a7812 */ /* 0x040fe200078efcff */
[--C-:B------:R-:W-:Y:S01]  /*2c40*/  @!P4 IMAD.IADD R47, R47, 0x1, -R41.reuse ;  /* 0x000000012f2fc824 */ /* 0x100fe200078e0a29 */
[C---:B------:R-:W-:Y:S01]  /*2c50*/  LOP3.LUT R15, R6.reuse, 0x66, RZ, 0xfc, !PT ;  /* 0x00000066060f7812 */ /* 0x040fe200078efcff */
[C---:B------:R-:W-:Y:S01]  /*2c60*/  IMAD R92, R41.reuse, R16, R92 ;  /* 0x00000010295c7224 */ /* 0x040fe200078e025c */
[----:B------:R-:W-:Y:S01]  /*2c70*/  ISETP.GT.U32.AND P4, PT, R41, R17, PT ;  /* 0x000000112900720c */ /* 0x000fe20003f84070 */
[----:B------:R-:W-:Y:S01]  /*2c80*/  IMAD.MOV R14, RZ, RZ, -R14 ;  /* 0x000000ffff0e7224 */ /* 0x000fe200078e0a0e */
[----:B------:R0:W-:Y:S01]  /*2c90*/  STL [R1+0x6c4], R47 ;  /* 0x0006c42f01007387 */ /* 0x0001e20000100800 */
[--C-:B------:R-:W-:Y:S01]  /*2ca0*/  @!P5 IMAD.IADD R45, R45, 0x1, -R41.reuse ;  /* 0x000000012d2dd824 */ /* 0x100fe200078e0a29 */
[C---:B------:R-:W-:Y:S01]  /*2cb0*/  ISETP.GT.U32.AND P5, PT, R41.reuse, R92, PT ;  /* 0x0000005c2900720c */ /* 0x040fe20003fa4070 */
[----:B------:R-:W-:Y:S01]  /*2cc0*/  IMAD R19, R41, R14, R46 ;  /* 0x0000000e29137224 */ /* 0x000fe200078e022e */
[----:B------:R1:W-:Y:S01]  /*2cd0*/  STL [R1+0x8e0], R18 ;  /* 0x0008e01201007387 */ /* 0x0003e20000100800 */
[--C-:B------:R-:W-:Y:S01]  /*2ce0*/  @!P6 IMAD.IADD R43, R43, 0x1, -R41.reuse ;  /* 0x000000012b2be824 */ /* 0x100fe200078e0a29 */
[----:B------:R-:W-:Y:S01]  /*2cf0*/  IABS R14, R42 ;  /* 0x0000002a000e7213 */ /* 0x000fe20000000000 */
[----:B------:R-:W-:Y:S01]  /*2d00*/  @!P0 IMAD.MOV R44, RZ, RZ, -R44 ;  /* 0x000000ffff2c8224 */ /* 0x000fe200078e0a2c */
[----:B------:R-:W-:Y:S01]  /*2d10*/  ISETP.GT.U32.AND P6, PT, R41, R19, PT ;  /* 0x000000132900720c */ /* 0x000fe20003fc4070 */
[----:B------:R3:W-:Y:S01]  /*2d20*/  STL [R1+0x8ec], R42 ;  /* 0x0008ec2a01007387 */ /* 0x0007e20000100800 */
[----:B------:R-:W-:Y:S01]  /*2d30*/  IABS R16, R15 ;  /* 0x0000000f00107213 */ /* 0x000fe20000000000 */
[--C-:B------:R-:W-:Y:S01]  /*2d40*/  @!P4 IMAD.IADD R17, R17, 0x1, -R41.reuse ;  /* 0x000000011111c824 */ /* 0x100fe200078e0a29 */
[----:B0-----:R-:W-:Y:S01]  /*2d50*/  LOP3.LUT R47, R6, 0x72, RZ, 0xfc, !PT ;  /* 0x00000072062f7812 */ /* 0x001fe200078efcff */
[----:B------:R0:W-:Y:S01]  /*2d60*/  STL [R1+0x8e8], R15 ;  /* 0x0008e80f01007387 */ /* 0x0001e20000100800 */
[----:B-1----:R-:W-:Y:S01]  /*2d70*/  IABS R18, R18 ;  /* 0x0000001200127213 */ /* 0x002fe20000000000 */
[--C-:B------:R-:W-:Y:S01]  /*2d80*/  @!P5 IMAD.IADD R92, R92, 0x1, -R41.reuse ;  /* 0x000000015c5cd824 */ /* 0x100fe200078e0a29 */
[C---:B------:R-:W-:Y:S01]  /*2d90*/  ISETP.GT.U32.AND P4, PT, R41.reuse, R17, PT ;  /* 0x000000112900720c */ /* 0x040fe20003f84070 */
[----:B------:R-:W-:Y:S01]  /*2da0*/  STL [R1+0x6c0], R45 ;  /* 0x0006c02d01007387 */ /* 0x000fe20000100800 */
[----:B------:R-:W-:Y:S01]  /*2db0*/  LOP3.LUT R46, R6, 0x74, RZ, 0xfc, !PT ;  /* 0x00000074062e7812 */ /* 0x000fe200078efcff */
[----:B---3--:R-:W-:Y:S01]  /*2dc0*/  IMAD.MOV.U32 R42, RZ, RZ, R12 ;  /* 0x000000ffff2a7224 */ /* 0x008fe200078e000c */
[----:B------:R-:W-:Y:S01]  /*2dd0*/  ISETP.GT.U32.AND P5, PT, R41, R92, PT ;  /* 0x0000005c2900720c */ /* 0x000fe20003fa4070 */
[----:B------:R-:W-:Y:S01]  /*2de0*/  IMAD.HI.U32 R12, R21, R18, RZ ;  /* 0x00000012150c7227 */ /* 0x000fe200078e00ff */
[----:B------:R1:W-:Y:S03]  /*2df0*/  STL [R1+0x6ac], R43 ;  /* 0x0006ac2b01007387 */ /* 0x0003e60000100800 */
[----:B------:R-:W-:-:S02]  /*2e00*/  @!P6 IMAD.IADD R19, R19, 0x1, -R41 ;  /* 0x000000011313e824 */ /* 0x000fc400078e0a29 */
[----:B------:R-:W-:Y:S02]  /*2e10*/  IMAD.MOV R12, RZ, RZ, -R12 ;  /* 0x000000ffff0c7224 */ /* 0x000fe400078e0a0c */
[----:B0-----:R-:W-:Y:S01]  /*2e20*/  IMAD.HI.U32 R15, R21, R14, RZ ;  /* 0x0000000e150f7227 */ /* 0x001fe200078e00ff */
[----:B------:R-:W-:Y:S02]  /*2e30*/  ISETP.GT.U32.AND P6, PT, R41, R19, PT ;  /* 0x000000132900720c */ /* 0x000fe40003fc4070 */
[C---:B-1----:R-:W-:Y:S01]  /*2e40*/  LOP3.LUT R43, R6.reuse, 0x68, RZ, 0xfc, !PT ;  /* 0x00000068062b7812 */ /* 0x042fe200078efcff */
[----:B------:R-:W-:Y:S01]  /*2e50*/  @!P1 IMAD.MOV R42, RZ, RZ, -R42 ;  /* 0x000000ffff2a9224 */ /* 0x000fe200078e0a2a */
[----:B------:R-:W-:Y:S01]  /*2e60*/  ISETP.GE.AND P1, PT, R11, RZ, PT ;  /* 0x000000ff0b00720c */ /* 0x000fe20003f26270 */
[----:B------:R-:W-:Y:S01]  /*2e70*/  @!P4 IMAD.IADD R17, R17, 0x1, -R41 ;  /* 0x000000011111c824 */ /* 0x000fe200078e0a29 */
[----:B------:R-:W-:Y:S01]  /*2e80*/  ISETP.GE.AND P4, PT, R13, RZ, PT ;  /* 0x000000ff0d00720c */ /* 0x000fe20003f86270 */
[C---:B------:R-:W-:Y:S01]  /*2e90*/  IMAD R18, R41.reuse, R12, R18 ;  /* 0x0000000c29127224 */ /* 0x040fe200078e0212 */
[----:B------:R0:W-:Y:S01]  /*2ea0*/  STL [R1+0x70c], R42 ;  /* 0x00070c2a01007387 */ /* 0x0001e20000100800 */
[----:B------:R-:W-:Y:S01]  /*2eb0*/  IMAD.MOV R15, RZ, RZ, -R15 ;  /* 0x000000ffff0f7224 */ /* 0x000fe200078e0a0f */
[----:B------:R-:W-:Y:S01]  /*2ec0*/  LOP3.LUT R13, R6, 0x6c, RZ, 0xfc, !PT ;  /* 0x0000006c060d7812 */ /* 0x000fe200078efcff */
[----:B------:R-:W-:Y:S01]  /*2ed0*/  @!P5 IMAD.IADD R92, R92, 0x1, -R41 ;  /* 0x000000015c5cd824 */ /* 0x000fe200078e0a29 */
[----:B------:R1:W-:Y:S01]  /*2ee0*/  STL [R1+0x6a8], R17 ;  /* 0x0006a81101007387 */ /* 0x0003e20000100800 */
[----:B------:R-:W-:Y:S01]  /*2ef0*/  ISETP.GT.U32.AND P5, PT, R41, R18, PT ;  /* 0x000000122900720c */ /* 0x000fe20003fa4070 */
[----:B------:R-:W-:Y:S01]  /*2f00*/  IMAD.HI.U32 R11, R21, R16, RZ ;  /* 0x00000010150b7227 */ /* 0x000fe200078e00ff */
[C---:B------:R-:W-:Y:S01]  /*2f10*/  LOP3.LUT R12, R6.reuse, 0x6e, RZ, 0xfc, !PT ;  /* 0x0000006e060c7812 */ /* 0x040fe200078efcff */
[----:B------:R3:W-:Y:S01]  /*2f20*/  STL [R1+0x8f4], R43 ;  /* 0x0008f42b01007387 */ /* 0x0007e20000100800 */
[----:B0-----:R-:W-:Y:S01]  /*2f30*/  LOP3.LUT R42, R6, 0x6a, RZ, 0xfc, !PT ;  /* 0x0000006a062a7812 */ /* 0x001fe200078efcff */
[----:B------:R-:W-:-:S02]  /*2f40*/  IMAD.MOV R11, RZ, RZ, -R11 ;  /* 0x000000ffff0b7224 */ /* 0x000fc400078e0a0b */
[--C-:B------:R-:W-:Y:S02]  /*2f50*/  @!P6 IMAD.IADD R19, R19, 0x1, -R41.reuse ;  /* 0x000000011313e824 */ /* 0x100fe400078e0a29 */
[C---:B-1----:R-:W-:Y:S01]  /*2f60*/  IMAD R17, R41.reuse, R15, R14 ;  /* 0x0000000f29117224 */ /* 0x042fe200078e020e */
[----:B------:R-:W-:Y:S01]  /*2f70*/  IABS R15, R43 ;  /* 0x0000002b000f7213 */ /* 0x000fe20000000000 */
[----:B------:R0:W-:Y:S01]  /*2f80*/  STL [R1+0x8f0], R42 ;  /* 0x0008f02a01007387 */ /* 0x0001e20000100800 */
[----:B------:R-:W-:Y:S01]  /*2f90*/  IABS R14, R42 ;  /* 0x0000002a000e7213 */ /* 0x000fe20000000000 */
[C---:B------:R-:W-:Y:S01]  /*2fa0*/  IMAD R16, R41.reuse, R11, R16 ;  /* 0x0000000b29107224 */ /* 0x040fe200078e0210 */
[C---:B------:R-:W-:Y:S01]  /*2fb0*/  ISETP.GT.U32.AND P6, PT, R41.reuse, R17, PT ;  /* 0x000000112900720c */ /* 0x040fe20003fc4070 */
[----:B------:R-:W-:Y:S01]  /*2fc0*/  @!P5 IMAD.IADD R18, R18, 0x1, -R41 ;  /* 0x000000011212d824 */ /* 0x000fe200078e0a29 */
[----:B------:R1:W-:Y:S01]  /*2fd0*/  STL [R1+0x914], R13 ;  /* 0x0009140d01007387 */ /* 0x0003e20000100800 */
[----:B------:R-:W-:Y:S01]  /*2fe0*/  IMAD.MOV.U32 R45, RZ, RZ, R9 ;  /* 0x000000ffff2d7224 */ /* 0x000fe200078e0009 */
[----:B------:R-:W-:Y:S01]  /*2ff0*/  ISETP.GT.U32.AND P5, PT, R41, R16, PT ;  /* 0x000000102900720c */ /* 0x000fe20003fa4070 */
[----:B---3--:R-:W-:Y:S01]  /*3000*/  IMAD.HI.U32 R43, R21, R14, RZ ;  /* 0x0000000e152b7227 */ /* 0x008fe200078e00ff */
[----:B------:R3:W-:Y:S01]  /*3010*/  STL [R1+0x910], R12 ;  /* 0x0009100c01007387 */ /* 0x0007e20000100800 */
[----:B------:R-:W-:-:S02]  /*3020*/  LOP3.LUT R11, R6, 0x70, RZ, 0xfc, !PT ;  /* 0x00000070060b7812 */ /* 0x000fc400078efcff */
[----:B0-----:R-:W-:Y:S01]  /*3030*/  IMAD.HI.U32 R42, R21, R15, RZ ;  /* 0x0000000f152a7227 */ /* 0x001fe200078e00ff */
[----:B-1----:R-:W-:-:S03]  /*3040*/  IABS R13, R13 ;  /* 0x0000000d000d7213 */ /* 0x002fc60000000000 */
[----:B------:R-:W-:Y:S01]  /*3050*/  IMAD.MOV R42, RZ, RZ, -R42 ;  /* 0x000000ffff2a7224 */ /* 0x000fe200078e0a2a */
[----:B------:R0:W-:Y:S01]  /*3060*/  STL [R1+0x918], R11 ;  /* 0x0009180b01007387 */ /* 0x0001e20000100800 */
[----:B------:R-:W-:Y:S01]  /*3070*/  @!P6 IMAD.IADD R17, R17, 0x1, -R41 ;  /* 0x000000011111e824 */ /* 0x000fe200078e0a29 */
[----:B---3--:R-:W-:Y:S01]  /*3080*/  IABS R12, R12 ;  /* 0x0000000c000c7213 */ /* 0x008fe20000000000 */
[C---:B------:R-:W-:Y:S02]  /*3090*/  IMAD R15, R41.reuse, R42, R15 ;  /* 0x0000002a290f7224 */ /* 0x040fe400078e020f */
[----:B------:R-:W-:Y:S01]  /*30a0*/  @!P5 IMAD.IADD R16, R16, 0x1, -R41 ;  /* 0x000000011010d824 */ /* 0x000fe200078e0a29 */
[C---:B------:R-:W-:Y:S01]  /*30b0*/  ISETP.GT.U32.AND P5, PT, R41.reuse, R18, PT ;  /* 0x000000122900720c */ /* 0x040fe20003fa4070 */
[----:B------:R-:W-:Y:S01]  /*30c0*/  @!P3 IMAD.MOV R45, RZ, RZ, -R45 ;  /* 0x000000ffff2db224 */ /* 0x000fe200078e0a2d */
[----:B------:R-:W-:Y:S01]  /*30d0*/  ISETP.GT.U32.AND P6, PT, R41, R15, PT ;  /* 0x0000000f2900720c */ /* 0x000fe20003fc4070 */
[----:B------:R-:W-:Y:S01]  /*30e0*/  IMAD.HI.U32 R42, R21, R13, RZ ;  /* 0x0000000d152a7227 */ /* 0x000fe200078e00ff */
[----:B------:R-:W-:-:S02]  /*30f0*/  ISETP.GT.U32.AND P3, PT, R41, R16, PT ;  /* 0x000000102900720c */ /* 0x000fc40003f64070 */
[----:B0-----:R-:W-:Y:S01]  /*3100*/  IABS R11, R11 ;  /* 0x0000000b000b7213 */ /* 0x001fe20000000000 */
[----:B------:R-:W-:Y:S01]  /*3110*/  IMAD.MOV R43, RZ, RZ, -R43 ;  /* 0x000000ffff2b7224 */ /* 0x000fe200078e0a2b */
[----:B------:R0:W-:Y:S01]  /*3120*/  STL [R1+0x708], R45 ;  /* 0x0007082d01007387 */ /* 0x0001e20000100800 */
[----:B------:R-:W-:Y:S01]  /*3130*/  IMAD.MOV R42, RZ, RZ, -R42 ;  /* 0x000000ffff2a7224 */ /* 0x000fe200078e0a2a */
[C---:B------:R-:W-:Y:S01]  /*3140*/  ISETP.GT.U32.AND P2, PT, R41.reuse, R17, PT ;  /* 0x000000112900720c */ /* 0x040fe20003f44070 */
[----:B------:R-:W-:Y:S01]  /*3150*/  IMAD R14, R41, R43, R14 ;  /* 0x0000002b290e7224 */ /* 0x000fe200078e020e */
[----:B------:R1:W-:Y:S01]  /*3160*/  STL [R1+0x704], R34 ;  /* 0x0007042201007387 */ /* 0x0003e20000100800 */
[----:B------:R-:W-:-:S03]  /*3170*/  IMAD.HI.U32 R9, R21, R12, RZ ;  /* 0x0000000c15097227 */ /* 0x000fc600078e00ff */
[----:B------:R-:W-:Y:S01]  /*3180*/  STL [R1+0x904], R47 ;  /* 0x0009042f01007387 */ /* 0x000fe20000100800 */
[----:B------:R-:W-:Y:S01]  /*3190*/  @!P6 IMAD.IADD R15, R15, 0x1, -R41 ;  /* 0x000000010f0fe824 */ /* 0x000fe200078e0a29 */
[----:B0-----:R-:W-:Y:S01]  /*31a0*/  LOP3.LUT R45, R6, 0x76, RZ, 0xfc, !PT ;  /* 0x00000076062d7812 */ /* 0x001fe200078efcff */
[C---:B------:R-:W-:Y:S01]  /*31b0*/  IMAD R13, R41.reuse, R42, R13 ;  /* 0x0000002a290d7224 */ /* 0x040fe200078e020d */
[----:B------:R-:W-:Y:S01]  /*31c0*/  STL [R1+0x908], R46 ;  /* 0x0009082e01007387 */ /* 0x000fe20000100800 */
[----:B------:R-:W-:Y:S01]  /*31d0*/  @!P5 IMAD.IADD R18, R18, 0x1, -R41 ;  /* 0x000000011212d824 */ /* 0x000fe200078e0a29 */
[C---:B------:R-:W-:Y:S01]  /*31e0*/  ISETP.GT.U32.AND P6, PT, R41.reuse, R15, PT ;  /* 0x0000000f2900720c */ /* 0x040fe20003fc4070 */
[----:B------:R-:W-:Y:S01]  /*31f0*/  IMAD.MOV R9, RZ, RZ, -R9 ;  /* 0x000000ffff097224 */ /* 0x000fe200078e0a09 */
[----:B------:R-:W-:Y:S01]  /*3200*/  ISETP.GT.U32.AND P5, PT, R41, R14, PT ;  /* 0x0000000e2900720c */ /* 0x000fe20003fa4070 */
[----:B-1----:R-:W-:Y:S01]  /*3210*/  IMAD.HI.U32 R34, R21, R11, RZ ;  /* 0x0000000b15227227 */ /* 0x002fe200078e00ff */
[----:B------:R-:W-:Y:S03]  /*3220*/  STL [R1+0x90c], R45 ;  /* 0x00090c2d01007387 */ /* 0x000fe60000100800 */
[--C-:B------:R-:W-:Y:S01]  /*3230*/  @!P3 IMAD.IADD R16, R16, 0x1, -R41.reuse ;  /* 0x000000011010b824 */ /* 0x100fe200078e0a29 */
[C---:B------:R-:W-:Y:S01]  /*3240*/  ISETP.GT.U32.AND P3, PT, R41.reuse, R13, PT ;  /* 0x0000000d2900720c */ /* 0x040fe20003f64070 */
[----:B------:R-:W-:Y:S01]  /*3250*/  IMAD R12, R41, R9, R12 ;  /* 0x00000009290c7224 */ /* 0x000fe200078e020c */
[----:B------:R-:W-:Y:S01]  /*3260*/  IABS R9, R46 ;  /* 0x0000002e00097213 */ /* 0x000fe20000000000 */
[----:B------:R-:W-:Y:S01]  /*3270*/  IMAD.MOV R34, RZ, RZ, -R34 ;  /* 0x000000ffff227224 */ /* 0x000fe200078e0a22 */
[----:B------:R0:W-:Y:S01]  /*3280*/  STL [R1+0x700], R44 ;  /* 0x0007002c01007387 */ /* 0x0001e20000100800 */
[----:B------:R-:W-:Y:S01]  /*3290*/  @!P6 IMAD.IADD R15, R15, 0x1, -R41 ;  /* 0x000000010f0fe824 */ /* 0x000fe200078e0a29 */
[C---:B------:R-:W-:Y:S01]  /*32a0*/  ISETP.GT.U32.AND P6, PT, R41.reuse, R12, PT ;  /* 0x0000000c2900720c */ /* 0x040fe20003fc4070 */
[----:B------:R-:W-:Y:S01]  /*32b0*/  IMAD R11, R41, R34, R11 ;  /* 0x00000022290b7224 */ /* 0x000fe200078e020b */
[----:B------:R-:W-:Y:S01]  /*32c0*/  IABS R34, R47 ;  /* 0x0000002f00227213 */ /* 0x000fe20000000000 */
[----:B------:R-:W-:-:S02]  /*32d0*/  @!P5 IMAD.IADD R14, R14, 0x1, -R41 ;  /* 0x000000010e0ed824 */ /* 0x000fc400078e0a29 */
[----:B------:R-:W-:Y:S01]  /*32e0*/  IMAD.HI.U32 R42, R21, R9, RZ ;  /* 0x00000009152a7227 */ /* 0x000fe200078e00ff */
[----:B------:R-:W-:Y:S02]  /*32f0*/  ISETP.GT.U32.AND P5, PT, R41, R11, PT ;  /* 0x0000000b2900720c */ /* 0x000fe40003fa4070 */
[----:B0-----:R-:W-:Y:S01]  /*3300*/  LOP3.LUT R44, R6, 0x78, RZ, 0xfc, !PT ;  /* 0x00000078062c7812 */ /* 0x001fe200078efcff */
[--C-:B------:R-:W-:Y:S01]  /*3310*/  @!P3 IMAD.IADD R13, R13, 0x1, -R41.reuse ;  /* 0x000000010d0db824 */ /* 0x100fe200078e0a29 */
[----:B------:R-:W-:Y:S01]  /*3320*/  ISETP.GT.U32.AND P3, PT, R41, R14, PT ;  /* 0x0000000e2900720c */ /* 0x000fe20003f64070 */
[----:B------:R-:W-:Y:S02]  /*3330*/  IMAD.HI.U32 R43, R21, R34, RZ ;  /* 0x00000022152b7227 */ /* 0x000fe400078e00ff */
[----:B------:R0:W-:Y:S02]  /*3340*/  STL [R1+0x8f8], R44 ;  /* 0x0008f82c01007387 */ /* 0x0001e40000100800 */
[----:B------:R-:W-:Y:S01]  /*3350*/  @!P6 IMAD.IADD R12, R12, 0x1, -R41 ;  /* 0x000000010c0ce824 */ /* 0x000fe200078e0a29 */
[----:B------:R-:W-:Y:S01]  /*3360*/  ISETP.GT.U32.AND P6, PT, R41, R13, PT ;  /* 0x0000000d2900720c */ /* 0x000fe20003fc4070 */
[----:B------:R-:W-:-:S02]  /*3370*/  IMAD.MOV R43, RZ, RZ, -R43 ;  /* 0x000000ffff2b7224 */ /* 0x000fc400078e0a2b */
[--C-:B------:R-:W-:Y:S01]  /*3380*/  @!P5 IMAD.IADD R11, R11, 0x1, -R41.reuse ;  /* 0x000000010b0bd824 */ /* 0x100fe200078e0a29 */
[----:B------:R-:W-:Y:S01]  /*3390*/  ISETP.GT.U32.AND P5, PT, R41, R12, PT ;  /* 0x0000000c2900720c */ /* 0x000fe20003fa4070 */
[--C-:B------:R-:W-:Y:S01]  /*33a0*/  @!P2 IMAD.IADD R17, R17, 0x1, -R41.reuse ;  /* 0x000000011111a824 */ /* 0x100fe200078e0a29 */
[----:B------:R-:W-:Y:S01]  /*33b0*/  ISETP.GE.AND P2, PT, R8, RZ, PT ;  /* 0x000000ff0800720c */ /* 0x000fe20003f46270 */
[--C-:B------:R-:W-:Y:S01]  /*33c0*/  @!P3 IMAD.IADD R14, R14, 0x1, -R41.reuse ;  /* 0x000000010e0eb824 */ /* 0x100fe200078e0a29 */
[----:B------:R-:W-:Y:S01]  /*33d0*/  ISETP.GE.AND P3, PT, R10, RZ, PT ;  /* 0x000000ff0a00720c */ /* 0x000fe20003f66270 */
[C---:B------:R-:W-:Y:S01]  /*33e0*/  IMAD R10, R41.reuse, R43, R34 ;  /* 0x0000002b290a7224 */ /* 0x040fe200078e0222 */
[----:B------:R-:W-:Y:S01]  /*33f0*/  IABS R8, R45 ;  /* 0x0000002d00087213 */ /* 0x000fe20000000000 */
[----:B------:R-:W-:Y:S01]  /*3400*/  IMAD.MOV R42, RZ, RZ, -R42 ;  /* 0x000000ffff2a7224 */ /* 0x000fe200078e0a2a */
[----:B------:R-:W-:Y:S01]  /*3410*/  ISETP.GT.U32.AND P0, PT, R41, R11, PT ;  /* 0x0000000b2900720c */ /* 0x000fe20003f04070 */
[----:B------:R-:W-:Y:S01]  /*3420*/  @!P6 IMAD.IADD R13, R13, 0x1, -R41 ;  /* 0x000000010d0de824 */ /* 0x000fe200078e0a29 */
[----:B------:R-:W-:Y:S01]  /*3430*/  ISETP.GT.U32.AND P6, PT, R41, R10, PT ;  /* 0x0000000a2900720c */ /* 0x000fe20003fc4070 */
[----:B------:R-:W-:Y:S01]  /*3440*/  IMAD.HI.U32 R34, R21, R8, RZ ;  /* 0x0000000815227227 */ /* 0x000fe200078e00ff */
[----:B------:R-:W-:-:S03]  /*3450*/  LOP3.LUT R43, R6, 0x7c, RZ, 0xfc, !PT ;  /* 0x0000007c062b7812 */ /* 0x000fc600078efcff */
[C---:B------:R-:W-:Y:S01]  /*3460*/  IMAD R9, R41.reuse, R42, R9 ;  /* 0x0000002a29097224 */ /* 0x040fe200078e0209 */
[----:B------:R-:W-:Y:S01]  /*3470*/  IABS R42, R44 ;  /* 0x0000002c002a7213 */ /* 0x000fe20000000000 */
[----:B------:R-:W-:Y:S01]  /*3480*/  IMAD.MOV R34, RZ, RZ, -R34 ;  /* 0x000000ffff227224 */ /* 0x000fe200078e0a22 */
[----:B0-----:R-:W-:Y:S01]  /*3490*/  LOP3.LUT R44, R6, 0x7a, RZ, 0xfc, !PT ;  /* 0x0000007a062c7812 */ /* 0x001fe200078efcff */
[--C-:B------:R-:W-:Y:S01]  /*34a0*/  @!P5 IMAD.IADD R12, R12, 0x1, -R41.reuse ;  /* 0x000000010c0cd824 */ /* 0x100fe200078e0a29 */
[C---:B------:R-:W-:Y:S01]  /*34b0*/  ISETP.GT.U32.AND P5, PT, R41.reuse, R9, PT ;  /* 0x000000092900720c */ /* 0x040fe20003fa4070 */
[----:B------:R-:W-:Y:S01]  /*34c0*/  IMAD R8, R41, R34, R8 ;  /* 0x0000002229087224 */ /* 0x000fe200078e0208 */
[----:B------:R-:W-:Y:S01]  /*34d0*/  IABS R6, R44 ;  /* 0x0000002c00067213 */ /* 0x000fe20000000000 */
[--C-:B------:R-:W-:Y:S01]  /*34e0*/  @!P6 IMAD.IADD R10, R10, 0x1, -R41.reuse ;  /* 0x000000010a0ae824 */ /* 0x100fe200078e0a29 */
[----:B------:R-:W-:Y:S01]  /*34f0*/  STL [R1+0x8fc], R44 ;  /* 0x0008fc2c01007387 */ /* 0x000fe20000100800 */
[----:B------:R-:W-:Y:S01]  /*3500*/  @!P0 IMAD.IADD R11, R11, 0x1, -R41 ;  /* 0x000000010b0b8824 */ /* 0x000fe200078e0a29 */
[----:B------:R-:W-:Y:S01]  /*3510*/  ISETP.GT.U32.AND P6, PT, R41, R8, PT ;  /* 0x000000082900720c */ /* 0x000fe20003fc4070 */
[----:B------:R-:W-:Y:S01]  /*3520*/  @!P1 IMAD.MOV R5, RZ, RZ, -R5 ;  /* 0x000000ffff059224 */ /* 0x000fe200078e0a05 */
[----:B------:R-:W-:Y:S01]  /*3530*/  ISETP.GE.AND P0, PT, R7, RZ, PT ;  /* 0x000000ff0700720c */ /* 0x000fe20003f06270 */
[----:B------:R-:W-:Y:S01]  /*3540*/  IMAD.MOV.U32 R7, RZ, RZ, R42 ;  /* 0x000000ffff077224 */ /* 0x000fe200078e002a */
[----:B------:R-:W-:Y:S01]  /*3550*/  STL [R1+0x900], R43 ;  /* 0x0009002b01007387 */ /* 0x000fe20000100800 */
[----:B------:R-:W-:Y:S01]  /*3560*/  ISETP.GT.U32.AND P1, PT, R41, R10, PT ;  /* 0x0000000a2900720c */ /* 0x000fe20003f24070 */
[----:B------:R-:W-:Y:S01]  /*3570*/  @!P2 IMAD.MOV R39, RZ, RZ, -R39 ;  /* 0x000000ffff27a224 */ /* 0x000fe200078e0a27 */
[----:B------:R-:W-:Y:S01]  /*3580*/  LOP3.LUT R42, R49, 0x7f, RZ, 0xc0, !PT ;  /* 0x0000007f312a7812 */ /* 0x000fe200078ec0ff */
[----:B------:R-:W-:Y:S01]  /*3590*/  @!P5 IMAD.IADD R9, R9, 0x1, -R41 ;  /* 0x000000010909d824 */ /* 0x000fe200078e0a29 */
[----:B------:R0:W-:Y:S01]  /*35a0*/  STL [R1+0x6fc], R5 ;  /* 0x0006fc0501007387 */ /* 0x0001e20000100800 */
[----:B------:R-:W-:Y:S01]  /*35b0*/  IMAD.HI.U32 R34, R21, R7, RZ ;  /* 0x0000000715227227 */ /* 0x000fe200078e00ff */
[----:B------:R-:W-:-:S02]  /*35c0*/  SHF.R.U32.HI R49, RZ, 0x5, R49 ;  /* 0x00000005ff317819 */ /* 0x000fc40000011631 */
[C---:B------:R-:W-:Y:S01]  /*35d0*/  ISETP.GT.U32.AND P5, PT, R41.reuse, R9, PT ;  /* 0x000000092900720c */ /* 0x040fe20003fa4070 */
[----:B------:R-:W-:Y:S02]  /*35e0*/  @!P6 IMAD.IADD R8, R8, 0x1, -R41 ;  /* 0x000000010808e824 */ /* 0x000fe400078e0a29 */
[----:B------:R-:W-:Y:S02]  /*35f0*/  IMAD.MOV R34, RZ, RZ, -R34 ;  /* 0x000000ffff227224 */ /* 0x000fe400078e0a22 */
[----:B------:R-:W-:Y:S01]  /*3600*/  IMAD R48, R40, 0x200, R42 ;  /* 0x0000020028307824 */ /* 0x000fe200078e022a */
[C---:B------:R-:W-:Y:S01]  /*3610*/  ISETP.GT.U32.AND P6, PT, R41.reuse, R8, PT ;  /* 0x000000082900720c */ /* 0x040fe20003fc4070 */
[----:B------:R-:W-:Y:S01]  /*3620*/  IMAD R7, R41, R34, R7 ;  /* 0x0000002229077224 */ /* 0x000fe200078e0207 */
[----:B0-----:R-:W-:Y:S01]  /*3630*/  IABS R5, R43 ;  /* 0x0000002b00057213 */ /* 0x001fe20000000000 */
[----:B------:R-:W-:Y:S01]  /*3640*/  IMAD.HI.U32 R34, R21, R6, RZ ;  /* 0x0000000615227227 */ /* 0x000fe200078e00ff */
[----:B------:R-:W-:Y:S03]  /*3650*/  STL [R1+0x6b0], R48 ;  /* 0x0006b03001007387 */ /* 0x000fe60000100800 */
[----:B------:R-:W-:-:S02]  /*3660*/  IMAD.MOV R34, RZ, RZ, -R34 ;  /* 0x000000ffff227224 */ /* 0x000fc400078e0a22 */
[----:B------:R-:W-:Y:S01]  /*3670*/  @!P5 IMAD.IADD R9, R9, 0x1, -R41 ;  /* 0x000000010909d824 */ /* 0x000fe200078e0a29 */
[----:B------:R-:W-:Y:S01]  /*3680*/  ISETP.GT.U32.AND P5, PT, R41, R7, PT ;  /* 0x000000072900720c */ /* 0x000fe20003fa4070 */
[----:B------:R-:W-:-:S04]  /*3690*/  IMAD.HI.U32 R21, R21, R5, RZ ;  /* 0x0000000515157227 */ /* 0x000fc800078e00ff */
[C---:B------:R-:W-:Y:S02]  /*36a0*/  IMAD R6, R41.reuse, R34, R6 ;  /* 0x0000002229067224 */ /* 0x040fe400078e0206 */
[----:B------:R-:W-:Y:S01]  /*36b0*/  IMAD.MOV R21, RZ, RZ, -R21 ;  /* 0x000000ffff157224 */ /* 0x000fe200078e0a15 */
[----:B------:R-:W0:Y:S01]  /*36c0*/  LDS R34, [UR5] ;  /* 0x00000005ff227984 */ /* 0x000e220008000800 */
[----:B------:R-:W-:Y:S01]  /*36d0*/  @!P6 IMAD.IADD R8, R8, 0x1, -R41 ;  /* 0x000000010808e824 */ /* 0x000fe200078e0a29 */
[C---:B------:R-:W-:Y:S01]  /*36e0*/  ISETP.GT.U32.AND P6, PT, R41.reuse, R6, PT ;  /* 0x000000062900720c */ /* 0x040fe20003fc4070 */
[----:B------:R-:W-:Y:S01]  /*36f0*/  IMAD R5, R41, R21, R5 ;  /* 0x0000001529057224 */ /* 0x000fe200078e0205 */
[----:B------:R-:W-:Y:S01]  /*3700*/  IABS R21, R48 ;  /* 0x0000003000157213 */ /* 0x000fe20000000000 */
[--C-:B------:R-:W-:Y:S02]  /*3710*/  @!P5 IMAD.IADD R7, R7, 0x1, -R41.reuse ;  /* 0x000000010707d824 */ /* 0x100fe400078e0a29 */
[----:B------:R-:W-:Y:S01]  /*3720*/  @!P1 IMAD.IADD R10, R10, 0x1, -R41 ;  /* 0x000000010a0a9824 */ /* 0x000fe200078e0a29 */
[----:B------:R-:W-:Y:S01]  /*3730*/  ISETP.GT.U32.AND P5, PT, R41, R5, PT ;  /* 0x000000052900720c */ /* 0x000fe20003fa4070 */
[----:B------:R-:W-:Y:S01]  /*3740*/  IMAD.MOV.U32 R44, RZ, RZ, R24 ;  /* 0x000000ffff2c7224 */ /* 0x000fe200078e0018 */
[----:B------:R-:W-:Y:S01]  /*3750*/  ISETP.NE.U32.AND P1, PT, R42, RZ, PT ;  /* 0x000000ff2a00720c */ /* 0x000fe20003f25070 */
[----:B------:R-:W-:-:S02]  /*3760*/  VIADD R47, R48, 0x80 ;  /* 0x00000080302f7836 */ /* 0x000fc40000000000 */
[----:B------:R-:W-:-:S03]  /*3770*/  IMAD.HI.U32 R42, R23, R21, RZ ;  /* 0x00000015172a7227 */ /* 0x000fc600078e00ff */
[----:B------:R-:W-:Y:S01]  /*3780*/  IABS R43, R47 ;  /* 0x0000002f002b7213 */ /* 0x000fe20000000000 */
[--C-:B------:R-:W-:Y:S01]  /*3790*/  @!P6 IMAD.IADD R6, R6, 0x1, -R41.reuse ;  /* 0x000000010606e824 */ /* 0x100fe200078e0a29 */
[C---:B------:R-:W-:Y:S01]  /*37a0*/  ISETP.GT.U32.AND P6, PT, R41.reuse, R7, PT ;  /* 0x000000072900720c */ /* 0x040fe20003fc4070 */
[C---:B------:R-:W-:Y:S01]  /*37b0*/  VIADD R46, R48.reuse, 0x100 ;  /* 0x00000100302e7836 */ /* 0x040fe20000000000 */
[----:B------:R-:W-:Y:S01]  /*37c0*/  STL [R1+0x6bc], R47 ;  /* 0x0006bc2f01007387 */ /* 0x000fe20000100800 */
[----:B------:R-:W-:Y:S01]  /*37d0*/  @!P4 IMAD.MOV R44, RZ, RZ, -R44 ;  /* 0x000000ffff2cc224 */ /* 0x000fe200078e0a2c */
[----:B------:R-:W-:Y:S01]  /*37e0*/  ISETP.GT.U32.AND P4, PT, R41, R6, PT ;  /* 0x000000062900720c */ /* 0x000fe20003f84070 */
[----:B------:R-:W-:Y:S01]  /*37f0*/  VIADD R45, R48, 0x180 ;  /* 0x00000180302d7836 */ /* 0x000fe20000000000 */
[----:B------:R-:W-:Y:S01]  /*3800*/  STL [R1+0x6b8], R46 ;  /* 0x0006b82e01007387 */ /* 0x000fe20000100800 */
[----:B------:R-:W-:Y:S01]  /*3810*/  IMAD.MOV R42, RZ, RZ, -R42 ;  /* 0x000000ffff2a7224 */ /* 0x000fe200078e0a2a */
[----:B------:R-:W-:Y:S01]  /*3820*/  IABS R40, R46 ;  /* 0x0000002e00287213 */ /* 0x000fe20000000000 */
[----:B------:R-:W-:Y:S01]  /*3830*/  @!P5 IMAD.IADD R5, R5, 0x1, -R41 ;  /* 0x000000010505d824 */ /* 0x000fe200078e0a29 */
[----:B------:R-:W-:Y:S01]  /*3840*/  STL [R1+0x6b4], R45 ;  /* 0x0006b42d01007387 */ /* 0x000fe20000100800 */
[----:B------:R-:W-:Y:S01]  /*3850*/  IMAD R21, R25, R42, R21 ;  /* 0x0000002a19157224 */ /* 0x000fe200078e0215 */
[----:B------:R-:W-:Y:S01]  /*3860*/  IABS R24, R45 ;  /* 0x0000002d00187213 */ /* 0x000fe20000000000 */
[--C-:B------:R-:W-:Y:S01]  /*3870*/  @!P6 IMAD.IADD R7, R7, 0x1, -R41.reuse ;  /* 0x000000010707e824 */ /* 0x100fe200078e0a29 */
[----:B------:R1:W-:Y:S01]  /*3880*/  STL [R1+0x6f8], R44 ;  /* 0x0006f82c01007387 */ /* 0x0003e20000100800 */
[----:B------:R-:W-:Y:S01]  /*3890*/  ISETP.GT.U32.AND P5, PT, R41, R5, PT ;  /* 0x000000052900720c */ /* 0x000fe20003fa4070 */
[----:B------:R-:W-:Y:S01]  /*38a0*/  IMAD.HI.U32 R42, R23, R40, RZ ;  /* 0x00000028172a7227 */ /* 0x000fe200078e00ff */
[----:B------:R-:W-:Y:S01]  /*38b0*/  ISETP.GT.U32.AND P6, PT, R25, R21, PT ;  /* 0x000000151900720c */ /* 0x000fe20003fc4070 */
[----:B------:R3:W-:Y:S02]  /*38c0*/  STL [R1+0x6f4], R39 ;  /* 0x0006f42701007387 */ /* 0x0007e40000100800 */
[----:B------:R-:W-:Y:S01]  /*38d0*/  @!P4 IMAD.IADD R6, R6, 0x1, -R41 ;  /* 0x000000010606c824 */ /* 0x000fe200078e0a29 */
[----:B------:R-:W-:Y:S01]  /*38e0*/  BAR.SYNC.DEFER_BLOCKING 0x0 ;  /* 0x0000000000007b1d */ /* 0x000fe20000010000 */
[----:B------:R-:W-:Y:S01]  /*38f0*/  ISETP.GE.AND P4, PT, R22, RZ, PT ;  /* 0x000000ff1600720c */ /* 0x000fe20003f86270 */
[----:B-1----:R-:W-:Y:S01]  /*3900*/  IMAD.HI.U32 R44, R23, R43, RZ ;  /* 0x0000002b172c7227 */ /* 0x002fe200078e00ff */
[----:B0-----:R-:W-:-:S03]  /*3910*/  R2UR UR6, R34 ;  /* 0x00000000220672ca */ /* 0x001fc600000e0000 */
[----:B------:R-:W-:Y:S02]  /*3920*/  IMAD.MOV R44, RZ, RZ, -R44 ;  /* 0x000000ffff2c7224 */ /* 0x000fe400078e0a2c */
[----:B------:R-:W-:-:S04]  /*3930*/  IMAD.HI.U32 R23, R23, R24, RZ ;  /* 0x0000001817177227 */ /* 0x000fc800078e00ff */
[----:B------:R-:W-:Y:S02]  /*3940*/  IMAD R22, R25, R44, R43 ;  /* 0x0000002c19167224 */ /* 0x000fe400078e022b */
[----:B------:R-:W-:Y:S02]  /*3950*/  IMAD.MOV R42, RZ, RZ, -R42 ;  /* 0x000000ffff2a7224 */ /* 0x000fe400078e0a2a */
[----:B------:R-:W-:Y:S01]  /*3960*/  @!P5 IMAD.IADD R5, R5, 0x1, -R41 ;  /* 0x000000010505d824 */ /* 0x000fe200078e0a29 */
[C---:B------:R-:W-:Y:S01]  /*3970*/  ISETP.GT.U32.AND P5, PT, R25.reuse, R22, PT ;  /* 0x000000161900720c */ /* 0x040fe20003fa4070 */
[----:B------:R-:W-:Y:S02]  /*3980*/  IMAD.MOV R43, RZ, RZ, -R23 ;  /* 0x000000ffff2b7224 */ /* 0x000fe400078e0a17 */
[----:B------:R-:W-:Y:S02]  /*3990*/  IMAD R23, R25, R42, R40 ;  /* 0x0000002a19177224 */ /* 0x000fe400078e0228 */
[----:B------:R-:W-:-:S02]  /*39a0*/  @!P6 IMAD.IADD R21, R21, 0x1, -R25 ;  /* 0x000000011515e824 */ /* 0x000fc400078e0a19 */
[C---:B------:R-:W-:Y:S01]  /*39b0*/  IMAD R24, R25.reuse, R43, R24 ;  /* 0x0000002b19187224 */ /* 0x040fe200078e0218 */
[C---:B------:R-:W-:Y:S01]  /*39c0*/  ISETP.GT.U32.AND P6, PT, R25.reuse, R23, PT ;  /* 0x000000171900720c */ /* 0x040fe20003fc4070 */
[----:B------:R-:W-:Y:S01]  /*39d0*/  IMAD.MOV.U32 R41, RZ, RZ, R38 ;  /* 0x000000ffff297224 */ /* 0x000fe200078e0026 */
[C---:B------:R-:W-:Y:S01]  /*39e0*/  ISETP.GT.U32.AND P2, PT, R25.reuse, R21, PT ;  /* 0x000000151900720c */ /* 0x040fe20003f44070 */
[----:B------:R-:W-:Y:S01]  /*39f0*/  @!P0 IMAD.MOV R37, RZ, RZ, -R37 ;  /* 0x000000ffff258224 */ /* 0x000fe200078e0a25 */
[----:B------:R-:W-:Y:S01]  /*3a00*/  ISETP.GE.AND P0, PT, R32, RZ, PT ;  /* 0x000000ff2000720c */ /* 0x000fe20003f06270 */
[----:B------:R-:W-:Y:S01]  /*3a10*/  @!P3 IMAD.MOV R41, RZ, RZ, -R41 ;  /* 0x000000ffff29b224 */ /* 0x000fe200078e0a29 */
[----:B------:R-:W-:Y:S01]  /*3a20*/  ISETP.GT.U32.AND P3, PT, R25, R24, PT ;  /* 0x000000181900720c */ /* 0x000fe20003f64070 */
[----:B------:R-:W-:Y:S01]  /*3a30*/  @!P5 IMAD.IADD R22, R22, 0x1, -R25 ;  /* 0x000000011616d824 */ /* 0x000fe200078e0a19 */
[----:B------:R-:W-:Y:S01]  /*3a40*/  ISETP.GE.AND P5, PT, R35, RZ, PT ;  /* 0x000000ff2300720c */ /* 0x000fe20003fa6270 */
[----:B------:R-:W-:Y:S01]  /*3a50*/  @!P4 IMAD.MOV R36, RZ, RZ, -R36 ;  /* 0x000000ffff24c224 */ /* 0x000fe200078e0a24 */
[----:B------:R3:W-:Y:S01]  /*3a60*/  STL [R1+0x6f0], R41 ;  /* 0x0006f02901007387 */ /* 0x0007e20000100800 */
[----:B------:R-:W-:Y:S01]  /*3a70*/  IMAD.MOV.U32 R32, RZ, RZ, R33 ;  /* 0x000000ffff207224 */ /* 0x000fe200078e0021 */
[----:B------:R-:W-:Y:S01]  /*3a80*/  ISETP.GT.U32.AND P4, PT, R25, R22, PT ;  /* 0x000000161900720c */ /* 0x000fe20003f84070 */
[--C-:B------:R-:W-:Y:S01]  /*3a90*/  @!P6 IMAD.IADD R23, R23, 0x1, -R25.reuse ;  /* 0x000000011717e824 */ /* 0x100fe200078e0a19 */
[----:B------:R-:W-:Y:S01]  /*3aa0*/  ISETP.GE.AND P6, PT, R47, RZ, PT ;  /* 0x000000ff2f00720c */ /* 0x000fe20003fc6270 */
[--C-:B------:R-:W-:Y:S01]  /*3ab0*/  @!P2 IMAD.IADD R21, R21, 0x1, -R25.reuse ;  /* 0x000000011515a824 */ /* 0x100fe200078e0a19 */
[----:B------:R-:W-:Y:S01]  /*3ac0*/  ISETP.GE.AND P2, PT, R48, RZ, PT ;  /* 0x000000ff3000720c */ /* 0x000fe20003f46270 */
[----:B------:R-:W-:Y:S01]  /*3ad0*/  @!P0 IMAD.MOV R32, RZ, RZ, -R32 ;  /* 0x000000ffff208224 */ /* 0x000fe200078e0a20 */
[----:B------:R3:W-:Y:S01]  /*3ae0*/  STL [R1+0x6ec], R37 ;  /* 0x0006ec2501007387 */ /* 0x0007e20000100800 */
[----:B------:R-:W-:Y:S01]  /*3af0*/  @!P3 IMAD.IADD R24, R24, 0x1, -R25 ;  /* 0x000000011818b824 */ /* 0x000fe200078e0a19 */
[----:B------:R-:W-:Y:S01]  /*3b00*/  ISETP.GT.U32.AND P0, PT, R25, R23, PT ;  /* 0x000000171900720c */ /* 0x000fe20003f04070 */
[----:B------:R-:W-:Y:S01]  /*3b10*/  @!P5 IMAD.MOV R31, RZ, RZ, -R31 ;  /* 0x000000ffff1fd224 */ /* 0x000fe200078e0a1f */
[----:B------:R3:W-:Y:S01]  /*3b20*/  STL [R1+0x6e8], R36 ;  /* 0x0006e82401007387 */ /* 0x0007e20000100800 */
[----:B------:R-:W-:Y:S01]  /*3b30*/  IMAD.SHL.U32 R40, R49, 0x200000, RZ ;  /* 0x0020000031287824 */ /* 0x000fe200078e00ff */
[----:B------:R-:W-:Y:S01]  /*3b40*/  ISETP.GT.U32.AND P3, PT, R25, R24, PT ;  /* 0x000000181900720c */ /* 0x000fe20003f64070 */
[----:B------:R-:W-:Y:S01]  /*3b50*/  @!P4 IMAD.IADD R22, R22, 0x1, -R25 ;  /* 0x000000011616c824 */ /* 0x000fe200078e0a19 */
[----:B------:R3:W-:Y:S01]  /*3b60*/  STL [R1+0x6e4], R32 ;  /* 0x0006e42001007387 */ /* 0x0007e20000100800 */
[----:B------:R-:W-:-:S02]  /*3b70*/  ISETP.GE.AND P4, PT, R26, RZ, PT ;  /* 0x000000ff1a00720c */ /* 0x000fc40003f86270 */
[----:B------:R-:W-:Y:S01]  /*3b80*/  @!P2 IMAD.MOV R21, RZ, RZ, -R21 ;  /* 0x000000ffff15a224 */ /* 0x000fe200078e0a15 */
[----:B------:R3:W-:Y:S01]  /*3b90*/  STL [R1+0x6e0], R31 ;  /* 0x0006e01f01007387 */ /* 0x0007e20000100800 */
[----:B------:R-:W-:Y:S01]  /*3ba0*/  @!P6 IMAD.MOV R22, RZ, RZ, -R22 ;  /* 0x000000ffff16e224 */ /* 0x000fe200078e0a16 */
[----:B------:R-:W-:Y:S01]  /*3bb0*/  ISETP.GE.AND P2, PT, R46, RZ, PT ;  /* 0x000000ff2e00720c */ /* 0x000fe20003f46270 */
[--C-:B------:R-:W-:Y:S01]  /*3bc0*/  @!P0 IMAD.IADD R23, R23, 0x1, -R25.reuse ;  /* 0x0000000117178824 */ /* 0x100fe200078e0a19 */
[----:B------:R3:W-:Y:S01]  /*3bd0*/  STL [R1+0x6d8], R20 ;  /* 0x0006d81401007387 */ /* 0x0007e20000100800 */
[----:B------:R-:W-:Y:S02]  /*3be0*/  ISETP.GE.AND P6, PT, R45, RZ, PT ;  /* 0x000000ff2d00720c */ /* 0x000fe40003fc6270 */
[----:B------:R-:W-:Y:S01]  /*3bf0*/  LOP3.LUT R38, R40, 0x600000, RZ, 0xc0, !PT ;  /* 0x0060000028267812 */ /* 0x000fe200078ec0ff */
[----:B------:R-:W-:Y:S01]  /*3c00*/  @!P3 IMAD.IADD R24, R24, 0x1, -R25 ;  /* 0x000000011818b824 */ /* 0x000fe200078e0a19 */
[----:B------:R-:W-:-:S02]  /*3c10*/  ISETP.NE.AND P3, PT, R2, RZ, PT ;  /* 0x000000ff0200720c */ /* 0x000fc40003f65270 */
[----:B------:R-:W-:Y:S02]  /*3c20*/  R2UR UR9, R38 ;  /* 0x00000000260972ca */ /* 0x000fe400000e0000 */
[----:B------:R-:W-:Y:S02]  /*3c30*/  LOP3.LUT R2, RZ, R2, RZ, 0x33, !PT ;  /* 0x00000002ff027212 */ /* 0x000fe400078e33ff */
[----:B------:R-:W-:Y:S01]  /*3c40*/  @!P2 IMAD.MOV R23, RZ, RZ, -R23 ;  /* 0x000000ffff17a224 */ /* 0x000fe200078e0a17 */
[----:B------:R-:W-:Y:S02]  /*3c50*/  ISETP.GE.AND P5, PT, R27, RZ, PT ;  /* 0x000000ff1b00720c */ /* 0x000fe40003fa6270 */
[----:B------:R-:W-:Y:S01]  /*3c60*/  @!P6 IMAD.MOV R24, RZ, RZ, -R24 ;  /* 0x000000ffff18e224 */ /* 0x000fe200078e0a18 */
[C---:B------:R-:W-:Y:S02]  /*3c70*/  SEL R25, R2.reuse, R21, !P3 ;  /* 0x0000001502197207 */ /* 0x040fe40005800000 */
[----:B------:R-:W-:-:S02]  /*3c80*/  SEL R21, R2, R22, !P3 ;  /* 0x0000001602157207 */ /* 0x000fc40005800000 */
[----:B------:R-:W-:Y:S01]  /*3c90*/  ISETP.GE.AND P0, PT, R28, RZ, PT ;  /* 0x000000ff1c00720c */ /* 0x000fe20003f06270 */
[----:B--2---:R-:W-:Y:S01]  /*3ca0*/  IMAD R22, R25, UR8, RZ ;  /* 0x0000000819167c24 */ /* 0x004fe2000f8e02ff */
[----:B------:R-:W-:Y:S02]  /*3cb0*/  ISETP.GE.AND P2, PT, R29, RZ, PT ;  /* 0x000000ff1d00720c */ /* 0x000fe40003f46270 */
[----:B------:R-:W-:Y:S02]  /*3cc0*/  ISETP.GE.AND P6, PT, R30, RZ, PT ;  /* 0x000000ff1e00720c */ /* 0x000fe40003fc6270 */
[C---:B------:R-:W-:Y:S02]  /*3cd0*/  SEL R23, R2.reuse, R23, !P3 ;  /* 0x0000001702177207 */ /* 0x040fe40005800000 */
[----:B------:R-:W-:Y:S01]  /*3ce0*/  SEL R24, R2, R24, !P3 ;  /* 0x0000001802187207 */ /* 0x000fe20005800000 */
[----:B---34-:R-:W-:Y:S08]  /*3cf0*/  BRA.U UP0, `(.L_x_5) ;  /* 0x0000000100187547 */ /* 0x018ff0000b800000 */
[----:B------:R-:W-:Y:S01]  /*3d00*/  ELECT P3, URZ, PT ;  /* 0x0000000000ff782f */ /* 0x000fe20003860000 */
[----:B------:R-:W-:Y:S01]  /*3d10*/  IMAD.MOV.U32 R2, RZ, RZ, 0x1 ;  /* 0x00000001ff027424 */ /* 0x000fe200078e00ff */
[----:B------:R-:W-:Y:S01]  /*3d20*/  UMOV UR7, 0x40 ;  /* 0x0000004000077882 */ /* 0x000fe20000000000 */
[----:B------:R-:W-:Y:S01]  /*3d30*/  UVIRTCOUNT.DEALLOC.SMPOOL 0x80 ;  /* 0x000000800000784c */ /* 0x000fe20000000000 */
[----:B------:R-:W-:-:S09]  /*3d40*/  ULEA UR7, UR4, UR7, 0x18 ;  /* 0x0000000704077291 */ /* 0x000fd2000f8ec0ff */
[----:B------:R0:W-:Y:S03]  /*3d50*/  @P3 STS.U8 [UR7], R2 ;  /* 0x00000002ff003988 */ /* 0x0001e60008000007 */
.L_x_5:
[----:B0-----:R-:W2:Y:S01]  /*3d60*/  LDL R2, [R1+0x6d8] ;  /* 0x0006d80001027983 */ /* 0x001ea20000100800 */
[----:B------:R-:W-:Y:S01]  /*3d70*/  UIADD3 UR7, UPT, UPT, UR6, UR9, URZ ;  /* 0x0000000906077290 */ /* 0x000fe2000fffe0ff */
[----:B------:R-:W-:Y:S01]  /*3d80*/  IMAD R21, R21, UR8, RZ ;  /* 0x0000000815157c24 */ /* 0x000fe2000f8e02ff */
[----:B------:R-:W-:Y:S01]  /*3d90*/  LEA R88, P3, R22, UR12, 0x1 ;  /* 0x0000000c16587c11 */ /* 0x000fe2000f8608ff */
[----:B------:R-:W-:Y:S01]  /*3da0*/  STL.64 [R1+0x1580], R70 ;  /* 0x0015804601007387 */ /* 0x000fe20000100a00 */
[----:B------:R-:W-:Y:S01]  /*3db0*/  IMAD R20, R24, UR8, RZ ;  /* 0x0000000818147c24 */ /* 0x000fe2000f8e02ff */
[----:B------:R-:W-:Y:S01]  /*3dc0*/  VOTEU.ALL UP1, P1 ;  /* 0x0000000000ff7886 */ /* 0x000fe20000820000 */
[----:B------:R-:W-:Y:S01]  /*3dd0*/  LEA.HI.X.SX32 R89, R22, UR13, 0x1, P3 ;  /* 0x0000000d16597c11 */ /* 0x000fe200098f0eff */
[----:B------:R-:W-:Y:S01]  /*3de0*/  STL.64 [R1+0x15a0], R70 ;  /* 0x0015a04601007387 */ /* 0x000fe20000100a00 */
[----:B------:R-:W-:Y:S01]  /*3df0*/  VOTEU.ALL UP2, P1 ;  /* 0x0000000000ff7886 */ /* 0x000fe20000840000 */
[----:B------:R-:W0:Y:S01]  /*3e00*/  LDC.64 R90, c[0x0][0x3a8] ;  /* 0x0000ea00ff5a7b82 */ /* 0x000e220000000a00 */
[----:B------:R-:W1:Y:S01]  /*3e10*/  LDCU.64 UR16, c[0x0][0x358] ;  /* 0x00006b00ff1077ac */ /* 0x000e620008000a00 */
[----:B------:R-:W-:Y:S01]  /*3e20*/  STL.64 [R1+0x1570], R72 ;  /* 0x0015704801007387 */ /* 0x000fe20000100a00 */
[----:B------:R-:W-:-:S02]  /*3e30*/  PRMT R33, RZ, 0x7610, R33 ;  /* 0x00007610ff217816 */ /* 0x000fc40000000021 */
[----:B------:R-:W-:Y:S01]  /*3e40*/  PRMT R32, RZ, 0x7610, R32 ;  /* 0x00007610ff207816 */ /* 0x000fe20000000020 */
[----:B------:R-:W-:Y:S01]  /*3e50*/  STL.64 [R1+0x1590], R72 ;  /* 0x0015904801007387 */ /* 0x000fe20000100a00 */
[----:B------:R-:W-:Y:S01]  /*3e60*/  PRMT R31, RZ, 0x7610, R31 ;  /* 0x00007610ff1f7816 */ /* 0x000fe2000000001f */
[----:B------:R-:W3:Y:S02]  /*3e70*/  LDCU UR4, c[0x0][0x3b0] ;  /* 0x00007600ff0477ac */ /* 0x000ee40008000800 */
[----:B------:R-:W-:Y:S01]  /*3e80*/  STL.64 [R1+0x1568], R68 ;  /* 0x0015684401007387 */ /* 0x000fe20000100a00 */
[----:B------:R-:W-:Y:S01]  /*3e90*/  PRMT R30, RZ, 0x7610, R30 ;  /* 0x00007610ff1e7816 */ /* 0x000fe2000000001e */
[----:B------:R-:W4:Y:S02]  /*3ea0*/  LDCU UR57, c[0x0][0x3b0] ;  /* 0x00007600ff3977ac */ /* 0x000f240008000800 */
[----:B------:R-:W-:Y:S01]  /*3eb0*/  STL.64 [R1+0x1560], R58 ;  /* 0x0015603a01007387 */ /* 0x000fe20000100a00 */
[----:B------:R-:W-:Y:S01]  /*3ec0*/  PRMT R29, RZ, 0x7610, R29 ;  /* 0x00007610ff1d7816 */ /* 0x000fe2000000001d */
[----:B------:R-:W0:Y:S02]  /*3ed0*/  LDCU UR58, c[0x0][0x3b0] ;  /* 0x00007600ff3a77ac */ /* 0x000e240008000800 */
        /* <DEDUP_REMOVED lines=12> */
[----:B------:R-:W-:Y:S01]  /*3fa0*/  STL [R1+0x1550], R63 ;  /* 0x0015503f01007387 */ /* 0x000fe20000100800 */
        /* <DEDUP_REMOVED lines=48> */
[----:B------:R-:W0:Y:S03]  /*42b0*/  LDCU UR34, c[0x0][0x3b0] ;  /* 0x00007600ff2277ac */ /* 0x000e260008000800 */
[----:B------:R-:W-:Y:S01]  /*42c0*/  STL.64 [R1+0x14c0], R54 ;  /* 0x0014c03601007387 */ /* 0x000fe20000100a00 */
[----:B------:R-:W0:Y:S03]  /*42d0*/  LDCU UR51, c[0x0][0x3b0] ;  /* 0x00007600ff3377ac */ /* 0x000e260008000800 */
[----:B------:R-:W-:Y:S01]  /*42e0*/  STL.64 [R1+0x14e0], R54 ;  /* 0x0014e03601007387 */ /* 0x000fe20000100a00 */
[----:B------:R-:W0:Y:S03]  /*42f0*/  LDCU UR33, c[0x0][0x3b0] ;  /* 0x00007600ff2177ac */ /* 0x000e260008000800 */
[----:B------:R-:W-:Y:S01]  /*4300*/  STL [R1+0x1490], R0 ;  /* 0x0014900001007387 */ /* 0x000fe20000100800 */
        /* <DEDUP_REMOVED lines=9> */
[----:B------:R-:W-:Y:S01]  /*43a0*/  STL.64 [R1+0x1458], R18 ;  /* 0x0014581201007387 */ /* 0x000fe20000100a00 */
        /* <DEDUP_REMOVED lines=27> */
[----:B------:R-:W-:Y:S01]  /*4560*/  STL [R1+0x137c], R13 ;  /* 0x00137c0d01007387 */ /* 0x000fe20000100800 */
[----:B------:R-:W0:Y:S03]  /*4570*/  LDCU UR60, c[0x0][0x3b0] ;  /* 0x00007600ff3c77ac */ /* 0x000e260008000800 */
[----:B------:R-:W-:Y:S04]  /*4580*/  STL [R1+0x1378], R12 ;  /* 0x0013780c01007387 */ /* 0x000fe80000100800 */
[----:B------:R-:W-:Y:S04]  /*4590*/  STL.64 [R1+0x1448], R12 ;  /* 0x0014480c01007387 */ /* 0x000fe80000100a00 */
[----:B------:R-:W-:Y:S04]  /*45a0*/  STL [R1+0x1374], R11 ;  /* 0x0013740b01007387 */ /* 0x000fe80000100800 */
[----:B------:R-:W-:Y:S04]  /*45b0*/  STL [R1+0x1370], R10 ;  /* 0x0013700a01007387 */ /* 0x000fe80000100800 */
[----:B------:R-:W-:Y:S04]  /*45c0*/  STL.64 [R1+0x1468], R10 ;  /* 0x0014680a01007387 */ /* 0x000fe80000100a00 */
[----:B------:R-:W-:Y:S04]  /*45d0*/  STL.64 [R1+0x1488], R10 ;  /* 0x0014880a01007387 */ /* 0x000fe80000100a00 */
[----:B------:R-:W-:Y:S04]  /*45e0*/  STL [R1+0x136c], R9 ;  /* 0x00136c0901007387 */ /* 0x000fe80000100800 */
[----:B------:R-:W-:Y:S04]  /*45f0*/  STL [R1+0x1368], R8 ;  /* 0x0013680801007387 */ /* 0x000fe80000100800 */
[----:B------:R-:W-:Y:S04]  /*4600*/  STL.64 [R1+0x1470], R8 ;  /* 0x0014700801007387 */ /* 0x000fe80000100a00 */
[----:B------:R-:W-:Y:S04]  /*4610*/  STL [R1+0x1364], R3 ;  /* 0x0013640301007387 */ /* 0x000fe80000100800 */
[----:B------:R-:W-:Y:S04]  /*4620*/  STL [R1+0x1360], R7 ;  /* 0x0013600701007387 */ /* 0x000fe80000100800 */
[----:B------:R-:W-:Y:S01]  /*4630*/  STL [R1+0x135c], R6 ;  /* 0x00135c0601007387 */ /* 0x000fe20000100800 */
[----:B------:R-:W-:Y:S03]  /*4640*/  STTM.x64 tmem[UR7], RZ ;  /* 0x000000ff000079ed */ /* 0x000fe60008340007 */
[----:B------:R-:W-:Y:S01]  /*4650*/  STL.64 [R1+0x1478], R6 ;  /* 0x0014780601007387 */ /* 0x000fe20000100a00 */
[----:B------:R-:W-:Y:S03]  /*4660*/  STTM.x64 tmem[UR7+0x40], RZ ;  /* 0x000040ff000079ed */ /* 0x000fe60008340007 */
[----:B------:R-:W-:Y:S01]  /*4670*/  STL [R1+0x1358], R5 ;  /* 0x0013580501007387 */ /* 0x000fe20000100800 */
        /* <DEDUP_REMOVED lines=12> */
[----:B------:R-:W0:Y:S03]  /*4740*/  FENCE.VIEW.ASYNC.T ;  /* 0x00000000000073c6 */ /* 0x000e260000000200 */
[----:B------:R-:W-:Y:S01]  /*4750*/  STL [R1+0x139c], R93 ;  /* 0x00139c5d01007387 */ /* 0x000fe20000100800 */
[----:B--2---:R-:W-:-:S05]  /*4760*/  @!P4 IMAD.MOV R2, RZ, RZ, -R2 ;  /* 0x000000ffff02c224 */ /* 0x004fca00078e0a02 */
[----:B------:R2:W-:Y:S01]  /*4770*/  @!P4 STL [R1+0x6d8], R2 ;  /* 0x0006d8020100c387 */ /* 0x0005e20000100800 */
[----:B------:R-:W-:-:S03]  /*4780*/  LEA R86, P4, R21, UR12, 0x1 ;  /* 0x0000000c15567c11 */ /* 0x000fc6000f8808ff */
[----:B0-----:R-:W-:Y:S01]  /*4790*/  STL [R1+0x1354], R91 ;  /* 0x0013545b01007387 */ /* 0x001fe20000100800 */
[----:B------:R-:W-:Y:S01]  /*47a0*/  LEA.HI.X.SX32 R87, R21, UR13, 0x1, P4 ;  /* 0x0000000d15577c11 */ /* 0x000fe2000a0f0eff */
[----:B------:R-:W-:Y:S01]  /*47b0*/  VIADD R21, R66, 0xfffffff7 ;  /* 0xfffffff742157836 */ /* 0x000fe20000000000 */
[C---:B------:R-:W-:Y:S01]  /*47c0*/  LEA R82, P4, R20.reuse, UR12, 0x1 ;  /* 0x0000000c14527c11 */ /* 0x040fe2000f8808ff */
[----:B------:R-:W-:Y:S01]  /*47d0*/  STL [R1+0x13a0], R91 ;  /* 0x0013a05b01007387 */ /* 0x000fe20000100800 */
[----:B--2---:R-:W-:Y:S02]  /*47e0*/  IMAD R2, R23, UR8, RZ ;  /* 0x0000000817027c24 */ /* 0x004fe4000f8e02ff */
[----:B------:R-:W-:Y:S01]  /*47f0*/  LEA.HI.X.SX32 R83, R20, UR13, 0x1, P4 ;  /* 0x0000000d14537c11 */ /* 0x000fe2000a0f0eff */
[----:B------:R-:W-:Y:S01]  /*4800*/  UIADD3 UR8, UPT, UPT, UR5, 0x28000, URZ ;  /* 0x0002800005087890 */ /* 0x000fe2000fffe0ff */
[----:B------:R-:W-:Y:S01]  /*4810*/  VIADD R23, R66, 0xffffffff ;  /* 0xffffffff42177836 */ /* 0x000fe20000000000 */
[----:B------:R-:W-:-:S02]  /*4820*/  ISETP.GE.U32.AND P4, PT, R21, 0x7fffffb8, PT ;  /* 0x7fffffb81500780c */ /* 0x000fc40003f86070 */
[C---:B------:R-:W-:Y:S02]  /*4830*/  LEA R84, P3, R2.reuse, UR12, 0x1 ;  /* 0x0000000c02547c11 */ /* 0x040fe4000f8608ff */
[----:B------:R-:W-:Y:S02]  /*4840*/  PRMT R21, RZ, 0x7610, R21 ;  /* 0x00007610ff157816 */ /* 0x000fe40000000015 */
[----:B------:R-:W-:Y:S01]  /*4850*/  LEA.HI.X.SX32 R85, R2, UR13, 0x1, P3 ;  /* 0x0000000d02557c11 */ /* 0x000fe200098f0eff */
[----:B------:R-:W-:Y:S01]  /*4860*/  VIADD R2, R66, 0xffffffef ;  /* 0xffffffef42027836 */ /* 0x000fe20000000000 */
[----:B------:R-:W-:-:S04]  /*4870*/  @!UP1 UIADD3 UR12, UPT, UPT, -UR10, 0x100000, URZ ;  /* 0x001000000a0c9890 */ /* 0x000fc8000fffe1ff */
[----:B------:R-:W-:Y:S02]  /*4880*/  @!UP1 USHF.L.U32 UR13, UR12, 0xb, URZ ;  /* 0x0000000b0c0d9899 */ /* 0x000fe400080006ff */
[----:B------:R-:W-:Y:S01]  /*4890*/  @!UP1 USHF.L.U32 UR12, UR12, 0x1, URZ ;  /* 0x000000010c0c9899 */ /* 0x000fe200080006ff */
[----:B------:R-:W-:Y:S01]  /*48a0*/  BAR.SYNC.DEFER_BLOCKING 0x0 ;  /* 0x0000000000007b1d */ /* 0x000fe20000010000 */
[----:B------:R-:W-:-:S05]  /*48b0*/  ISETP.GE.U32.AND P3, PT, R23, 0x7fffffc0, PT ;  /* 0x7fffffc01700780c */ /* 0x000fca0003f66070 */
[----:B------:R-:W0:Y:S05]  /*48c0*/  FENCE.VIEW.ASYNC.S ;  /* 0x00000000000073c6 */ /* 0x000e2a0000000000 */
[----:B0-----:R0:W2:Y:S02]  /*48d0*/  @!UP2 SYNCS.EXCH.64 URZ, [UR8], UR12 ;  /* 0x0000000c08ffa5b2 */ /* 0x0010a40008000100 */
[----:B--2---:R-:W-:Y:S01]  /*48e0*/  BAR.SYNC.DEFER_BLOCKING 0x0 ;  /* 0x0000000000007b1d */ /* 0x004fe20000010000 */
[----:B------:R-:W-:Y:S02]  /*48f0*/  PRMT R24, RZ, 0x7610, R24 ;  /* 0x00007610ff187816 */ /* 0x000fe40000000018 */
[----:B------:R-:W-:-:S02]  /*4900*/  PRMT R23, RZ, 0x7610, R23 ;  /* 0x00007610ff177816 */ /* 0x000fc40000000017 */
[----:B------:R-:W-:Y:S02]  /*4910*/  PRMT R22, RZ, 0x7610, R22 ;  /* 0x00007610ff167816 */ /* 0x000fe40000000016 */
[----:B------:R-:W-:Y:S02]  /*4920*/  PRMT R12, RZ, 0x7610, R12 ;  /* 0x00007610ff0c7816 */ /* 0x000fe4000000000c */
[----:B------:R-:W-:Y:S02]  /*4930*/  PRMT R20, RZ, 0x7610, R20 ;  /* 0x00007610ff147816 */ /* 0x000fe40000000014 */
[----:B------:R-:W-:Y:S01]  /*4940*/  PRMT R13, RZ, 0x7610, R13 ;  /* 0x00007610ff0d7816 */ /* 0x000fe2000000000d */
[----:B0-----:R-:W0:Y:S01]  /*4950*/  LDCU UR12, c[0x0][0x3b0] ;  /* 0x00007600ff0c77ac */ /* 0x001e220008000800 */
[----:B------:R-:W-:Y:S02]  /*4960*/  PRMT R73, RZ, 0x7610, R73 ;  /* 0x00007610ff497816 */ /* 0x000fe40000000049 */
[----:B------:R-:W-:Y:S01]  /*4970*/  PRMT R62, RZ, 0x7610, R62 ;  /* 0x00007610ff3e7816 */ /* 0x000fe2000000003e */
[----:B------:R-:W2:Y:S01]  /*4980*/  LDCU UR13, c[0x0][0x3b0] ;  /* 0x00007600ff0d77ac */ /* 0x000ea20008000800 */
[----:B-1----:R-:W2:Y:S04]  /*4990*/  @!P3 LDG.E.U16 R21, desc[UR16][R88.64] ;  /* 0x000000105815b981 */ /* 0x002ea8000c1e1500 */
[----:B------:R-:W2:Y:S04]  /*49a0*/  @!P3 LDG.E.U16 R33, desc[UR16][R86.64] ;  /* 0x000000105621b981 */ /* 0x000ea8000c1e1500 */
[----:B------:R-:W2:Y:S04]  /*49b0*/  @!P3 LDG.E.U16 R32, desc[UR16][R84.64] ;  /* 0x000000105420b981 */ /* 0x000ea8000c1e1500 */
[----:B------:R-:W2:Y:S01]  /*49c0*/  @!P3 LDG.E.U16 R31, desc[UR16][R82.64] ;  /* 0x00000010521fb981 */ /* 0x000ea2000c1e1500 */
[----:B------:R-:W-:Y:S01]  /*49d0*/  ISETP.GE.U32.AND P3, PT, R2, 0x7fffffb0, PT ;  /* 0x7fffffb00200780c */ /* 0x000fe20003f66070 */
[----:B------:R-:W-:-:S04]  /*49e0*/  IMAD.SHL.U32 R2, R90, 0x8, RZ ;  /* 0x000000085a027824 */ /* 0x000fc800078e00ff */
[----:B------:R-:W-:-:S04]  /*49f0*/  IMAD.WIDE R74, R2, 0x2, R88 ;  /* 0x00000002024a7825 */ /* 0x000fc800078e0258 */
[C---:B------:R-:W-:Y:S01]  /*4a00*/  IMAD.WIDE R70, R2.reuse, 0x2, R86 ;  /* 0x0000000202467825 */ /* 0x040fe200078e0256 */
[----:B------:R1:W2:Y:S03]  /*4a10*/  @!P4 LDG.E.U16 R30, desc[UR16][R74.64] ;  /* 0x000000104a1ec981 */ /* 0x0002a6000c1e1500 */
[C---:B------:R-:W-:Y:S01]  /*4a20*/  IMAD.WIDE R68, R2.reuse, 0x2, R84 ;  /* 0x0000000202447825 */ /* 0x040fe200078e0254 */
[----:B------:R0:W2:Y:S03]  /*4a30*/  @!P4 LDG.E.U16 R29, desc[UR16][R70.64] ;  /* 0x00000010461dc981 */ /* 0x0000a6000c1e1500 */
[----:B------:R-:W-:Y:S01]  /*4a40*/  IMAD.WIDE R58, R2, 0x2, R82 ;  /* 0x00000002023a7825 */ /* 0x000fe200078e0252 */
[----:B------:R0:W2:Y:S03]  /*4a50*/  @!P4 LDG.E.U16 R28, desc[UR16][R68.64] ;  /* 0x00000010441cc981 */ /* 0x0000a6000c1e1500 */
[----:B------:R-:W-:Y:S01]  /*4a60*/  VIADD R2, R66, 0xffffffe7 ;  /* 0xffffffe742027836 */ /* 0x000fe20000000000 */
[----:B------:R0:W2:Y:S04]  /*4a70*/  @!P4 LDG.E.U16 R27, desc[UR16][R58.64] ;  /* 0x000000103a1bc981 */ /* 0x0000a8000c1e1500 */
[----:B------:R-:W-:Y:S01]  /*4a80*/  ISETP.GE.U32.AND P4, PT, R2, 0x7fffffa8, PT ;  /* 0x7fffffa80200780c */ /* 0x000fe20003f86070 */
[----:B------:R1:W-:Y:S01]  /*4a90*/  STL.64 [R1+0x5c0], R74 ;  /* 0x0005c04a01007387 */ /* 0x0003e20000100a00 */
[----:B------:R-:W-:-:S03]  /*4aa0*/  IMAD.SHL.U32 R2, R90, 0x10, RZ ;  /* 0x000000105a027824 */ /* 0x000fc600078e00ff */
[----:B------:R0:W-:Y:S04]  /*4ab0*/  STL.64 [R1+0x5b8], R70 ;  /* 0x0005b84601007387 */ /* 0x0001e80000100a00 */
[----:B------:R3:W-:Y:S04]  /*4ac0*/  STL.64 [R1+0x5b0], R68 ;  /* 0x0005b04401007387 */ /* 0x0007e80000100a00 */
[----:B------:R4:W-:Y:S01]  /*4ad0*/  STL.64 [R1+0x5a8], R58 ;  /* 0x0005a83a01007387 */ /* 0x0009e20000100a00 */
[----:B-1----:R-:W-:-:S04]  /*4ae0*/  IMAD.WIDE R74, R2, 0x2, R88 ;  /* 0x00000002024a7825 */ /* 0x002fc800078e0258 */
[C---:B0-----:R-:W-:Y:S01]  /*4af0*/  IMAD.WIDE R70, R2.reuse, 0x2, R86 ;  /* 0x0000000202467825 */ /* 0x041fe200078e0256 */
[----:B------:R0:W2:Y:S03]  /*4b00*/  @!P3 LDG.E.U16 R26, desc[UR16][R74.64] ;  /* 0x000000104a1ab981 */ /* 0x0000a6000c1e1500 */
[C---:B---3--:R-:W-:Y:S01]  /*4b10*/  IMAD.WIDE R68, R2.reuse, 0x2, R84 ;  /* 0x0000000202447825 */ /* 0x048fe200078e0254 */
[----:B------:R1:W3:Y:S03]  /*4b20*/  @!P3 LDG.E.U16 R25, desc[UR16][R70.64] ;  /* 0x000000104619b981 */ /* 0x0002e6000c1e1500 */
[----:B----4-:R-:W-:Y:S01]  /*4b30*/  IMAD.WIDE R58, R2, 0x2, R82 ;  /* 0x00000002023a7825 */ /* 0x010fe200078e0252 */
[----:B------:R4:W2:Y:S03]  /*4b40*/  @!P3 LDG.E.U16 R24, desc[UR16][R68.64] ;  /* 0x000000104418b981 */ /* 0x0008a6000c1e1500 */
[----:B------:R-:W-:Y:S01]  /*4b50*/  VIADD R2, R66, 0xffffffdf ;  /* 0xffffffdf42027836 */ /* 0x000fe20000000000 */
[----:B------:R0:W2:Y:S04]  /*4b60*/  @!P3 LDG.E.U16 R23, desc[UR16][R58.64] ;  /* 0x000000103a17b981 */ /* 0x0000a8000c1e1500 */
[----:B------:R-:W-:Y:S01]  /*4b70*/  ISETP.GE.U32.AND P3, PT, R2, 0x7fffffa0, PT ;  /* 0x7fffffa00200780c */ /* 0x000fe20003f66070 */
[----:B------:R0:W-:Y:S01]  /*4b80*/  STL.64 [R1+0x4c0], R74 ;  /* 0x0004c04a01007387 */ /* 0x0001e20000100a00 */
[----:B------:R-:W-:-:S03]  /*4b90*/  IMAD R2, R90, 0x18, RZ ;  /* 0x000000185a027824 */ /* 0x000fc600078e02ff */
[----:B------:R1:W-:Y:S04]  /*4ba0*/  STL.64 [R1+0x4b8], R70 ;  /* 0x0004b84601007387 */ /* 0x0003e80000100a00 */
[----:B------:R4:W-:Y:S04]  /*4bb0*/  STL.64 [R1+0x4b0], R68 ;  /* 0x0004b04401007387 */ /* 0x0009e80000100a00 */
[----:B------:R4:W-:Y:S01]  /*4bc0*/  STL.64 [R1+0x4a8], R58 ;  /* 0x0004a83a01007387 */ /* 0x0009e20000100a00 */
[----:B0-----:R-:W-:-:S04]  /*4bd0*/  IMAD.WIDE R74, R2, 0x2, R88 ;  /* 0x00000002024a7825 */ /* 0x001fc800078e0258 */
[C---:B-1----:R-:W-:Y:S01]  /*4be0*/  IMAD.WIDE R70, R2.reuse, 0x2, R86 ;  /* 0x0000000202467825 */ /* 0x042fe200078e0256 */
[----:B------:R0:W2:Y:S03]  /*4bf0*/  @!P4 LDG.E.U16 R22, desc[UR16][R74.64] ;  /* 0x000000104a16c981 */ /* 0x0000a6000c1e1500 */
[C---:B----4-:R-:W-:Y:S01]  /*4c00*/  IMAD.WIDE R68, R2.reuse, 0x2, R84 ;  /* 0x0000000202447825 */ /* 0x050fe200078e0254 */
[----:B------:R1:W4:Y:S03]  /*4c10*/  @!P4 LDG.E.U16 R12, desc[UR16][R70.64] ;  /* 0x00000010460cc981 */ /* 0x000326000c1e1500 */
        /* <DEDUP_REMOVED lines=10> */
[----:B0-----:R-:W-:-:S04]  /*4cc0*/  IMAD.WIDE R74, R2, 0x2, R88 ;  /* 0x00000002024a7825 */ /* 0x001fc800078e0258 */
[C---:B-1----:R-:W-:Y:S01]  /*4cd0*/  IMAD.WIDE R70, R2.reuse, 0x2, R86 ;  /* 0x0000000202467825 */ /* 0x042fe200078e0256 */
        /* <DEDUP_REMOVED lines=23> */
[----:B------:R-:W-:Y:S01]  /*4e50*/  IMAD R2, R90, 0x30, RZ ;  /* 0x000000305a027824 */ /* 0x000fe200078e02ff */
[----:B------:R0:W-:Y:S04]  /*4e60*/  STL.64 [R1+0x1c0], R74 ;  /* 0x0001c04a01007387 */ /* 0x0001e80000100a00 */
[----:B------:R1:W-:Y:S04]  /*4e70*/  STL.64 [R1+0x1b8], R70 ;  /* 0x0001b84601007387 */ /* 0x0003e80000100a00 */
[----:B------:R1:W-:Y:S01]  /*4e80*/  STL.64 [R1+0x1b0], R68 ;  /* 0x0001b04401007387 */ /* 0x0003e20000100a00 */
[----:B0-----:R-:W-:-:S03]  /*4e90*/  IMAD.WIDE R74, R2, 0x2, R88 ;  /* 0x00000002024a7825 */ /* 0x001fc600078e0258 */
[----:B------:R0:W-:Y:S04]  /*4ea0*/  STL.64 [R1+0x1a8], R58 ;  /* 0x0001a83a01007387 */ /* 0x0001e80000100a00 */
[----:B------:R0:W-:Y:S01]  /*4eb0*/  STL.64 [R1+0xc0], R74 ;  /* 0x0000c04a01007387 */ /* 0x0001e20000100a00 */
[----:B-1----:R-:W-:-:S03]  /*4ec0*/  IMAD.WIDE R70, R2, 0x2, R86 ;  /* 0x0000000202467825 */ /* 0x002fc600078e0256 */
[----:B------:R1:W2:Y:S01]  /*4ed0*/  @!P3 LDG.E.U16 R34, desc[UR16][R74.64] ;  /* 0x000000104a22b981 */ /* 0x0002a2000c1e1500 */
[----:B------:R-:W-:-:S04]  /*4ee0*/  IMAD.WIDE R68, R2, 0x2, R84 ;  /* 0x0000000202447825 */ /* 0x000fc800078e0254 */
[----:B0-----:R-:W-:Y:S01]  /*4ef0*/  IMAD.WIDE R58, R2, 0x2, R82 ;  /* 0x00000002023a7825 */ /* 0x001fe200078e0252 */
[----:B------:R-:W-:Y:S03]  /*4f00*/  STL.64 [R1+0xb8], R70 ;  /* 0x0000b84601007387 */ /* 0x000fe60000100a00 */
[----:B-1----:R-:W-:Y:S01]  /*4f10*/  IMAD R74, R90, 0x38, RZ ;  /* 0x000000385a4a7824 */ /* 0x002fe200078e02ff */
[----:B------:R-:W-:Y:S03]  /*4f20*/  STL.64 [R1+0xb0], R68 ;  /* 0x0000b04401007387 */ /* 0x000fe60000100a00 */
[----:B------:R-:W-:Y:S01]  /*4f30*/  IMAD.WIDE R80, R74, 0x2, R88 ;  /* 0x000000024a507825 */ /* 0x000fe200078e0258 */
[----:B------:R0:W-:Y:S04]  /*4f40*/  STL.64 [R1+0xa8], R58 ;  /* 0x0000a83a01007387 */ /* 0x0001e80000100a00 */
[----:B------:R-:W-:Y:S04]  /*4f50*/  STL [R1+0xff4], R80 ;  /* 0x000ff45001007387 */ /* 0x000fe80000100800 */
[----:B------:R-:W-:Y:S04]  /*4f60*/  STL [R1+0x1040], R80 ;  /* 0x0010405001007387 */ /* 0x000fe80000100800 */
[----:B------:R-:W-:Y:S04]  /*4f70*/  STL [R1+0x1070], R80 ;  /* 0x0010705001007387 */ /* 0x000fe80000100800 */
[----:B------:R-:W-:Y:S04]  /*4f80*/  STL [R1+0x10a8], R80 ;  /* 0x0010a85001007387 */ /* 0x000fe80000100800 */
[----:B------:R-:W-:Y:S01]  /*4f90*/  STL [R1+0x10e8], R80 ;  /* 0x0010e85001007387 */ /* 0x000fe20000100800 */
[----:B------:R-:W-:-:S03]  /*4fa0*/  VIADD R2, R66, 0xfffffff6 ;  /* 0xfffffff642027836 */ /* 0x000fc60000000000 */
[----:B------:R-:W-:Y:S04]  /*4fb0*/  STL [R1+0x1128], R80 ;  /* 0x0011285001007387 */ /* 0x000fe80000100800 */
[----:B------:R-:W-:Y:S04]  /*4fc0*/  STL [R1+0x1168], R80 ;  /* 0x0011685001007387 */ /* 0x000fe80000100800 */
[----:B------:R-:W-:Y:S04]  /*4fd0*/  STL [R1+0x11a8], R80 ;  /* 0x0011a85001007387 */ /* 0x000fe80000100800 */
[----:B------:R-:W-:Y:S01]  /*4fe0*/  STL [R1+0x11f8], R80 ;  /* 0x0011f85001007387 */ /* 0x000fe20000100800 */
[----:B------:R-:W-:-:S03]  /*4ff0*/  IMAD.WIDE R78, R74, 0x2, R86 ;  /* 0x000000024a4e7825 */ /* 0x000fc600078e0256 */
[----:B------:R-:W-:Y:S01]  /*5000*/  STL [R1+0x1238], R80 ;  /* 0x0012385001007387 */ /* 0x000fe20000100800 */
[----:B------:R-:W-:-:S03]  /*5010*/  IMAD.WIDE R76, R74, 0x2, R84 ;  /* 0x000000024a4c7825 */ /* 0x000fc600078e0254 */
[----:B------:R-:W-:Y:S01]  /*5020*/  STL [R1+0x1298], R80 ;  /* 0x0012985001007387 */ /* 0x000fe20000100800 */
[----:B------:R-:W-:-:S03]  /*5030*/  IMAD.WIDE R74, R74, 0x2, R82 ;  /* 0x000000024a4a7825 */ /* 0x000fc600078e0252 */
[----:B------:R-:W-:Y:S04]  /*5040*/  STL [R1+0xff0], R81 ;  /* 0x000ff05101007387 */ /* 0x000fe80000100800 */
[----:B------:R-:W2:Y:S04]  /*5050*/  @!P3 LDG.E.U16 R13, desc[UR16][R70.64] ;  /* 0x00000010460db981 */ /* 0x000ea8000c1e1500 */
[----:B------:R-:W2:Y:S04]  /*5060*/  @!P3 LDG.E.U16 R49, desc[UR16][R68.64] ;  /* 0x000000104431b981 */ /* 0x000ea8000c1e1500 */
[----:B------:R0:W2:Y:S01]  /*5070*/  @!P3 LDG.E.U16 R48, desc[UR16][R58.64] ;  /* 0x000000103a30b981 */ /* 0x0000a2000c1e1500 */
[----:B------:R-:W-:Y:S01]  /*5080*/  ISETP.GE.U32.AND P3, PT, R2, 0x7fffffb7, PT ;  /* 0x7fffffb70200780c */ /* 0x000fe20003f66070 */
[----:B------:R-:W-:-:S02]  /*5090*/  VIADD R2, R66, 0xffffffee ;  /* 0xffffffee42027836 */ /* 0x000fc40000000000 */
[----:B------:R-:W-:Y:S04]  /*50a0*/  STL [R1+0x1020], R81 ;  /* 0x0010205101007387 */ /* 0x000fe80000100800 */
[----:B------:R-:W-:Y:S04]  /*50b0*/  STL [R1+0x1050], R81 ;  /* 0x0010505101007387 */ /* 0x000fe80000100800 */
[----:B------:R-:W-:Y:S04]  /*50c0*/  STL [R1+0x1080], R81 ;  /* 0x0010805101007387 */ /* 0x000fe80000100800 */
[----:B------:R-:W-:Y:S04]  /*50d0*/  STL [R1+0x10b8], R81 ;  /* 0x0010b85101007387 */ /* 0x000fe80000100800 */
[----:B------:R-:W-:Y:S04]  /*50e0*/  STL [R1+0x10f8], R81 ;  /* 0x0010f85101007387 */ /* 0x000fe80000100800 */
[----:B------:R-:W-:Y:S04]  /*50f0*/  STL [R1+0x1138], R81 ;  /* 0x0011385101007387 */ /* 0x000fe80000100800 */
[----:B------:R1:W2:Y:S04]  /*5100*/  @!P4 LDG.E.U16 R46, desc[UR16][R80.64] ;  /* 0x00000010502ec981 */ /* 0x0002a8000c1e1500 */
[----:B------:R-:W-:Y:S04]  /*5110*/  STL [R1+0x1178], R81 ;  /* 0x0011785101007387 */ /* 0x000fe80000100800 */
[----:B------:R-:W2:Y:S04]  /*5120*/  @!P4 LDG.E.U16 R42, desc[UR16][R78.64] ;  /* 0x000000104e2ac981 */ /* 0x000ea8000c1e1500 */
[----:B------:R-:W2:Y:S04]  /*5130*/  @!P4 LDG.E.U16 R44, desc[UR16][R76.64] ;  /* 0x000000104c2cc981 */ /* 0x000ea8000c1e1500 */
[----:B------:R-:W2:Y:S01]  /*5140*/  @!P4 LDG.E.U16 R45, desc[UR16][R74.64] ;  /* 0x000000104a2dc981 */ /* 0x000ea2000c1e1500 */
[----:B------:R-:W-:Y:S01]  /*5150*/  ISETP.GE.U32.AND P4, PT, R2, 0x7fffffaf, PT ;  /* 0x7fffffaf0200780c */ /* 0x000fe20003f86070 */
[----:B------:R-:W-:-:S02]  /*5160*/  IMAD R2, R90, 0x9, RZ ;  /* 0x000000095a027824 */ /* 0x000fc400078e02ff */
[----:B------:R-:W-:Y:S04]  /*5170*/  STL [R1+0x11b8], R81 ;  /* 0x0011b85101007387 */ /* 0x000fe80000100800 */
[----:B------:R-:W-:Y:S01]  /*5180*/  STL [R1+0x1208], R81 ;  /* 0x0012085101007387 */ /* 0x000fe20000100800 */
[----:B0-----:R-:W-:-:S03]  /*5190*/  IMAD.WIDE R58, R2, 0x2, R88 ;  /* 0x00000002023a7825 */ /* 0x001fc600078e0258 */
[----:B------:R-:W-:Y:S01]  /*51a0*/  STL [R1+0x1258], R81 ;  /* 0x0012585101007387 */ /* 0x000fe20000100800 */
[----:B------:R-:W-:-:S03]  /*51b0*/  PRMT R63, RZ, 0x7610, R63 ;  /* 0x00007610ff3f7816 */ /* 0x000fc6000000003f */
[----:B------:R-:W-:Y:S01]  /*51c0*/  STL [R1+0x12a8], R81 ;  /* 0x0012a85101007387 */ /* 0x000fe20000100800 */
[----:B------:R-:W-:-:S03]  /*51d0*/  IMAD.WIDE R70, R2, 0x2, R86 ;  /* 0x0000000202467825 */ /* 0x000fc600078e0256 */
[----:B------:R1:W-:Y:S01]  /*51e0*/  STL.64 [R1+0x12e8], R80 ;  /* 0x0012e85001007387 */ /* 0x0003e20000100a00 */
[C---:B------:R-:W-:Y:S01]  /*51f0*/  IMAD.WIDE R66, R2.reuse, 0x2, R82 ;  /* 0x0000000202427825 */ /* 0x040fe200078e0252 */
[----:B------:R-:W-:Y:S02]  /*5200*/  PRMT R72, RZ, 0x7610, R72 ;  /* 0x00007610ff487816 */ /* 0x000fe40000000048 */
[----:B------:R-:W-:Y:S01]  /*5210*/  STL.64 [R1+0xff8], R78 ;  /* 0x000ff84e01007387 */ /* 0x000fe20000100a00 */
[----:B------:R-:W-:-:S03]  /*5220*/  IMAD.WIDE R68, R2, 0x2, R84 ;  /* 0x0000000202447825 */ /* 0x000fc600078e0254 */
[----:B------:R-:W-:Y:S04]  /*5230*/  STL [R1+0x1010], R76 ;  /* 0x0010104c01007387 */ /* 0x000fe80000100800 */
[----:B------:R-:W-:Y:S01]  /*5240*/  STL [R1+0x1000], R77 ;  /* 0x0010004d01007387 */ /* 0x000fe20000100800 */
[----:B-1----:R-:W0:Y:S03]  /*5250*/  LDC R81, c[0x0][0x3a0] ;  /* 0x0000e800ff517b82 */ /* 0x002e260000000800 */
[----:B------:R-:W-:Y:S04]  /*5260*/  STL.64 [R1+0x1048], R76 ;  /* 0x0010484c01007387 */ /* 0x000fe80000100a00 */
[----:B------:R-:W-:Y:S04]  /*5270*/  STL.64 [R1+0x1008], R74 ;  /* 0x0010084a01007387 */ /* 0x000fe80000100a00 */
[----:B------:R1:W-:Y:S04]  /*5280*/  STL.64 [R1+0x5a0], R58 ;  /* 0x0005a03a01007387 */ /* 0x0003e80000100a00 */
[----:B------:R0:W-:Y:S04]  /*5290*/  STL.64 [R1+0x598], R70 ;  /* 0x0005984601007387 */ /* 0x0001e80000100a00 */
[----:B------:R-:W2:Y:S04]  /*52a0*/  @!P3 LDG.E.U16 R73, desc[UR16][R58.64] ;  /* 0x000000103a49b981 */ /* 0x000ea8000c1e1500 */
[----:B------:R-:W2:Y:S04]  /*52b0*/  @!P3 LDG.E.U16 R62, desc[UR16][R66.64] ;  /* 0x00000010423eb981 */ /* 0x000ea8000c1e1500 */
[----:B------:R0:W3:Y:S04]  /*52c0*/  @!P3 LDG.E.U16 R63, desc[UR16][R68.64] ;  /* 0x00000010443fb981 */ /* 0x0000e8000c1e1500 */
[----:B-1----:R-:W4:Y:S04]  /*52d0*/  LDL.LU.64 R58, [R1+0x15a8] ;  /* 0x0015a800013a7983 */ /* 0x002f280000300a00 */
[----:B------:R1:W-:Y:S04]  /*52e0*/  STL.64 [R1+0x590], R68 ;  /* 0x0005904401007387 */ /* 0x0003e80000100a00 */
[----:B------:R-:W4:Y:S04]  /*52f0*/  @!P3 LDG.E.U16 R72, desc[UR16][R70.64] ;  /* 0x000000104648b981 */ /* 0x000f28000c1e1500 */
[----:B0-----:R-:W4:Y:S01]  /*5300*/  LDL.LU.64 R70, [R1+0x15a0] ;  /* 0x0015a00001467983 */ /* 0x001f220000300a00 */
[----:B------:R-:W-:-:S03]  /*5310*/  VIADD R2, R81, 0xffffffe6 ;  /* 0xffffffe651027836 */ /* 0x000fc60000000000 */
[----:B------:R0:W-:Y:S02]  /*5320*/  STL.64 [R1+0x588], R66 ;  /* 0x0005884201007387 */ /* 0x0001e40000100a00 */
[----:B------:R-:W-:Y:S01]  /*5330*/  ISETP.GE.U32.AND P3, PT, R2, 0x7fffffa7, PT ;  /* 0x7fffffa70200780c */ /* 0x000fe20003f66070 */
[----:B------:R-:W-:-:S04]  /*5340*/  IMAD R2, R90, 0x11, RZ ;  /* 0x000000115a027824 */ /* 0x000fc800078e02ff */
[----:B-1----:R-:W-:-:S04]  /*5350*/  IMAD.WIDE R68, R2, 0x2, R84 ;  /* 0x0000000202447825 */ /* 0x002fc800078e0254 */
[C---:B0-----:R-:W-:Y:S01]  /*5360*/  IMAD.WIDE R66, R2.reuse, 0x2, R82 ;  /* 0x0000000202427825 */ /* 0x041fe200078e0252 */
[----:B--2---:R-:W-:Y:S04]  /*5370*/  STL [R1+0x3f0], R62 ;  /* 0x0003f03e01007387 */ /* 0x004fe80000100800 */
[----:B---3--:R0:W-:Y:S01]  /*5380*/  STL [R1+0x3f4], R63 ;  /* 0x0003f43f01007387 */ /* 0x0081e20000100800 */
[----:B----4-:R-:W-:Y:S02]  /*5390*/  PRMT R58, RZ, 0x7610, R58 ;  /* 0x00007610ff3a7816 */ /* 0x010fe4000000003a */
[----:B------:R-:W-:Y:S01]  /*53a0*/  PRMT R59, RZ, 0x7610, R59 ;  /* 0x00007610ff3b7816 */ /* 0x000fe2000000003b */
[----:B0-----:R-:W-:-:S03]  /*53b0*/  IMAD.WIDE R62, R2, 0x2, R88 ;  /* 0x00000002023e7825 */ /* 0x001fc600078e0258 */
[----:B------:R-:W2:Y:S04]  /*53c0*/  @!P4 LDG.E.U16 R58, desc[UR16][R66.64] ;  /* 0x00000010423ac981 */ /* 0x000ea8000c1e1500 */
[----:B------:R-:W-:Y:S04]  /*53d0*/  STL [R1+0x3f8], R72 ;  /* 0x0003f84801007387 */ /* 0x000fe80000100800 */
[----:B------:R0:W-:Y:S01]  /*53e0*/  STL [R1+0x3fc], R73 ;  /* 0x0003fc4901007387 */ /* 0x0001e20000100800 */
[----:B------:R-:W-:Y:S02]  /*53f0*/  PRMT R71, RZ, 0x7610, R71 ;  /* 0x00007610ff477816 */ /* 0x000fe40000000047 */
[----:B------:R-:W-:Y:S01]  /*5400*/  PRMT R70, RZ, 0x7610, R70 ;  /* 0x00007610ff467816 */ /* 0x000fe20000000046 */
[----:B------:R1:W-:Y:S01]  /*5410*/  STL.64 [R1+0x4a0], R62 ;  /* 0x0004a03e01007387 */ /* 0x0003e20000100a00 */
[----:B0-----:R-:W-:-:S03]  /*5420*/  IMAD.WIDE R72, R2, 0x2, R86 ;  /* 0x0000000202487825 */ /* 0x001fc600078e0256 */
[----:B------:R-:W3:Y:S04]  /*5430*/  @!P4 LDG.E.U16 R71, desc[UR16][R62.64] ;  /* 0x000000103e47c981 */ /* 0x000ee8000c1e1500 */
[----:B------:R0:W-:Y:S04]  /*5440*/  STL.64 [R1+0x498], R72 ;  /* 0x0004984801007387 */ /* 0x0001e80000100a00 */
[----:B------:R4:W3:Y:S04]  /*5450*/  @!P4 LDG.E.U16 R59, desc[UR16][R68.64] ;  /* 0x00000010443bc981 */ /* 0x0008e8000c1e1500 */
[----:B-1----:R-:W3:Y:S04]  /*5460*/  LDL.LU.64 R62, [R1+0x1598] ;  /* 0x00159800013e7983 */ /* 0x002ee80000300a00 */
[----:B------:R4:W-:Y:S04]  /*5470*/  STL.64 [R1+0x490], R68 ;  /* 0x0004904401007387 */ /* 0x0009e80000100a00 */
[----:B------:R-:W3:Y:S04]  /*5480*/  @!P4 LDG.E.U16 R70, desc[UR16][R72.64] ;  /* 0x000000104846c981 */ /* 0x000ee8000c1e1500 */
[----:B0-----:R-:W3:Y:S01]  /*5490*/  LDL.LU.64 R72, [R1+0x1590] ;  /* 0x0015900001487983 */ /* 0x001ee20000300a00 */
[----:B------:R-:W-:-:S03]  /*54a0*/  VIADD R2, R81, 0xffffffde ;  /* 0xffffffde51027836 */ /* 0x000fc60000000000 */
[----:B------:R0:W-:Y:S02]  /*54b0*/  STL.64 [R1+0x488], R66 ;  /* 0x0004884201007387 */ /* 0x0001e40000100a00 */
[----:B------:R-:W-:Y:S01]  /*54c0*/  ISETP.GE.U32.AND P4, PT, R2, 0x7fffff9f, PT ;  /* 0x7fffff9f0200780c */ /* 0x000fe20003f86070 */
[----:B------:R-:W-:-:S04]  /*54d0*/  IMAD R2, R90, 0x19, RZ ;  /* 0x000000195a027824 */ /* 0x000fc800078e02ff */
[----:B----4-:R-:W-:-:S04]  /*54e0*/  IMAD.WIDE R68, R2, 0x2, R84 ;  /* 0x0000000202447825 */ /* 0x010fc800078e0254 */
[C---:B0-----:R-:W-:Y:S01]  /*54f0*/  IMAD.WIDE R66, R2.reuse, 0x2, R82 ;  /* 0x0000000202427825 */ /* 0x041fe200078e0252 */
[----:B--2---:R-:W-:Y:S04]  /*5500*/  STL [R1+0x3d4], R58 ;  /* 0x0003d43a01007387 */ /* 0x004fe80000100800 */
[----:B---3--:R0:W-:Y:S01]  /*5510*/  STL [R1+0x3d8], R59 ;  /* 0x0003d83b01007387 */ /* 0x0081e20000100800 */
[----:B------:R-:W-:Y:S02]  /*5520*/  PRMT R62, RZ, 0x7610, R62 ;  /* 0x00007610ff3e7816 */ /* 0x000fe4000000003e */
        /* <DEDUP_REMOVED lines=36> */
[----:B------:R-:W4:Y:S04]  /*5770*/  @!P4 LDG.E.U16 R70, desc[UR16][R72.64] ;  /* 0x000000104846c981 */ /* 0x000f28000c1e1500 */
[----:B-1----:R-:W3:Y:S04]  /*5780*/  LDL.LU.64 R62, [R1+0x1578] ;  /* 0x00157800013e7983 */ /* 0x002ee80000300a00 */
[----:B------:R1:W-:Y:S04]  /*5790*/  STL.64 [R1+0x290], R68 ;  /* 0x0002904401007387 */ /* 0x0003e80000100a00 */
[----:B0-----:R-:W3:Y:S04]  /*57a0*/  LDL.LU.64 R72, [R1+0x1570] ;  /* 0x0015700001487983 */ /* 0x001ee80000300a00 */
[----:B------:R1:W4:Y:S01]  /*57b0*/  @!P4 LDG.E.U16 R59, desc[UR16][R68.64] ;  /* 0x00000010443bc981 */ /* 0x000322000c1e1500 */
[----:B------:R-:W-:-:S05]  /*57c0*/  VIADD R2, R81, 0xffffffce ;  /* 0xffffffce51027836 */ /* 0x000fca0000000000 */
[----:B------:R-:W-:Y:S01]  /*57d0*/  ISETP.GE.U32.AND P4, PT, R2, 0x7fffff8f, PT ;  /* 0x7fffff8f0200780c */ /* 0x000fe20003f86070 */
[----:B------:R-:W-:Y:S01]  /*57e0*/  IMAD R2, R90, 0x29, RZ ;  /* 0x000000295a027824 */ /* 0x000fe200078e02ff */
[----:B------:R-:W-:Y:S03]  /*57f0*/  STL.64 [R1+0x288], R66 ;  /* 0x0002884201007387 */ /* 0x000fe60000100a00 */
[C---:B-1----:R-:W-:Y:S01]  /*5800*/  IMAD.WIDE R68, R2.reuse, 0x2, R88 ;  /* 0x0000000202447825 */ /* 0x042fe200078e0258 */
[----:B--2---:R-:W-:Y:S01]  /*5810*/  STL [R1+0x1e8], R58 ;  /* 0x0001e83a01007387 */ /* 0x004fe20000100800 */
[----:B---3--:R-:W-:Y:S02]  /*5820*/  PRMT R73, RZ, 0x7610, R73 ;  /* 0x00007610ff497816 */ /* 0x008fe40000000049 */
[----:B------:R-:W-:Y:S01]  /*5830*/  PRMT R72, RZ, 0x7610, R72 ;  /* 0x00007610ff487816 */ /* 0x000fe20000000048 */
[----:B----4-:R0:W-:Y:S04]  /*5840*/  STL [R1+0x1ec], R59 ;  /* 0x0001ec3b01007387 */ /* 0x0101e80000100800 */
[----:B------:R-:W-:Y:S04]  /*5850*/  STL [R1+0x1f0], R70 ;  /* 0x0001f04601007387 */ /* 0x000fe80000100800 */
[----:B------:R-:W2:Y:S01]  /*5860*/  @!P3 LDG.E.U16 R73, desc[UR16][R68.64] ;  /* 0x000000104449b981 */ /* 0x000ea2000c1e1500 */
[----:B0-----:R-:W-:-:S03]  /*5870*/  IMAD.WIDE R58, R2, 0x2, R86 ;  /* 0x00000002023a7825 */ /* 0x001fc600078e0256 */
[----:B------:R-:W-:Y:S04]  /*5880*/  STL [R1+0x1f4], R71 ;  /* 0x0001f44701007387 */ /* 0x000fe80000100800 */
[----:B------:R0:W-:Y:S04]  /*5890*/  STL.64 [R1+0x1a0], R68 ;  /* 0x0001a04401007387 */ /* 0x0001e80000100a00 */
[----:B------:R1:W-:Y:S04]  /*58a0*/  STL.64 [R1+0x198], R58 ;  /* 0x0001983a01007387 */ /* 0x0003e80000100a00 */
[----:B------:R-:W3:Y:S04]  /*58b0*/  @!P3 LDG.E.U16 R72, desc[UR16][R58.64] ;  /* 0x000000103a48b981 */ /* 0x000ee8000c1e1500 */
[----:B0-----:R-:W4:Y:S01]  /*58c0*/  LDL.LU.64 R68, [R1+0x1568] ;  /* 0x0015680001447983 */ /* 0x001f220000300a00 */
[----:B------:R-:W-:Y:S01]  /*58d0*/  PRMT R65, RZ, 0x7610, R65 ;  /* 0x00007610ff417816 */ /* 0x000fe20000000041 */
[----:B------:R-:W-:Y:S01]  /*58e0*/  IMAD.WIDE R70, R2, 0x2, R84 ;  /* 0x0000000202467825 */ /* 0x000fe200078e0254 */
[----:B------:R-:W-:-:S03]  /*58f0*/  PRMT R64, RZ, 0x7610, R64 ;  /* 0x00007610ff407816 */ /* 0x000fc60000000040 */
[----:B------:R-:W-:Y:S01]  /*5900*/  IMAD.WIDE R66, R2, 0x2, R82 ;  /* 0x0000000202427825 */ /* 0x000fe200078e0252 */
[----:B------:R0:W2:Y:S03]  /*5910*/  @!P3 LDG.E.U16 R65, desc[UR16][R70.64] ;  /* 0x000000104641b981 */ /* 0x0000a6000c1e1500 */
[----:B------:R-:W-:Y:S01]  /*5920*/  VIADD R2, R81, 0xffffffc6 ;  /* 0xffffffc651027836 */ /* 0x000fe20000000000 */
[----:B------:R0:W2:Y:S04]  /*5930*/  @!P3 LDG.E.U16 R64, desc[UR16][R66.64] ;  /* 0x000000104240b981 */ /* 0x0000a8000c1e1500 */
[----:B------:R-:W-:Y:S01]  /*5940*/  ISETP.GE.U32.AND P3, PT, R2, 0x7fffff87, PT ;  /* 0x7fffff870200780c */ /* 0x000fe20003f66070 */
[----:B------:R0:W-:Y:S01]  /*5950*/  STL.64 [R1+0x190], R70 ;  /* 0x0001904601007387 */ /* 0x0001e20000100a00 */
[----:B------:R-:W-:-:S03]  /*5960*/  IMAD R2, R90, 0x31, RZ ;  /* 0x000000315a027824 */ /* 0x000fc600078e02ff */
[----:B-1----:R-:W2:Y:S04]  /*5970*/  LDL.LU.64 R58, [R1+0x1560] ;  /* 0x00156000013a7983 */ /* 0x002ea80000300a00 */
[----:B------:R-:W-:Y:S01]  /*5980*/  STL.64 [R1+0x188], R66 ;  /* 0x0001884201007387 */ /* 0x000fe20000100a00 */
[----:B0-----:R-:W-:-:S03]  /*5990*/  IMAD.WIDE R70, R2, 0x2, R86 ;  /* 0x0000000202467825 */ /* 0x001fc600078e0256 */
[----:B---3--:R-:W-:Y:S01]  /*59a0*/  STL [R1+0x100], R72 ;  /* 0x0001004801007387 */ /* 0x008fe20000100800 */
[----:B----4-:R-:W-:-:S03]  /*59b0*/  PRMT R68, RZ, 0x7610, R68 ;  /* 0x00007610ff447816 */ /* 0x010fc60000000044 */
[----:B--2---:R0:W-:Y:S01]  /*59c0*/  STL [R1+0x104], R73 ;  /* 0x0001044901007387 */ /* 0x0041e20000100800 */
[----:B------:R-:W-:-:S03]  /*59d0*/  PRMT R69, RZ, 0x7610, R69 ;  /* 0x00007610ff457816 */ /* 0x000fc60000000045 */
[----:B------:R-:W2:Y:S01]  /*59e0*/  @!P4 LDG.E.U16 R68, desc[UR16][R70.64] ;  /* 0x000000104644c981 */ /* 0x000ea2000c1e1500 */
[----:B0-----:R-:W-:-:S05]  /*59f0*/  IMAD.WIDE R72, R2, 0x2, R88 ;  /* 0x0000000202487825 */ /* 0x001fca00078e0258 */
[----:B------:R-:W3:Y:S01]  /*5a00*/  @!P4 LDG.E.U16 R69, desc[UR16][R72.64] ;  /* 0x000000104845c981 */ /* 0x000ee2000c1e1500 */
[----:B------:R-:W-:Y:S01]  /*5a10*/  PRMT R61, RZ, 0x7610, R61 ;  /* 0x00007610ff3d7816 */ /* 0x000fe2000000003d */
[C---:B------:R-:W-:Y:S02]  /*5a20*/  IMAD.WIDE R66, R2.reuse, 0x2, R84 ;  /* 0x0000000202427825 */ /* 0x040fe400078e0254 */
[----:B------:R-:W-:Y:S04]  /*5a30*/  STL [R1+0xf8], R64 ;  /* 0x0000f84001007387 */ /* 0x000fe80000100800 */
[----:B------:R0:W-:Y:S04]  /*5a40*/  STL [R1+0xfc], R65 ;  /* 0x0000fc4101007387 */ /* 0x0001e80000100800 */
[----:B------:R-:W-:Y:S04]  /*5a50*/  STL.64 [R1+0xa0], R72 ;  /* 0x0000a04801007387 */ /* 0x000fe80000100a00 */
[----:B------:R-:W-:Y:S01]  /*5a60*/  STL.64 [R1+0x98], R70 ;  /* 0x0000984601007387 */ /* 0x000fe20000100a00 */
[----:B0-----:R-:W-:-:S03]  /*5a70*/  IMAD.WIDE R64, R2, 0x2, R82 ;  /* 0x0000000202407825 */ /* 0x001fc600078e0252 */
[----:B------:R0:W-:Y:S04]  /*5a80*/  STL.64 [R1+0x90], R66 ;  /* 0x0000904201007387 */ /* 0x0001e80000100a00 */
[----:B------:R0:W4:Y:S01]  /*5a90*/  @!P4 LDG.E.U16 R61, desc[UR16][R66.64] ;  /* 0x00000010423dc981 */ /* 0x000122000c1e1500 */
[----:B------:R-:W-:-:S03]  /*5aa0*/  PRMT R50, RZ, 0x7610, R50 ;  /* 0x00007610ff327816 */ /* 0x000fc60000000032 */
[----:B------:R-:W-:Y:S01]  /*5ab0*/  STL.64 [R1+0x88], R64 ;  /* 0x0000884001007387 */ /* 0x000fe20000100a00 */
[----:B------:R-:W-:Y:S01]  /*5ac0*/  PRMT R51, RZ, 0x7610, R51 ;  /* 0x00007610ff337816 */ /* 0x000fe20000000033 */
[----:B0-----:R-:W-:-:S04]  /*5ad0*/  IMAD R66, R90, 0x39, RZ ;  /* 0x000000395a427824 */ /* 0x001fc800078e02ff */
[----:B------:R-:W-:-:S04]  /*5ae0*/  IMAD.WIDE R72, R66, 0x2, R88 ;  /* 0x0000000242487825 */ /* 0x000fc800078e0258 */
[C---:B------:R-:W-:Y:S01]  /*5af0*/  IMAD.WIDE R70, R66.reuse, 0x2, R86 ;  /* 0x0000000242467825 */ /* 0x040fe200078e0256 */
[----:B--2---:R-:W-:Y:S04]  /*5b00*/  STL [R1+0xf0], R68 ;  /* 0x0000f04401007387 */ /* 0x004fe80000100800 */
[----:B---3--:R0:W-:Y:S02]  /*5b10*/  STL [R1+0xf4], R69 ;  /* 0x0000f44501007387 */ /* 0x0081e40000100800 */
[----:B0-----:R-:W-:-:S04]  /*5b20*/  IMAD.WIDE R68, R66, 0x2, R84 ;  /* 0x0000000242447825 */ /* 0x001fc800078e0254 */
[----:B------:R-:W-:Y:S01]  /*5b30*/  IMAD.WIDE R66, R66, 0x2, R82 ;  /* 0x0000000242427825 */ /* 0x000fe200078e0252 */
[----:B------:R-:W2:Y:S04]  /*5b40*/  @!P3 LDG.E.U16 R51, desc[UR16][R68.64] ;  /* 0x000000104433b981 */ /* 0x000ea8000c1e1500 */
[----:B------:R-:W3:Y:S01]  /*5b50*/  @!P3 LDG.E.U16 R50, desc[UR16][R66.64] ;  /* 0x000000104232b981 */ /* 0x000ee2000c1e1500 */
[----:B------:R-:W-:Y:S01]  /*5b60*/  PRMT R60, RZ, 0x7610, R60 ;  /* 0x00007610ff3c7816 */ /* 0x000fe2000000003c */
[----:B------:R-:W-:Y:S01]  /*5b70*/  VIADD R2, R81, 0xfffffffe ;  /* 0xfffffffe51027836 */ /* 0x000fe20000000000 */
[----:B------:R-:W-:Y:S02]  /*5b80*/  PRMT R58, RZ, 0x7610, R58 ;  /* 0x00007610ff3a7816 */ /* 0x000fe4000000003a */
[----:B------:R-:W-:-:S02]  /*5b90*/  PRMT R59, RZ, 0x7610, R59 ;  /* 0x00007610ff3b7816 */ /* 0x000fc4000000003b */
[----:B------:R-:W4:Y:S01]  /*5ba0*/  @!P4 LDG.E.U16 R60, desc[UR16][R64.64] ;  /* 0x00000010403cc981 */ /* 0x000f22000c1e1500 */
[----:B------:R-:W-:-:S03]  /*5bb0*/  ISETP.GE.U32.AND P4, PT, R2, 0x7fffffbf, PT ;  /* 0x7fffffbf0200780c */ /* 0x000fc60003f86070 */
[----:B------:R-:W-:Y:S04]  /*5bc0*/  STL.64 [R1+0x1018], R72 ;  /* 0x0010184801007387 */ /* 0x000fe80000100a00 */
[----:B------:R-:W-:Y:S01]  /*5bd0*/  STL.64 [R1+0x1028], R70 ;  /* 0x0010284601007387 */ /* 0x000fe20000100a00 */
[----:B------:R-:W-:-:S03]  /*5be0*/  PRMT R63, RZ, 0x7610, R63 ;  /* 0x00007610ff3f7816 */ /* 0x000fc6000000003f */
[----:B------:R-:W-:Y:S04]  /*5bf0*/  STL.64 [R1+0x1030], R68 ;  /* 0x0010304401007387 */ /* 0x000fe80000100a00 */
[----:B------:R-:W4:Y:S04]  /*5c00*/  @!P3 LDG.E.U16 R58, desc[UR16][R70.64] ;  /* 0x00000010463ab981 */ /* 0x000f28000c1e1500 */
[----:B------:R-:W-:Y:S04]  /*5c10*/  STL.64 [R1+0x1038], R66 ;  /* 0x0010384201007387 */ /* 0x000fe80000100a00 */
[----:B------:R-:W4:Y:S04]  /*5c20*/  @!P3 LDG.E.U16 R59, desc[UR16][R72.64] ;  /* 0x00000010483bb981 */ /* 0x000f28000c1e1500 */
[----:B---3--:R-:W-:Y:S04]  /*5c30*/  STL [R1+0xd8], R50 ;  /* 0x0000d83201007387 */ /* 0x008fe80000100800 */
[----:B--2---:R0:W-:Y:S02]  /*5c40*/  STL [R1+0xdc], R51 ;  /* 0x0000dc3301007387 */ /* 0x0041e40000100800 */
[----:B0-----:R-:W-:-:S05]  /*5c50*/  IMAD.WIDE R50, R90, 0x2, R88 ;  /* 0x000000025a327825 */ /* 0x001fca00078e0258 */
[----:B------:R-:W2:Y:S01]  /*5c60*/  @!P4 LDG.E.U16 R63, desc[UR16][R50.64] ;  /* 0x00000010323fc981 */ /* 0x000ea2000c1e1500 */
[----:B------:R-:W-:-:S03]  /*5c70*/  PRMT R52, RZ, 0x7610, R52 ;  /* 0x00007610ff347816 */ /* 0x000fc60000000034 */
[----:B----4-:R-:W-:Y:S01]  /*5c80*/  STL [R1+0xe8], R60 ;  /* 0x0000e83c01007387 */ /* 0x010fe20000100800 */
[----:B------:R-:W-:-:S03]  /*5c90*/  IMAD.WIDE R64, R90, 0x2, R86 ;  /* 0x000000025a407825 */ /* 0x000fc600078e0256 */
[----:B------:R-:W-:Y:S01]  /*5ca0*/  STL [R1+0xec], R61 ;  /* 0x0000ec3d01007387 */ /* 0x000fe20000100800 */
[----:B------:R-:W-:-:S03]  /*5cb0*/  PRMT R53, RZ, 0x7610, R53 ;  /* 0x00007610ff357816 */ /* 0x000fc60000000035 */
[----:B------:R-:W-:Y:S04]  /*5cc0*/  STL [R1+0xe0], R58 ;  /* 0x0000e03a01007387 */ /* 0x000fe80000100800 */
[----:B------:R0:W-:Y:S04]  /*5cd0*/  STL [R1+0xe4], R59 ;  /* 0x0000e43b01007387 */ /* 0x0001e80000100800 */
[----:B------:R1:W-:Y:S04]  /*5ce0*/  STL.64 [R1+0x6a0], R50 ;  /* 0x0006a03201007387 */ /* 0x0003e80000100a00 */
[----:B------:R3:W4:Y:S01]  /*5cf0*/  @!P4 LDG.E.U16 R53, desc[UR16][R64.64] ;  /* 0x000000104035c981 */ /* 0x000722000c1e1500 */
[----:B0-----:R-:W-:-:S03]  /*5d00*/  IMAD.WIDE R58, R90, 0x2, R82 ;  /* 0x000000025a3a7825 */ /* 0x001fc600078e0252 */
[----:B------:R-:W-:Y:S04]  /*5d10*/  STL.64 [R1+0x698], R64 ;  /* 0x0006984001007387 */ /* 0x000fe80000100a00 */
[----:B-1----:R-:W4:Y:S04]  /*5d20*/  LDL.LU.64 R50, [R1+0x1558] ;  /* 0x0015580001327983 */ /* 0x002f280000300a00 */
[----:B------:R-:W4:Y:S04]  /*5d30*/  @!P4 LDG.E.U16 R52, desc[UR16][R58.64] ;  /* 0x000000103a34c981 */ /* 0x000f28000c1e1500 */
[----:B--2---:R0:W-:Y:S04]  /*5d40*/  STL [R1+0x1e4], R63 ;  /* 0x0001e43f01007387 */ /* 0x0041e80000100800 */
[----:B0-----:R-:W2:Y:S01]  /*5d50*/  LDL.LU R63, [R1+0x1550] ;  /* 0x00155000013f7983 */ /* 0x001ea20000300800 */
[----:B------:R-:W-:Y:S01]  /*5d60*/  VIADD R2, R81, 0xfffffffd ;  /* 0xfffffffd51027836 */ /* 0x000fe20000000000 */
[----:B------:R-:W-:Y:S01]  /*5d70*/  PRMT R4, RZ, 0x7610, R4 ;  /* 0x00007610ff047816 */ /* 0x000fe20000000004 */
[----:B------:R-:W-:-:S03]  /*5d80*/  IMAD.WIDE R60, R90, 0x2, R84 ;  /* 0x000000025a3c7825 */ /* 0x000fc600078e0254 */
[----:B------:R-:W-:Y:S01]  /*5d90*/  ISETP.GE.U32.AND P3, PT, R2, 0x7fffffbe, PT ;  /* 0x7fffffbe0200780c */ /* 0x000fe20003f66070 */
[----:B------:R-:W-:Y:S01]  /*5da0*/  VIADD R2, R81, 0xfffffff5 ;  /* 0xfffffff551027836 */ /* 0x000fe20000000000 */
[----:B------:R0:W2:Y:S04]  /*5db0*/  @!P4 LDG.E.U16 R4, desc[UR16][R60.64] ;  /* 0x000000103c04c981 */ /* 0x0000a8000c1e1500 */
[----:B------:R-:W-:Y:S01]  /*5dc0*/  ISETP.GE.U32.AND P4, PT, R2, 0x7fffffb6, PT ;  /* 0x7fffffb60200780c */ /* 0x000fe20003f86070 */
[----:B------:R0:W-:Y:S01]  /*5dd0*/  STL.64 [R1+0x690], R60 ;  /* 0x0006903c01007387 */ /* 0x0001e20000100a00 */
[----:B------:R-:W-:-:S03]  /*5de0*/  IMAD.SHL.U32 R2, R90, 0x2, RZ ;  /* 0x000000025a027824 */ /* 0x000fc600078e00ff */
[----:B------:R1:W-:Y:S01]  /*5df0*/  STL.64 [R1+0x688], R58 ;  /* 0x0006883a01007387 */ /* 0x0003e20000100a00 */
[C---:B---3--:R-:W-:Y:S01]  /*5e00*/  IMAD.WIDE R64, R2.reuse, 0x2, R86 ;  /* 0x0000000202407825 */ /* 0x048fe200078e0256 */
[----:B------:R-:W-:Y:S02]  /*5e10*/  PRMT R62, RZ, 0x7610, R62 ;  /* 0x00007610ff3e7816 */ /* 0x000fe4000000003e */
[----:B----4-:R-:W-:Y:S02]  /*5e20*/  PRMT R50, RZ, 0x7610, R50 ;  /* 0x00007610ff327816 */ /* 0x010fe40000000032 */
[----:B------:R-:W-:Y:S01]  /*5e30*/  PRMT R51, RZ, 0x7610, R51 ;  /* 0x00007610ff337816 */ /* 0x000fe20000000033 */
[C---:B0-----:R-:W-:Y:S01]  /*5e40*/  IMAD.WIDE R60, R2.reuse, 0x2, R84 ;  /* 0x00000002023c7825 */ /* 0x041fe200078e0254 */
[----:B------:R-:W-:Y:S04]  /*5e50*/  STL [R1+0x1d8], R52 ;  /* 0x0001d83401007387 */ /* 0x000fe80000100800 */
[----:B------:R0:W-:Y:S01]  /*5e60*/  STL [R1+0x1e0], R53 ;  /* 0x0001e03501007387 */ /* 0x0001e20000100800 */
[----:B-1----:R-:W-:-:S03]  /*5e70*/  IMAD.WIDE R58, R2, 0x2, R82 ;  /* 0x00000002023a7825 */ /* 0x002fc600078e0252 */
[----:B------:R-:W3:Y:S04]  /*5e80*/  @!P3 LDG.E.U16 R51, desc[UR16][R60.64] ;  /* 0x000000103c33b981 */ /* 0x000ee8000c1e1500 */
[----:B------:R-:W4:Y:S01]  /*5e90*/  @!P3 LDG.E.U16 R50, desc[UR16][R58.64] ;  /* 0x000000103a32b981 */ /* 0x000f22000c1e1500 */
[----:B0-----:R-:W-:-:S03]  /*5ea0*/  IMAD.WIDE R52, R2, 0x2, R88 ;  /* 0x0000000202347825 */ /* 0x001fc600078e0258 */
[----:B------:R-:W3:Y:S04]  /*5eb0*/  @!P3 LDG.E.U16 R62, desc[UR16][R64.64] ;  /* 0x00000010403eb981 */ /* 0x000ee8000c1e1500 */
[----:B------:R0:W-:Y:S04]  /*5ec0*/  STL.64 [R1+0x680], R52 ;  /* 0x0006803401007387 */ /* 0x0001e80000100a00 */
[----:B------:R1:W-:Y:S01]  /*5ed0*/  STL.64 [R1+0x678], R64 ;  /* 0x0006784001007387 */ /* 0x0003e20000100a00 */
[----:B--2---:R-:W-:-:S06]  /*5ee0*/  PRMT R63, RZ, 0x7610, R63 ;  /* 0x00007610ff3f7816 */ /* 0x004fcc000000003f */
[----:B------:R-:W2:Y:S04]  /*5ef0*/  @!P3 LDG.E.U16 R63, desc[UR16][R52.64] ;  /* 0x00000010343fb981 */ /* 0x000ea8000c1e1500 */
[----:B0-----:R-:W2:Y:S04]  /*5f00*/  LDL.LU.64 R52, [R1+0x1548] ;  /* 0x0015480001347983 */ /* 0x001ea80000300a00 */
[----:B------:R-:W-:Y:S04]  /*5f10*/  STL.64 [R1+0x670], R60 ;  /* 0x0006703c01007387 */ /* 0x000fe80000100a00 */
[----:B-1----:R-:W2:Y:S01]  /*5f20*/  LDL.LU.64 R64, [R1+0x1540] ;  /* 0x0015400001407983 */ /* 0x002ea20000300a00 */
[----:B------:R-:W-:-:S03]  /*5f30*/  VIADD R2, R81, 0xffffffed ;  /* 0xffffffed51027836 */ /* 0x000fc60000000000 */
[----:B------:R0:W-:Y:S02]  /*5f40*/  STL.64 [R1+0x668], R58 ;  /* 0x0006683a01007387 */ /* 0x0001e40000100a00 */
[----:B------:R-:W-:Y:S01]  /*5f50*/  ISETP.GE.U32.AND P3, PT, R2, 0x7fffffae, PT ;  /* 0x7fffffae0200780c */ /* 0x000fe20003f66070 */
[----:B------:R-:W-:Y:S01]  /*5f60*/  IMAD R2, R90, 0xa, RZ ;  /* 0x0000000a5a027824 */ /* 0x000fe200078e02ff */
[----:B----4-:R-:W-:Y:S04]  /*5f70*/  STL [R1+0x204], R50 ;  /* 0x0002043201007387 */ /* 0x010fe80000100800 */
[----:B---3--:R1:W-:Y:S01]  /*5f80*/  STL [R1+0x2c8], R51 ;  /* 0x0002c83301007387 */ /* 0x0083e20000100800 */
[----:B0-----:R-:W-:-:S03]  /*5f90*/  IMAD.WIDE R58, R2, 0x2, R82 ;  /* 0x00000002023a7825 */ /* 0x001fc600078e0252 */
[----:B------:R-:W-:Y:S01]  /*5fa0*/  STL [R1+0x2cc], R62 ;  /* 0x0002cc3e01007387 */ /* 0x000fe20000100800 */
[----:B------:R-:W-:-:S04]  /*5fb0*/  IMAD.WIDE R60, R2, 0x2, R84 ;  /* 0x00000002023c7825 */ /* 0x000fc800078e0254 */
[C---:B-1----:R-:W-:Y:S01]  /*5fc0*/  IMAD.WIDE R50, R2.reuse, 0x2, R88 ;  /* 0x0000000202327825 */ /* 0x042fe200078e0258 */
[----:B--2---:R0:W-:Y:S04]  /*5fd0*/  STL [R1+0x2d0], R63 ;  /* 0x0002d03f01007387 */ /* 0x0041e80000100800 */
[----:B------:R1:W-:Y:S01]  /*5fe0*/  STL.64 [R1+0x580], R50 ;  /* 0x0005803201007387 */ /* 0x0003e20000100a00 */
[----:B------:R-:W-:Y:S01]  /*5ff0*/  PRMT R52, RZ, 0x7610, R52 ;  /* 0x00007610ff347816 */ /* 0x000fe20000000034 */
[----:B0-----:R-:W-:Y:S01]  /*6000*/  IMAD.WIDE R62, R2, 0x2, R86 ;  /* 0x00000002023e7825 */ /* 0x001fe200078e0256 */
[----:B------:R-:W-:Y:S02]  /*6010*/  PRMT R53, RZ, 0x7610, R53 ;  /* 0x00007610ff357816 */ /* 0x000fe40000000035 */
[----:B------:R-:W-:-:S02]  /*6020*/  PRMT R65, RZ, 0x7610, R65 ;  /* 0x00007610ff417816 */ /* 0x000fc40000000041 */
[----:B------:R-:W-:Y:S01]  /*6030*/  PRMT R64, RZ, 0x7610, R64 ;  /* 0x00007610ff407816 */ /* 0x000fe20000000040 */
[----:B------:R0:W-:Y:S04]  /*6040*/  STL.64 [R1+0x578], R62 ;  /* 0x0005783e01007387 */ /* 0x0001e80000100a00 */
[----:B------:R-:W2:Y:S04]  /*6050*/  @!P4 LDG.E.U16 R65, desc[UR16][R50.64] ;  /* 0x000000103241c981 */ /* 0x000ea8000c1e1500 */
[----:B------:R-:W3:Y:S04]  /*6060*/  @!P4 LDG.E.U16 R52, desc[UR16][R58.64] ;  /* 0x000000103a34c981 */ /* 0x000ee8000c1e1500 */
[----:B------:R4:W2:Y:S04]  /*6070*/  @!P4 LDG.E.U16 R53, desc[UR16][R60.64] ;  /* 0x000000103c35c981 */ /* 0x0008a8000c1e1500 */
[----:B-1----:R-:W2:Y:S04]  /*6080*/  LDL.LU.64 R50, [R1+0x1538] ;  /* 0x0015380001327983 */ /* 0x002ea80000300a00 */
[----:B------:R4:W-:Y:S04]  /*6090*/  STL.64 [R1+0x570], R60 ;  /* 0x0005703c01007387 */ /* 0x0009e80000100a00 */
[----:B------:R-:W2:Y:S04]  /*60a0*/  @!P4 LDG.E.U16 R64, desc[UR16][R62.64] ;  /* 0x000000103e40c981 */ /* 0x000ea8000c1e1500 */
[----:B0-----:R-:W2:Y:S01]  /*60b0*/  LDL.LU.64 R62, [R1+0x1530] ;  /* 0x00153000013e7983 */ /* 0x001ea20000300a00 */
[----:B------:R-:W-:-:S03]  /*60c0*/  VIADD R2, R81, 0xffffffe5 ;  /* 0xffffffe551027836 */ /* 0x000fc60000000000 */
[----:B------:R0:W-:Y:S02]  /*60d0*/  STL.64 [R1+0x568], R58 ;  /* 0x0005683a01007387 */ /* 0x0001e40000100a00 */
[----:B------:R-:W-:Y:S01]  /*60e0*/  ISETP.GE.U32.AND P4, PT, R2, 0x7fffffa6, PT ;  /* 0x7fffffa60200780c */ /* 0x000fe20003f86070 */
[----:B------:R-:W-:-:S04]  /*60f0*/  IMAD R2, R90, 0x12, RZ ;  /* 0x000000125a027824 */ /* 0x000fc800078e02ff */
[----:B----4-:R-:W-:-:S04]  /*6100*/  IMAD.WIDE R60, R2, 0x2, R84 ;  /* 0x00000002023c7825 */ /* 0x010fc800078e0254 */
[C---:B0-----:R-:W-:Y:S01]  /*6110*/  IMAD.WIDE R58, R2.reuse, 0x2, R82 ;  /* 0x00000002023a7825 */ /* 0x041fe200078e0252 */
[----:B---3--:R-:W-:Y:S04]  /*6120*/  STL [R1+0x3d0], R52 ;  /* 0x0003d03401007387 */ /* 0x008fe80000100800 */
[----:B--2---:R0:W-:Y:S01]  /*6130*/  STL [R1+0x1f8], R53 ;  /* 0x0001f83501007387 */ /* 0x0041e20000100800 */
        /* <DEDUP_REMOVED lines=38> */
[----:B-1----:R-:W2:Y:S04]  /*63a0*/  LDL.LU.64 R50, [R1+0x1518] ;  /* 0x0015180001327983 */ /* 0x002ea80000300a00 */
[----:B------:R1:W-:Y:S04]  /*63b0*/  STL.64 [R1+0x370], R60 ;  /* 0x0003703c01007387 */ /* 0x0003e80000100a00 */
[----:B0-----:R-:W2:Y:S04]  /*63c0*/  LDL.LU.64 R62, [R1+0x1510] ;  /* 0x00151000013e7983 */ /* 0x001ea80000300a00 */
[----:B------:R1:W2:Y:S01]  /*63d0*/  @!P4 LDG.E.U16 R53, desc[UR16][R60.64] ;  /* 0x000000103c35c981 */ /* 0x0002a2000c1e1500 */
[----:B------:R-:W-:-:S03]  /*63e0*/  VIADD R2, R81, 0xffffffd5 ;  /* 0xffffffd551027836 */ /* 0x000fc60000000000 */
[----:B------:R0:W-:Y:S02]  /*63f0*/  STL.64 [R1+0x368], R58 ;  /* 0x0003683a01007387 */ /* 0x0001e40000100a00 */
[----:B------:R-:W-:Y:S01]  /*6400*/  ISETP.GE.U32.AND P4, PT, R2, 0x7fffff96, PT ;  /* 0x7fffff960200780c */ /* 0x000fe20003f86070 */
[----:B------:R-:W-:-:S04]  /*6410*/  IMAD R2, R90, 0x22, RZ ;  /* 0x000000225a027824 */ /* 0x000fc800078e02ff */
[----:B-1----:R-:W-:-:S04]  /*6420*/  IMAD.WIDE R60, R2, 0x2, R86 ;  /* 0x00000002023c7825 */ /* 0x002fc800078e0256 */
[----:B0-----:R-:W-:Y:S01]  /*6430*/  IMAD.WIDE R58, R2, 0x2, R84 ;  /* 0x00000002023a7825 */ /* 0x001fe200078e0254 */
[----:B----4-:R-:W-:Y:S04]  /*6440*/  STL [R1+0x2e8], R64 ;  /* 0x0002e84001007387 */ /* 0x010fe80000100800 */
[----:B---3--:R0:W-:Y:S01]  /*6450*/  STL [R1+0x2ec], R65 ;  /* 0x0002ec4101007387 */ /* 0x0081e20000100800 */
[----:B--2---:R-:W-:-:S03]  /*6460*/  PRMT R50, RZ, 0x7610, R50 ;  /* 0x00007610ff327816 */ /* 0x004fc60000000032 */
[----:B------:R-:W-:Y:S01]  /*6470*/  STL [R1+0x2e0], R52 ;  /* 0x0002e03401007387 */ /* 0x000fe20000100800 */
[----:B------:R-:W-:Y:S02]  /*6480*/  PRMT R51, RZ, 0x7610, R51 ;  /* 0x00007610ff337816 */ /* 0x000fe40000000033 */
[----:B------:R-:W-:Y:S01]  /*6490*/  PRMT R63, RZ, 0x7610, R63 ;  /* 0x00007610ff3f7816 */ /* 0x000fe2000000003f */
[----:B0-----:R-:W-:-:S03]  /*64a0*/  IMAD.WIDE R64, R2, 0x2, R88 ;  /* 0x0000000202407825 */ /* 0x001fc600078e0258 */
[----:B------:R-:W2:Y:S04]  /*64b0*/  @!P3 LDG.E.U16 R51, desc[UR16][R58.64] ;  /* 0x000000103a33b981 */ /* 0x000ea8000c1e1500 */
[----:B------:R0:W-:Y:S04]  /*64c0*/  STL [R1+0x2e4], R53 ;  /* 0x0002e43501007387 */ /* 0x0001e80000100800 */
[----:B------:R1:W-:Y:S04]  /*64d0*/  STL.64 [R1+0x280], R64 ;  /* 0x0002804001007387 */ /* 0x0003e80000100a00 */
[----:B------:R-:W3:Y:S01]  /*64e0*/  @!P3 LDG.E.U16 R63, desc[UR16][R64.64] ;  /* 0x00000010403fb981 */ /* 0x000ee2000c1e1500 */
[----:B0-----:R-:W-:-:S03]  /*64f0*/  IMAD.WIDE R52, R2, 0x2, R82 ;  /* 0x0000000202347825 */ /* 0x001fc600078e0252 */
[----:B------:R0:W-:Y:S04]  /*6500*/  STL.64 [R1+0x278], R60 ;  /* 0x0002783c01007387 */ /* 0x0001e80000100a00 */
[----:B------:R4:W2:Y:S04]  /*6510*/  @!P3 LDG.E.U16 R50, desc[UR16][R52.64] ;  /* 0x000000103432b981 */ /* 0x0008a8000c1e1500 */
[----:B-1----:R-:W3:Y:S01]  /*6520*/  LDL.LU.64 R64, [R1+0x1508] ;  /* 0x0015080001407983 */ /* 0x002ee20000300a00 */
[----:B------:R-:W-:Y:S01]  /*6530*/  PRMT R62, RZ, 0x7610, R62 ;  /* 0x00007610ff3e7816 */ /* 0x000fe2000000003e */
[----:B------:R-:W-:-:S02]  /*6540*/  VIADD R2, R81, 0xffffffcd ;  /* 0xffffffcd51027836 */ /* 0x000fc40000000000 */
[----:B------:R-:W-:Y:S04]  /*6550*/  STL.64 [R1+0x270], R58 ;  /* 0x0002703a01007387 */ /* 0x000fe80000100a00 */
[----:B------:R-:W3:Y:S01]  /*6560*/  @!P3 LDG.E.U16 R62, desc[UR16][R60.64] ;  /* 0x000000103c3eb981 */ /* 0x000ee2000c1e1500 */
[----:B------:R-:W-:Y:S01]  /*6570*/  ISETP.GE.U32.AND P3, PT, R2, 0x7fffff8e, PT ;  /* 0x7fffff8e0200780c */ /* 0x000fe20003f66070 */
[----:B------:R-:W-:Y:S02]  /*6580*/  IMAD R2, R90, 0x2a, RZ ;  /* 0x0000002a5a027824 */ /* 0x000fe400078e02ff */
[----:B0-----:R-:W3:Y:S04]  /*6590*/  LDL.LU.64 R60, [R1+0x1500] ;  /* 0x00150000013c7983 */ /* 0x001ee80000300a00 */
[----:B------:R4:W-:Y:S02]  /*65a0*/  STL.64 [R1+0x268], R52 ;  /* 0x0002683401007387 */ /* 0x0009e40000100a00 */
[----:B----4-:R-:W-:-:S02]  /*65b0*/  IMAD.WIDE R52, R2, 0x2, R88 ;  /* 0x0000000202347825 */ /* 0x010fc400078e0258 */
[----:B--2---:R-:W-:Y:S01]  /*65c0*/  STL [R1+0x4e0], R50 ;  /* 0x0004e03201007387 */ /* 0x004fe20000100800 */
[----:B---3--:R-:W-:-:S03]  /*65d0*/  PRMT R64, RZ, 0x7610, R64 ;  /* 0x00007610ff407816 */ /* 0x008fc60000000040 */
[----:B------:R0:W-:Y:S01]  /*65e0*/  STL [R1+0x2d4], R51 ;  /* 0x0002d43301007387 */ /* 0x0001e20000100800 */
[----:B------:R-:W-:-:S06]  /*65f0*/  PRMT R65, RZ, 0x7610, R65 ;  /* 0x00007610ff417816 */ /* 0x000fcc0000000041 */
[----:B------:R-:W2:Y:S01]  /*6600*/  @!P4 LDG.E.U16 R65, desc[UR16][R52.64] ;  /* 0x000000103441c981 */ /* 0x000ea2000c1e1500 */
[----:B0-----:R-:W-:-:S05]  /*6610*/  IMAD.WIDE R50, R2, 0x2, R86 ;  /* 0x0000000202327825 */ /* 0x001fca00078e0256 */
[----:B------:R-:W3:Y:S01]  /*6620*/  @!P4 LDG.E.U16 R64, desc[UR16][R50.64] ;  /* 0x000000103240c981 */ /* 0x000ee2000c1e1500 */
[----:B------:R-:W-:Y:S01]  /*6630*/  PRMT R55, RZ, 0x7610, R55 ;  /* 0x00007610ff377816 */ /* 0x000fe20000000037 */
[C---:B------:R-:W-:Y:S01]  /*6640*/  IMAD.WIDE R58, R2.reuse, 0x2, R82 ;  /* 0x00000002023a7825 */ /* 0x040fe200078e0252 */
[----:B------:R-:W-:Y:S01]  /*6650*/  PRMT R54, RZ, 0x7610, R54 ;  /* 0x00007610ff367816 */ /* 0x000fe20000000036 */
[----:B------:R-:W-:Y:S04]  /*6660*/  STL [R1+0x2d8], R62 ;  /* 0x0002d83e01007387 */ /* 0x000fe80000100800 */
[----:B------:R0:W-:Y:S04]  /*6670*/  STL [R1+0x2dc], R63 ;  /* 0x0002dc3f01007387 */ /* 0x0001e80000100800 */
[----:B------:R1:W-:Y:S04]  /*6680*/  STL.64 [R1+0x180], R52 ;  /* 0x0001803401007387 */ /* 0x0003e80000100a00 */
[----:B------:R-:W4:Y:S01]  /*6690*/  @!P4 LDG.E.U16 R54, desc[UR16][R58.64] ;  /* 0x000000103a36c981 */ /* 0x000f22000c1e1500 */
[----:B0-----:R-:W-:-:S04]  /*66a0*/  IMAD.WIDE R62, R2, 0x2, R84 ;  /* 0x00000002023e7825 */ /* 0x001fc800078e0254 */
[----:B------:R-:W-:Y:S01]  /*66b0*/  VIADD R2, R81, 0xffffffc5 ;  /* 0xffffffc551027836 */ /* 0x000fe20000000000 */
[----:B------:R0:W-:Y:S04]  /*66c0*/  STL.64 [R1+0x178], R50 ;  /* 0x0001783201007387 */ /* 0x0001e80000100a00 */
[----:B------:R0:W4:Y:S01]  /*66d0*/  @!P4 LDG.E.U16 R55, desc[UR16][R62.64] ;  /* 0x000000103e37c981 */ /* 0x000122000c1e1500 */
[----:B------:R-:W-:Y:S01]  /*66e0*/  ISETP.GE.U32.AND P4, PT, R2, 0x7fffff86, PT ;  /* 0x7fffff860200780c */ /* 0x000fe20003f86070 */
[----:B------:R-:W-:Y:S02]  /*66f0*/  IMAD R2, R90, 0x32, RZ ;  /* 0x000000325a027824 */ /* 0x000fe400078e02ff */
[----:B-1----:R-:W4:Y:S01]  /*6700*/  LDL.LU.64 R52, [R1+0x14f8] ;  /* 0x0014f80001347983 */ /* 0x002f220000300a00 */
[----:B------:R-:W-:-:S03]  /*6710*/  PRMT R60, RZ, 0x7610, R60 ;  /* 0x00007610ff3c7816 */ /* 0x000fc6000000003c */
[----:B------:R1:W-:Y:S01]  /*6720*/  STL.64 [R1+0x170], R62 ;  /* 0x0001703e01007387 */ /* 0x0003e20000100a00 */
[----:B------:R-:W-:-:S03]  /*6730*/  PRMT R61, RZ, 0x7610, R61 ;  /* 0x00007610ff3d7816 */ /* 0x000fc6000000003d */
[----:B0-----:R-:W4:Y:S04]  /*6740*/  LDL.LU.64 R50, [R1+0x14f0] ;  /* 0x0014f00001327983 */ /* 0x001f280000300a00 */
[----:B------:R-:W-:Y:S01]  /*6750*/  STL.64 [R1+0x168], R58 ;  /* 0x0001683a01007387 */ /* 0x000fe20000100a00 */
[----:B-1----:R-:W-:-:S05]  /*6760*/  IMAD.WIDE R62, R2, 0x2, R86 ;  /* 0x00000002023e7825 */ /* 0x002fca00078e0256 */
[----:B------:R-:W4:Y:S04]  /*6770*/  @!P3 LDG.E.U16 R60, desc[UR16][R62.64] ;  /* 0x000000103e3cb981 */ /* 0x000f28000c1e1500 */
[----:B---3--:R-:W-:Y:S04]  /*6780*/  STL [R1+0x4d8], R64 ;  /* 0x0004d84001007387 */ /* 0x008fe80000100800 */
[----:B--2---:R0:W-:Y:S02]  /*6790*/  STL [R1+0x4dc], R65 ;  /* 0x0004dc4101007387 */ /* 0x0041e40000100800 */
[----:B0-----:R-:W-:-:S05]  /*67a0*/  IMAD.WIDE R64, R2, 0x2, R88 ;  /* 0x0000000202407825 */ /* 0x001fca00078e0258 */
[----:B------:R-:W2:Y:S01]  /*67b0*/  @!P3 LDG.E.U16 R61, desc[UR16][R64.64] ;  /* 0x00000010403db981 */ /* 0x000ea2000c1e1500 */
[----:B------:R-:W-:-:S03]  /*67c0*/  IMAD.WIDE R58, R2, 0x2, R84 ;  /* 0x00000002023a7825 */ /* 0x000fc600078e0254 */
[----:B----4-:R-:W-:Y:S04]  /*67d0*/  STL [R1+0x4d0], R54 ;  /* 0x0004d03601007387 */ /* 0x010fe80000100800 */
[----:B------:R0:W-:Y:S01]  /*67e0*/  STL [R1+0x4d4], R55 ;  /* 0x0004d43701007387 */ /* 0x0001e20000100800 */
[----:B------:R-:W-:-:S03]  /*67f0*/  PRMT R53, RZ, 0x7610, R53 ;  /* 0x00007610ff357816 */ /* 0x000fc60000000035 */
[----:B------:R-:W-:Y:S01]  /*6800*/  STL.64 [R1+0x80], R64 ;  /* 0x0000804001007387 */ /* 0x000fe20000100a00 */
[----:B0-----:R-:W-:-:S03]  /*6810*/  IMAD.WIDE R54, R2, 0x2, R82 ;  /* 0x0000000202367825 */ /* 0x001fc600078e0252 */
[----:B------:R-:W-:Y:S04]  /*6820*/  STL.64 [R1+0x78], R62 ;  /* 0x0000783e01007387 */ /* 0x000fe80000100a00 */
[----:B------:R0:W-:Y:S04]  /*6830*/  STL.64 [R1+0x70], R58 ;  /* 0x0000703a01007387 */ /* 0x0001e80000100a00 */
[----:B------:R0:W3:Y:S01]  /*6840*/  @!P3 LDG.E.U16 R53, desc[UR16][R58.64] ;  /* 0x000000103a35b981 */ /* 0x0000e2000c1e1500 */
[----:B------:R-:W-:-:S03]  /*6850*/  PRMT R16, RZ, 0x7610, R16 ;  /* 0x00007610ff107816 */ /* 0x000fc60000000010 */
[----:B------:R-:W-:Y:S01]  /*6860*/  STL.64 [R1+0x68], R54 ;  /* 0x0000683601007387 */ /* 0x000fe20000100a00 */
[----:B------:R-:W-:-:S03]  /*6870*/  PRMT R17, RZ, 0x7610, R17 ;  /* 0x00007610ff117816 */ /* 0x000fc60000000011 */
[----:B------:R-:W-:Y:S01]  /*6880*/  STL [R1+0x4c8], R60 ;  /* 0x0004c83c01007387 */ /* 0x000fe20000100800 */
[----:B0-----:R-:W-:Y:S01]  /*6890*/  IMAD R58, R90, 0x3a, RZ ;  /* 0x0000003a5a3a7824 */ /* 0x001fe200078e02ff */
[----:B------:R-:W-:-:S03]  /*68a0*/  PRMT R52, RZ, 0x7610, R52 ;  /* 0x00007610ff347816 */ /* 0x000fc60000000034 */
[C---:B------:R-:W-:Y:S01]  /*68b0*/  IMAD.WIDE R64, R58.reuse, 0x2, R88 ;  /* 0x000000023a407825 */ /* 0x040fe200078e0258 */
[----:B------:R-:W-:Y:S02]  /*68c0*/  PRMT R50, RZ, 0x7610, R50 ;  /* 0x00007610ff327816 */ /* 0x000fe40000000032 */
[----:B------:R-:W-:Y:S01]  /*68d0*/  PRMT R51, RZ, 0x7610, R51 ;  /* 0x00007610ff337816 */ /* 0x000fe20000000033 */
[C---:B------:R-:W-:Y:S01]  /*68e0*/  IMAD.WIDE R62, R58.reuse, 0x2, R86 ;  /* 0x000000023a3e7825 */ /* 0x040fe200078e0256 */
[----:B------:R0:W4:Y:S04]  /*68f0*/  @!P3 LDG.E.U16 R52, desc[UR16][R54.64] ;  /* 0x000000103634b981 */ /* 0x000128000c1e1500 */
[----:B------:R-:W3:Y:S04]  /*6900*/  @!P4 LDG.E.U16 R50, desc[UR16][R62.64] ;  /* 0x000000103e32c981 */ /* 0x000ee8000c1e1500 */
[----:B------:R-:W3:Y:S04]  /*6910*/  @!P4 LDG.E.U16 R51, desc[UR16][R64.64] ;  /* 0x000000104033c981 */ /* 0x000ee8000c1e1500 */
[----:B--2---:R1:W-:Y:S02]  /*6920*/  STL [R1+0x4cc], R61 ;  /* 0x0004cc3d01007387 */ /* 0x0043e40000100800 */
[----:B-1----:R-:W-:-:S04]  /*6930*/  IMAD.WIDE R60, R58, 0x2, R84 ;  /* 0x000000023a3c7825 */ /* 0x002fc800078e0254 */
[----:B------:R-:W-:Y:S01]  /*6940*/  IMAD.WIDE R58, R58, 0x2, R82 ;  /* 0x000000023a3a7825 */ /* 0x000fe200078e0252 */
[----:B------:R-:W2:Y:S04]  /*6950*/  @!P4 LDG.E.U16 R17, desc[UR16][R60.64] ;  /* 0x000000103c11c981 */ /* 0x000ea8000c1e1500 */
[----:B------:R-:W2:Y:S01]  /*6960*/  @!P4 LDG.E.U16 R16, desc[UR16][R58.64] ;  /* 0x000000103a10c981 */ /* 0x000ea2000c1e1500 */
[----:B------:R-:W-:-:S03]  /*6970*/  VIADD R2, R81, 0xfffffffc ;  /* 0xfffffffc51027836 */ /* 0x000fc60000000000 */
[----:B------:R-:W-:Y:S02]  /*6980*/  STL.64 [R1+0x1058], R64 ;  /* 0x0010584001007387 */ /* 0x000fe40000100a00 */
[----:B------:R-:W-:Y:S01]  /*6990*/  ISETP.GE.U32.AND P3, PT, R2, 0x7fffffbd, PT ;  /* 0x7fffffbd0200780c */ /* 0x000fe20003f66070 */
[----:B------:R-:W-:Y:S01]  /*69a0*/  VIADD R2, R81, 0xfffffff4 ;  /* 0xfffffff451027836 */ /* 0x000fe20000000000 */
[----:B------:R-:W-:Y:S04]  /*69b0*/  STL.64 [R1+0x1060], R62 ;  /* 0x0010603e01007387 */ /* 0x000fe80000100a00 */
[----:B------:R-:W-:Y:S01]  /*69c0*/  STL.64 [R1+0x1068], R60 ;  /* 0x0010683c01007387 */ /* 0x000fe20000100a00 */
[----:B------:R-:W-:-:S03]  /*69d0*/  ISETP.GE.U32.AND P4, PT, R2, 0x7fffffb5, PT ;  /* 0x7fffffb50200780c */ /* 0x000fc60003f86070 */
[----:B------:R-:W-:Y:S01]  /*69e0*/  STL [R1+0x13a4], R60 ;  /* 0x0013a43c01007387 */ /* 0x000fe20000100800 */
[----:B------:R-:W-:-:S03]  /*69f0*/  IMAD R2, R90, 0x3, RZ ;  /* 0x000000035a027824 */ /* 0x000fc600078e02ff */
[----:B------:R-:W-:Y:S01]  /*6a00*/  STL.64 [R1+0x1078], R58 ;  /* 0x0010783a01007387 */ /* 0x000fe20000100a00 */
[----:B------:R-:W-:Y:S01]  /*6a10*/  PRMT R57, RZ, 0x7610, R57 ;  /* 0x00007610ff397816 */ /* 0x000fe20000000039 */
[----:B0-----:R-:W-:Y:S01]  /*6a20*/  IMAD.WIDE R54, R2, 0x2, R86 ;  /* 0x0000000202367825 */ /* 0x001fe200078e0256 */
[----:B------:R-:W-:Y:S02]  /*6a30*/  PRMT R18, RZ, 0x7610, R18 ;  /* 0x00007610ff127816 */ /* 0x000fe40000000012 */
[----:B------:R-:W-:Y:S02]  /*6a40*/  PRMT R19, RZ, 0x7610, R19 ;  /* 0x00007610ff137816 */ /* 0x000fe40000000013 */
[----:B------:R-:W-:-:S06]  /*6a50*/  PRMT R56, RZ, 0x7610, R56 ;  /* 0x00007610ff387816 */ /* 0x000fcc0000000038 */
[----:B------:R-:W4:Y:S04]  /*6a60*/  @!P3 LDG.E.U16 R56, desc[UR16][R54.64] ;  /* 0x000000103638b981 */ /* 0x000f28000c1e1500 */
[----:B--2---:R-:W-:Y:S04]  /*6a70*/  STL [R1+0x4e4], R16 ;  /* 0x0004e41001007387 */ /* 0x004fe80000100800 */
[----:B------:R0:W-:Y:S04]  /*6a80*/  STL [R1+0x4e8], R17 ;  /* 0x0004e81101007387 */ /* 0x0001e80000100800 */
[----:B---3--:R-:W-:Y:S04]  /*6a90*/  STL [R1+0x404], R53 ;  /* 0x0004043501007387 */ /* 0x008fe80000100800 */
[----:B----4-:R1:W-:Y:S01]  /*6aa0*/  STL [R1+0x400], R52 ;  /* 0x0004003401007387 */ /* 0x0103e20000100800 */
[----:B0-----:R-:W-:-:S03]  /*6ab0*/  IMAD.WIDE R16, R2, 0x2, R88 ;  /* 0x0000000202107825 */ /* 0x001fc600078e0258 */
[----:B------:R-:W-:Y:S04]  /*6ac0*/  STL [R1+0x4ec], R50 ;  /* 0x0004ec3201007387 */ /* 0x000fe80000100800 */
[----:B------:R0:W-:Y:S01]  /*6ad0*/  STL [R1+0x778], R51 ;  /* 0x0007783301007387 */ /* 0x0001e20000100800 */
[----:B-1----:R-:W-:-:S03]  /*6ae0*/  IMAD.WIDE R52, R2, 0x2, R84 ;  /* 0x0000000202347825 */ /* 0x002fc600078e0254 */
[----:B------:R1:W-:Y:S04]  /*6af0*/  STL.64 [R1+0x660], R16 ;  /* 0x0006601001007387 */ /* 0x0003e80000100a00 */
[----:B------:R-:W2:Y:S01]  /*6b00*/  @!P3 LDG.E.U16 R57, desc[UR16][R16.64] ;  /* 0x000000101039b981 */ /* 0x000ea2000c1e1500 */
[----:B0-----:R-:W-:-:S03]  /*6b10*/  IMAD.WIDE R50, R2, 0x2, R82 ;  /* 0x0000000202327825 */ /* 0x001fc600078e0252 */
[----:B------:R0:W-:Y:S04]  /*6b20*/  STL.64 [R1+0x658], R54 ;  /* 0x0006583601007387 */ /* 0x0001e80000100a00 */
[----:B------:R-:W3:Y:S04]  /*6b30*/  @!P3 LDG.E.U16 R18, desc[UR16][R50.64] ;  /* 0x000000103212b981 */ /* 0x000ee8000c1e1500 */
[----:B-1----:R-:W4:Y:S04]  /*6b40*/  LDL.LU.64 R16, [R1+0x14e8] ;  /* 0x0014e80001107983 */ /* 0x002f280000300a00 */
[----:B------:R1:W2:Y:S04]  /*6b50*/  @!P3 LDG.E.U16 R19, desc[UR16][R52.64] ;  /* 0x000000103413b981 */ /* 0x0002a8000c1e1500 */
[----:B------:R1:W-:Y:S04]  /*6b60*/  STL.64 [R1+0x650], R52 ;  /* 0x0006503401007387 */ /* 0x0003e80000100a00 */
[----:B0-----:R-:W2:Y:S01]  /*6b70*/  LDL.LU.64 R54, [R1+0x14e0] ;  /* 0x0014e00001367983 */ /* 0x001ea20000300a00 */
[----:B------:R-:W-:-:S03]  /*6b80*/  VIADD R2, R81, 0xffffffec ;  /* 0xffffffec51027836 */ /* 0x000fc60000000000 */
[----:B------:R0:W-:Y:S02]  /*6b90*/  STL.64 [R1+0x648], R50 ;  /* 0x0006483201007387 */ /* 0x0001e40000100a00 */
[----:B------:R-:W-:Y:S01]  /*6ba0*/  ISETP.GE.U32.AND P3, PT, R2, 0x7fffffad, PT ;  /* 0x7fffffad0200780c */ /* 0x000fe20003f66070 */
[----:B------:R-:W-:-:S04]  /*6bb0*/  IMAD R2, R90, 0xb, RZ ;  /* 0x0000000b5a027824 */ /* 0x000fc800078e02ff */
[----:B-1----:R-:W-:-:S04]  /*6bc0*/  IMAD.WIDE R52, R2, 0x2, R84 ;  /* 0x0000000202347825 */ /* 0x002fc800078e0254 */
[----:B0-----:R-:W-:Y:S01]  /*6bd0*/  IMAD.WIDE R50, R2, 0x2, R82 ;  /* 0x0000000202327825 */ /* 0x001fe200078e0252 */
[----:B---3--:R-:W-:Y:S01]  /*6be0*/  STL [R1+0x7dc], R18 ;  /* 0x0007dc1201007387 */ /* 0x008fe20000100800 */
[----:B----4-:R-:W-:-:S03]  /*6bf0*/  PRMT R16, RZ, 0x7610, R16 ;  /* 0x00007610ff107816 */ /* 0x010fc60000000010 */
[----:B--2---:R0:W-:Y:S01]  /*6c00*/  STL [R1+0x7e0], R19 ;  /* 0x0007e01301007387 */ /* 0x0041e20000100800 */
[----:B------:R-:W-:-:S03]  /*6c10*/  PRMT R17, RZ, 0x7610, R17 ;  /* 0x00007610ff117816 */ /* 0x000fc60000000011 */
[----:B------:R-:W-:Y:S01]  /*6c20*/  STL [R1+0x7e4], R56 ;  /* 0x0007e43801007387 */ /* 0x000fe20000100800 */
[----:B------:R-:W-:-:S03]  /*6c30*/  PRMT R55, RZ, 0x7610, R55 ;  /* 0x00007610ff377816 */ /* 0x000fc60000000037 */
[----:B------:R1:W-:Y:S01]  /*6c40*/  STL [R1+0x7e8], R57 ;  /* 0x0007e83901007387 */ /* 0x0003e20000100800 */
[C---:B0-----:R-:W-:Y:S01]  /*6c50*/  IMAD.WIDE R18, R2.reuse, 0x2, R88 ;  /* 0x0000000202127825 */ /* 0x041fe200078e0258 */
[----:B------:R-:W-:Y:S02]  /*6c60*/  PRMT R54, RZ, 0x7610, R54 ;  /* 0x00007610ff367816 */ /* 0x000fe40000000036 */
[----:B------:R-:W2:Y:S04]  /*6c70*/  @!P4 LDG.E.U16 R16, desc[UR16][R50.64] ;  /* 0x000000103210c981 */ /* 0x000ea8000c1e1500 */
[----:B------:R0:W3:Y:S01]  /*6c80*/  @!P4 LDG.E.U16 R17, desc[UR16][R52.64] ;  /* 0x000000103411c981 */ /* 0x0000e2000c1e1500 */
[----:B-1----:R-:W-:-:S03]  /*6c90*/  IMAD.WIDE R56, R2, 0x2, R86 ;  /* 0x0000000202387825 */ /* 0x002fc600078e0256 */
[----:B------:R1:W-:Y:S04]  /*6ca0*/  STL.64 [R1+0x560], R18 ;  /* 0x0005601201007387 */ /* 0x0003e80000100a00 */
[----:B------:R4:W-:Y:S04]  /*6cb0*/  STL.64 [R1+0x558], R56 ;  /* 0x0005583801007387 */ /* 0x0009e80000100a00 */
[----:B------:R-:W3:Y:S04]  /*6cc0*/  @!P4 LDG.E.U16 R55, desc[UR16][R18.64] ;  /* 0x000000101237c981 */ /* 0x000ee8000c1e1500 */
[----:B------:R-:W3:Y:S04]  /*6cd0*/  @!P4 LDG.E.U16 R54, desc[UR16][R56.64] ;  /* 0x000000103836c981 */ /* 0x000ee8000c1e1500 */
[----:B-1----:R-:W3:Y:S04]  /*6ce0*/  LDL.LU.64 R18, [R1+0x14d8] ;  /* 0x0014d80001127983 */ /* 0x002ee80000300a00 */
[----:B------:R0:W-:Y:S04]  /*6cf0*/  STL.64 [R1+0x550], R52 ;  /* 0x0005503401007387 */ /* 0x0001e80000100a00 */
[----:B----4-:R-:W4:Y:S01]  /*6d00*/  LDL.LU.64 R56, [R1+0x14d0] ;  /* 0x0014d00001387983 */ /* 0x010f220000300a00 */
[----:B------:R-:W-:-:S03]  /*6d10*/  VIADD R2, R81, 0xffffffe4 ;  /* 0xffffffe451027836 */ /* 0x000fc60000000000 */
[----:B------:R1:W-:Y:S02]  /*6d20*/  STL.64 [R1+0x548], R50 ;  /* 0x0005483201007387 */ /* 0x0003e40000100a00 */
[----:B------:R-:W-:Y:S01]  /*6d30*/  ISETP.GE.U32.AND P4, PT, R2, 0x7fffffa5, PT ;  /* 0x7fffffa50200780c */ /* 0x000fe20003f86070 */
[----:B------:R-:W-:-:S04]  /*6d40*/  IMAD R2, R90, 0x13, RZ ;  /* 0x000000135a027824 */ /* 0x000fc800078e02ff */
[----:B0-----:R-:W-:-:S04]  /*6d50*/  IMAD.WIDE R52, R2, 0x2, R84 ;  /* 0x0000000202347825 */ /* 0x001fc800078e0254 */
[C---:B-1----:R-:W-:Y:S01]  /*6d60*/  IMAD.WIDE R50, R2.reuse, 0x2, R82 ;  /* 0x0000000202327825 */ /* 0x042fe200078e0252 */
[----:B--2---:R-:W-:Y:S04]  /*6d70*/  STL [R1+0x7cc], R16 ;  /* 0x0007cc1001007387 */ /* 0x004fe80000100800 */
[----:B---3--:R0:W-:Y:S02]  /*6d80*/  STL [R1+0x7d0], R17 ;  /* 0x0007d01101007387 */ /* 0x0081e40000100800 */
[----:B0-----:R-:W-:Y:S02]  /*6d90*/  IMAD.WIDE R16, R2, 0x2, R88 ;  /* 0x0000000202107825 */ /* 0x001fe400078e0258 */
[----:B------:R-:W-:Y:S04]  /*6da0*/  STL [R1+0x7d4], R54 ;  /* 0x0007d43601007387 */ /* 0x000fe80000100800 */
[----:B------:R0:W-:Y:S01]  /*6db0*/  STL [R1+0x7d8], R55 ;  /* 0x0007d83701007387 */ /* 0x0001e20000100800 */
[----:B------:R-:W-:-:S02]  /*6dc0*/  PRMT R18, RZ, 0x7610, R18 ;  /* 0x00007610ff127816 */ /* 0x000fc40000000012 */
[----:B------:R-:W-:Y:S01]  /*6dd0*/  PRMT R19, RZ, 0x7610, R19 ;  /* 0x00007610ff137816 */ /* 0x000fe20000000013 */
[----:B------:R1:W-:Y:S04]  /*6de0*/  STL.64 [R1+0x460], R16 ;  /* 0x0004601001007387 */ /* 0x0003e80000100a00 */
[----:B------:R-:W2:Y:S01]  /*6df0*/  @!P3 LDG.E.U16 R18, desc[UR16][R50.64] ;  /* 0x000000103212b981 */ /* 0x000ea2000c1e1500 */
[----:B----4-:R-:W-:Y:S01]  /*6e00*/  PRMT R57, RZ, 0x7610, R57 ;  /* 0x00007610ff397816 */ /* 0x010fe20000000039 */
[----:B0-----:R-:W-:Y:S01]  /*6e10*/  IMAD.WIDE R54, R2, 0x2, R86 ;  /* 0x0000000202367825 */ /* 0x001fe200078e0256 */
[----:B------:R-:W-:Y:S01]  /*6e20*/  PRMT R56, RZ, 0x7610, R56 ;  /* 0x00007610ff387816 */ /* 0x000fe20000000038 */
[----:B------:R-:W3:Y:S04]  /*6e30*/  @!P3 LDG.E.U16 R19, desc[UR16][R52.64] ;  /* 0x000000103413b981 */ /* 0x000ee8000c1e1500 */
[----:B------:R0:W-:Y:S04]  /*6e40*/  STL.64 [R1+0x458], R54 ;  /* 0x0004583601007387 */ /* 0x0001e80000100a00 */
[----:B------:R-:W4:Y:S04]  /*6e50*/  @!P3 LDG.E.U16 R57, desc[UR16][R16.64] ;  /* 0x000000101039b981 */ /* 0x000f28000c1e1500 */
[----:B------:R-:W4:Y:S04]  /*6e60*/  @!P3 LDG.E.U16 R56, desc[UR16][R54.64] ;  /* 0x000000103638b981 */ /* 0x000f28000c1e1500 */
[----:B-1----:R-:W4:Y:S04]  /*6e70*/  LDL.LU.64 R16, [R1+0x14c8] ;  /* 0x0014c80001107983 */ /* 0x002f280000300a00 */
[----:B------:R-:W-:Y:S04]  /*6e80*/  STL.64 [R1+0x450], R52 ;  /* 0x0004503401007387 */ /* 0x000fe80000100a00 */
[----:B0-----:R-:W4:Y:S01]  /*6e90*/  LDL.LU.64 R54, [R1+0x14c0] ;  /* 0x0014c00001367983 */ /* 0x001f220000300a00 */
[----:B------:R-:W-:-:S03]  /*6ea0*/  VIADD R2, R81, 0xffffffdc ;  /* 0xffffffdc51027836 */ /* 0x000fc60000000000 */
[----:B------:R-:W-:Y:S02]  /*6eb0*/  STL.64 [R1+0x448], R50 ;  /* 0x0004483201007387 */ /* 0x000fe40000100a00 */
[----:B------:R-:W-:Y:S01]  /*6ec0*/  ISETP.GE.U32.AND P3, PT, R2, 0x7fffff9d, PT ;  /* 0x7fffff9d0200780c */ /* 0x000fe20003f66070 */
[----:B------:R-:W-:Y:S01]  /*6ed0*/  IMAD R2, R90, 0x1b, RZ ;  /* 0x0000001b5a027824 */ /* 0x000fe200078e02ff */
[----:B--2---:R-:W-:Y:S04]  /*6ee0*/  STL [R1+0x7bc], R18 ;  /* 0x0007bc1201007387 */ /* 0x004fe80000100800 */
[----:B---3--:R0:W-:Y:S02]  /*6ef0*/  STL [R1+0x7c0], R19 ;  /* 0x0007c01301007387 */ /* 0x0081e40000100800 */
[----:B0-----:R-:W-:-:S02]  /*6f00*/  IMAD.WIDE R18, R2, 0x2, R88 ;  /* 0x0000000202127825 */ /* 0x001fc400078e0258 */
[----:B----4-:R-:W-:Y:S04]  /*6f10*/  STL [R1+0x7c4], R56 ;  /* 0x0007c43801007387 */ /* 0x010fe80000100800 */
[----:B------:R0:W-:Y:S04]  /*6f20*/  STL [R1+0x7c8], R57 ;  /* 0x0007c83901007387 */ /* 0x0001e80000100800 */
[----:B------:R1:W-:Y:S01]  /*6f30*/  STL.64 [R1+0x360], R18 ;  /* 0x0003601201007387 */ /* 0x0003e20000100a00 */
[----:B------:R-:W-:Y:S01]  /*6f40*/  PRMT R55, RZ, 0x7610, R55 ;  /* 0x00007610ff377816 */ /* 0x000fe20000000037 */
[----:B0-----:R-:W-:-:S05]  /*6f50*/  IMAD.WIDE R56, R2, 0x2, R86 ;  /* 0x0000000202387825 */ /* 0x001fca00078e0256 */
[----:B------:R0:W-:Y:S04]  /*6f60*/  STL.64 [R1+0x358], R56 ;  /* 0x0003583801007387 */ /* 0x0001e80000100a00 */
[----:B------:R-:W2:Y:S04]  /*6f70*/  @!P4 LDG.E.U16 R55, desc[UR16][R18.64] ;  /* 0x000000101237c981 */ /* 0x000ea8000c1e1500 */
[----:B-1----:R-:W3:Y:S01]  /*6f80*/  LDL.LU.64 R18, [R1+0x14b8] ;  /* 0x0014b80001127983 */ /* 0x002ee20000300a00 */
[----:B------:R-:W-:Y:S01]  /*6f90*/  PRMT R16, RZ, 0x7610, R16 ;  /* 0x00007610ff107816 */ /* 0x000fe20000000010 */
[----:B------:R-:W-:Y:S01]  /*6fa0*/  IMAD.WIDE R50, R2, 0x2, R82 ;  /* 0x0000000202327825 */ /* 0x000fe200078e0252 */
[----:B------:R-:W-:-:S02]  /*6fb0*/  PRMT R17, RZ, 0x7610, R17 ;  /* 0x00007610ff117816 */ /* 0x000fc40000000011 */
[----:B------:R-:W-:Y:S01]  /*6fc0*/  PRMT R54, RZ, 0x7610, R54 ;  /* 0x00007610ff367816 */ /* 0x000fe20000000036 */
[----:B------:R-:W-:Y:S01]  /*6fd0*/  IMAD.WIDE R52, R2, 0x2, R84 ;  /* 0x0000000202347825 */ /* 0x000fe200078e0254 */
[----:B------:R-:W4:Y:S03]  /*6fe0*/  @!P4 LDG.E.U16 R16, desc[UR16][R50.64] ;  /* 0x000000103210c981 */ /* 0x000f26000c1e1500 */
[----:B------:R-:W-:Y:S01]  /*6ff0*/  VIADD R2, R81, 0xffffffd4 ;  /* 0xffffffd451027836 */ /* 0x000fe20000000000 */
[----:B------:R1:W2:Y:S04]  /*7000*/  @!P4 LDG.E.U16 R17, desc[UR16][R52.64] ;  /* 0x000000103411c981 */ /* 0x0002a8000c1e1500 */
[----:B------:R1:W-:Y:S04]  /*7010*/  STL.64 [R1+0x350], R52 ;  /* 0x0003503401007387 */ /* 0x0003e80000100a00 */
[----:B------:R-:W2:Y:S01]  /*7020*/  @!P4 LDG.E.U16 R54, desc[UR16][R56.64] ;  /* 0x000000103836c981 */ /* 0x000ea2000c1e1500 */
[----:B------:R-:W-:Y:S01]  /*7030*/  ISETP.GE.U32.AND P4, PT, R2, 0x7fffff95, PT ;  /* 0x7fffff950200780c */ /* 0x000fe20003f86070 */
[----:B------:R-:W-:-:S02]  /*7040*/  IMAD R2, R90, 0x23, RZ ;  /* 0x000000235a027824 */ /* 0x000fc400078e02ff */
[----:B0-----:R-:W2:Y:S02]  /*7050*/  LDL.LU.64 R56, [R1+0x14b0] ;  /* 0x0014b00001387983 */ /* 0x001ea40000300a00 */
[C---:B-1----:R-:W-:Y:S02]  /*7060*/  IMAD.WIDE R52, R2.reuse, 0x2, R84 ;  /* 0x0000000202347825 */ /* 0x042fe400078e0254 */
[----:B------:R0:W-:Y:S02]  /*7070*/  STL.64 [R1+0x348], R50 ;  /* 0x0003483201007387 */ /* 0x0001e40000100a00 */
[----:B0-----:R-:W-:Y:S01]  /*7080*/  IMAD.WIDE R50, R2, 0x2, R82 ;  /* 0x0000000202327825 */ /* 0x001fe200078e0252 */
[----:B---3--:R-:W-:Y:S02]  /*7090*/  PRMT R18, RZ, 0x7610, R18 ;  /* 0x00007610ff127816 */ /* 0x008fe40000000012 */
[----:B------:R-:W-:-:S04]  /*70a0*/  PRMT R19, RZ, 0x7610, R19 ;  /* 0x00007610ff137816 */ /* 0x000fc80000000013 */
[----:B------:R-:W3:Y:S04]  /*70b0*/  @!P3 LDG.E.U16 R18, desc[UR16][R50.64] ;  /* 0x000000103212b981 */ /* 0x000ee8000c1e1500 */
[----:B------:R0:W3:Y:S04]  /*70c0*/  @!P3 LDG.E.U16 R19, desc[UR16][R52.64] ;  /* 0x000000103413b981 */ /* 0x0000e8000c1e1500 */
[----:B----4-:R-:W-:Y:S04]  /*70d0*/  STL [R1+0x7ac], R16 ;  /* 0x0007ac1001007387 */ /* 0x010fe80000100800 */
[----:B--2---:R1:W-:Y:S04]  /*70e0*/  STL [R1+0x7b0], R17 ;  /* 0x0007b01101007387 */ /* 0x0043e80000100800 */
[----:B------:R-:W-:Y:S04]  /*70f0*/  STL [R1+0x7b4], R54 ;  /* 0x0007b43601007387 */ /* 0x000fe80000100800 */
[----:B------:R2:W-:Y:S01]  /*7100*/  STL [R1+0x7b8], R55 ;  /* 0x0007b83701007387 */ /* 0x0005e20000100800 */
[----:B-1----:R-:W-:Y:S01]  /*7110*/  IMAD.WIDE R16, R2, 0x2, R88 ;  /* 0x0000000202107825 */ /* 0x002fe200078e0258 */
[----:B------:R-:W-:-:S02]  /*7120*/  PRMT R57, RZ, 0x7610, R57 ;  /* 0x00007610ff397816 */ /* 0x000fc40000000039 */
[----:B------:R-:W-:Y:S01]  /*7130*/  PRMT R56, RZ, 0x7610, R56 ;  /* 0x00007610ff387816 */ /* 0x000fe20000000038 */
[----:B--2---:R-:W-:Y:S01]  /*7140*/  IMAD.WIDE R54, R2, 0x2, R86 ;  /* 0x0000000202367825 */ /* 0x004fe200078e0256 */
[----:B------:R1:W-:Y:S03]  /*7150*/  STL.64 [R1+0x260], R16 ;  /* 0x0002601001007387 */ /* 0x0003e60000100a00 */
[----:B------:R-:W-:Y:S01]  /*7160*/  VIADD R2, R81, 0xffffffcc ;  /* 0xffffffcc51027836 */ /* 0x000fe20000000000 */
[----:B------:R2:W-:Y:S04]  /*7170*/  STL.64 [R1+0x258], R54 ;  /* 0x0002583601007387 */ /* 0x0005e80000100a00 */
[----:B------:R-:W4:Y:S04]  /*7180*/  @!P3 LDG.E.U16 R57, desc[UR16][R16.64] ;  /* 0x000000101039b981 */ /* 0x000f28000c1e1500 */
[----:B------:R-:W4:Y:S01]  /*7190*/  @!P3 LDG.E.U16 R56, desc[UR16][R54.64] ;  /* 0x000000103638b981 */ /* 0x000f22000c1e1500 */
[----:B------:R-:W-:Y:S01]  /*71a0*/  ISETP.GE.U32.AND P3, PT, R2, 0x7fffff8d, PT ;  /* 0x7fffff8d0200780c */ /* 0x000fe20003f66070 */
[----:B------:R-:W-:-:S02]  /*71b0*/  IMAD R2, R90, 0x2b, RZ ;  /* 0x0000002b5a027824 */ /* 0x000fc400078e02ff */
[----:B-1----:R-:W4:Y:S04]  /*71c0*/  LDL.LU.64 R16, [R1+0x14a8] ;  /* 0x0014a80001107983 */ /* 0x002f280000300a00 */
[----:B------:R0:W-:Y:S01]  /*71d0*/  STL.64 [R1+0x250], R52 ;  /* 0x0002503401007387 */ /* 0x0001e20000100a00 */
[----:B------:R-:W-:-:S03]  /*71e0*/  PRMT R0, RZ, 0x7610, R0 ;  /* 0x00007610ff007816 */ /* 0x000fc60000000000 */
[----:B--2---:R-:W2:Y:S04]  /*71f0*/  LDL.LU.64 R54, [R1+0x14a0] ;  /* 0x0014a00001367983 */ /* 0x004ea80000300a00 */
[----:B------:R1:W-:Y:S01]  /*7200*/  STL.64 [R1+0x248], R50 ;  /* 0x0002483201007387 */ /* 0x0003e20000100a00 */
[----:B------:R-:W-:Y:S02]  /*7210*/  PRMT R14, RZ, 0x7610, R14 ;  /* 0x00007610ff0e7816 */ /* 0x000fe4000000000e */
[----:B------:R-:W-:Y:S01]  /*7220*/  PRMT R15, RZ, 0x7610, R15 ;  /* 0x00007610ff0f7816 */ /* 0x000fe2000000000f */
[----:B0-----:R-:W-:-:S05]  /*7230*/  IMAD.WIDE R52, R2, 0x2, R84 ;  /* 0x0000000202347825 */ /* 0x001fca00078e0254 */
[----:B------:R-:W2:Y:S01]  /*7240*/  @!P4 LDG.E.U16 R15, desc[UR16][R52.64] ;  /* 0x00000010340fc981 */ /* 0x000ea2000c1e1500 */
[----:B-1----:R-:W-:-:S05]  /*7250*/  IMAD.WIDE R50, R2, 0x2, R82 ;  /* 0x0000000202327825 */ /* 0x002fca00078e0252 */
[----:B------:R-:W2:Y:S04]  /*7260*/  @!P4 LDG.E.U16 R14, desc[UR16][R50.64] ;  /* 0x00000010320ec981 */ /* 0x000ea8000c1e1500 */
[----:B---3--:R-:W-:Y:S04]  /*7270*/  STL [R1+0x79c], R18 ;  /* 0x00079c1201007387 */ /* 0x008fe80000100800 */
[----:B------:R0:W-:Y:S02]  /*7280*/  STL [R1+0x7a0], R19 ;  /* 0x0007a01301007387 */ /* 0x0001e40000100800 */
[----:B0-----:R-:W-:-:S05]  /*7290*/  IMAD.WIDE R18, R2, 0x2, R88 ;  /* 0x0000000202127825 */ /* 0x001fca00078e0258 */
[----:B------:R-:W3:Y:S01]  /*72a0*/  @!P4 LDG.E.U16 R0, desc[UR16][R18.64] ;  /* 0x000000101200c981 */ /* 0x000ee2000c1e1500 */
[----:B------:R-:W-:-:S03]  /*72b0*/  PRMT R3, RZ, 0x7610, R3 ;  /* 0x00007610ff037816 */ /* 0x000fc60000000003 */
[----:B----4-:R-:W-:Y:S04]  /*72c0*/  STL [R1+0x7a4], R56 ;  /* 0x0007a43801007387 */ /* 0x010fe80000100800 */
[----:B------:R0:W-:Y:S04]  /*72d0*/  STL [R1+0x7a8], R57 ;  /* 0x0007a83901007387 */ /* 0x0001e80000100800 */
[----:B------:R1:W-:Y:S01]  /*72e0*/  STL.64 [R1+0x160], R18 ;  /* 0x0001601201007387 */ /* 0x0003e20000100a00 */
[----:B0-----:R-:W-:Y:S01]  /*72f0*/  IMAD.WIDE R56, R2, 0x2, R86 ;  /* 0x0000000202387825 */ /* 0x001fe200078e0256 */
[----:B--2---:R-:W-:-:S03]  /*7300*/  PRMT R55, RZ, 0x7610, R55 ;  /* 0x00007610ff377816 */ /* 0x004fc60000000037 */
[----:B------:R-:W-:Y:S01]  /*7310*/  VIADD R2, R81, 0xffffffc4 ;  /* 0xffffffc451027836 */ /* 0x000fe20000000000 */
[----:B------:R0:W-:Y:S04]  /*7320*/  STL.64 [R1+0x158], R56 ;  /* 0x0001583801007387 */ /* 0x0001e80000100a00 */
[----:B-1----:R-:W2:Y:S04]  /*7330*/  LDL.LU.64 R18, [R1+0x1498] ;  /* 0x0014980001127983 */ /* 0x002ea80000300a00 */
[----:B------:R0:W4:Y:S01]  /*7340*/  @!P4 LDG.E.U16 R55, desc[UR16][R56.64] ;  /* 0x000000103837c981 */ /* 0x000122000c1e1500 */
[----:B------:R-:W-:Y:S01]  /*7350*/  ISETP.GE.U32.AND P4, PT, R2, 0x7fffff85, PT ;  /* 0x7fffff850200780c */ /* 0x000fe20003f86070 */
[----:B------:R-:W-:Y:S01]  /*7360*/  IMAD R2, R90, 0x33, RZ ;  /* 0x000000335a027824 */ /* 0x000fe200078e02ff */
[----:B------:R-:W-:-:S03]  /*7370*/  PRMT R54, RZ, 0x7610, R54 ;  /* 0x00007610ff367816 */ /* 0x000fc60000000036 */
[----:B0-----:R-:W-:-:S05]  /*7380*/  IMAD.WIDE R56, R2, 0x2, R88 ;  /* 0x0000000202387825 */ /* 0x001fca00078e0258 */
[----:B------:R-:W4:Y:S04]  /*7390*/  @!P3 LDG.E.U16 R54, desc[UR16][R56.64] ;  /* 0x000000103836b981 */ /* 0x000f28000c1e1500 */
[----:B---3--:R0:W-:Y:S04]  /*73a0*/  STL [R1+0x798], R0 ;  /* 0x0007980001007387 */ /* 0x0081e80000100800 */
[----:B0-----:R-:W3:Y:S04]  /*73b0*/  LDL.LU R0, [R1+0x1490] ;  /* 0x0014900001007983 */ /* 0x001ee80000300800 */
[----:B------:R-:W-:Y:S04]  /*73c0*/  STL.64 [R1+0x150], R52 ;  /* 0x0001503401007387 */ /* 0x000fe80000100a00 */
[----:B------:R-:W-:Y:S04]  /*73d0*/  STL.64 [R1+0x148], R50 ;  /* 0x0001483201007387 */ /* 0x000fe80000100a00 */
[----:B------:R-:W-:Y:S04]  /*73e0*/  STL [R1+0x78c], R14 ;  /* 0x00078c0e01007387 */ /* 0x000fe80000100800 */
[----:B------:R0:W-:Y:S02]  /*73f0*/  STL [R1+0x790], R15 ;  /* 0x0007900f01007387 */ /* 0x0001e40000100800 */
[----:B0-----:R-:W-:-:S05]  /*7400*/  IMAD.WIDE R14, R2, 0x2, R82 ;  /* 0x00000002020e7825 */ /* 0x001fca00078e0252 */
[----:B------:R-:W3:Y:S01]  /*7410*/  @!P3 LDG.E.U16 R3, desc[UR16][R14.64] ;  /* 0x000000100e03b981 */ /* 0x000ee2000c1e1500 */
[----:B------:R-:W-:-:S04]  /*7420*/  IMAD.WIDE R52, R2, 0x2, R86 ;  /* 0x0000000202347825 */ /* 0x000fc800078e0256 */
[----:B------:R-:W-:Y:S01]  /*7430*/  IMAD.WIDE R50, R2, 0x2, R84 ;  /* 0x0000000202327825 */ /* 0x000fe200078e0254 */
[----:B--2---:R-:W-:Y:S01]  /*7440*/  PRMT R18, RZ, 0x7610, R18 ;  /* 0x00007610ff127816 */ /* 0x004fe20000000012 */
[----:B------:R-:W-:Y:S01]  /*7450*/  STL.64 [R1+0x60], R56 ;  /* 0x0000603801007387 */ /* 0x000fe20000100a00 */
[----:B------:R-:W-:-:S03]  /*7460*/  PRMT R19, RZ, 0x7610, R19 ;  /* 0x00007610ff137816 */ /* 0x000fc60000000013 */
[----:B------:R-:W-:Y:S04]  /*7470*/  STL.64 [R1+0x58], R52 ;  /* 0x0000583401007387 */ /* 0x000fe80000100a00 */
[----:B------:R0:W-:Y:S04]  /*7480*/  STL.64 [R1+0x50], R50 ;  /* 0x0000503201007387 */ /* 0x0001e80000100a00 */
[----:B------:R0:W2:Y:S01]  /*7490*/  @!P3 LDG.E.U16 R18, desc[UR16][R50.64] ;  /* 0x000000103212b981 */ /* 0x0000a2000c1e1500 */
[----:B------:R-:W-:-:S03]  /*74a0*/  PRMT R10, RZ, 0x7610, R10 ;  /* 0x00007610ff0a7816 */ /* 0x000fc6000000000a */
[----:B------:R-:W-:Y:S01]  /*74b0*/  STL.64 [R1+0x48], R14 ;  /* 0x0000480e01007387 */ /* 0x000fe20000100a00 */
[----:B------:R-:W-:-:S03]  /*74c0*/  PRMT R11, RZ, 0x7610, R11 ;  /* 0x00007610ff0b7816 */ /* 0x000fc6000000000b */
[----:B------:R1:W2:Y:S01]  /*74d0*/  @!P3 LDG.E.U16 R19, desc[UR16][R52.64] ;  /* 0x000000103413b981 */ /* 0x0002a2000c1e1500 */
[----:B0-----:R-:W-:Y:S01]  /*74e0*/  IMAD R50, R90, 0x3b, RZ ;  /* 0x0000003b5a327824 */ /* 0x001fe200078e02ff */
[----:B------:R-:W-:Y:S02]  /*74f0*/  PRMT R8, RZ, 0x7610, R8 ;  /* 0x00007610ff087816 */ /* 0x000fe40000000008 */
[----:B------:R-:W-:Y:S01]  /*7500*/  PRMT R9, RZ, 0x7610, R9 ;  /* 0x00007610ff097816 */ /* 0x000fe20000000009 */
[----:B------:R-:W-:-:S04]  /*7510*/  IMAD.WIDE R56, R50, 0x2, R88 ;  /* 0x0000000232387825 */ /* 0x000fc800078e0258 */
[C---:B-1----:R-:W-:Y:S01]  /*7520*/  IMAD.WIDE R52, R50.reuse, 0x2, R84 ;  /* 0x0000000232347825 */ /* 0x042fe200078e0254 */
[----:B------:R-:W2:Y:S04]  /*7530*/  @!P4 LDG.E.U16 R11, desc[UR16][R56.64] ;  /* 0x00000010380bc981 */ /* 0x000ea8000c1e1500 */
[----:B------:R-:W2:Y:S04]  /*7540*/  @!P4 LDG.E.U16 R9, desc[UR16][R52.64] ;  /* 0x000000103409c981 */ /* 0x000ea8000c1e1500 */
[----:B---3--:R-:W-:Y:S04]  /*7550*/  STL [R1+0x13f4], R3 ;  /* 0x0013f40301007387 */ /* 0x008fe80000100800 */
[----:B----4-:R-:W-:Y:S04]  /*7560*/  STL [R1+0x794], R55 ;  /* 0x0007943701007387 */ /* 0x010fe80000100800 */
[----:B------:R0:W-:Y:S02]  /*7570*/  STL [R1+0x788], R54 ;  /* 0x0007883601007387 */ /* 0x0001e40000100800 */
[----:B0-----:R-:W-:-:S04]  /*7580*/  IMAD.WIDE R54, R50, 0x2, R86 ;  /* 0x0000000232367825 */ /* 0x001fc800078e0256 */
[----:B------:R-:W-:Y:S01]  /*7590*/  IMAD.WIDE R50, R50, 0x2, R82 ;  /* 0x0000000232327825 */ /* 0x000fe200078e0252 */
[----:B------:R-:W3:Y:S04]  /*75a0*/  @!P4 LDG.E.U16 R10, desc[UR16][R54.64] ;  /* 0x00000010360ac981 */ /* 0x000ee8000c1e1500 */
[----:B------:R-:W4:Y:S04]  /*75b0*/  @!P4 LDG.E.U16 R8, desc[UR16][R50.64] ;  /* 0x000000103208c981 */ /* 0x000f28000c1e1500 */
[----:B------:R-:W-:Y:S04]  /*75c0*/  STL.64 [R1+0x1088], R56 ;  /* 0x0010883801007387 */ /* 0x000fe80000100a00 */
        /* <DEDUP_REMOVED lines=9> */
[----:B------:R-:W-:Y:S04]  /*7660*/  STL [R1+0x12b8], R54 ;  /* 0x0012b83601007387 */ /* 0x000fe80000100800 */
[----:B------:R-:W-:Y:S01]  /*7670*/  STL [R1+0x12f0], R54 ;  /* 0x0012f03601007387 */ /* 0x000fe20000100800 */
[----:B------:R-:W-:-:S03]  /*7680*/  ISETP.GE.U32.AND P3, PT, R2, 0x7fffffbc, PT ;  /* 0x7fffffbc0200780c */ /* 0x000fc60003f66070 */
[----:B------:R-:W-:Y:S01]  /*7690*/  STL [R1+0x13b0], R54 ;  /* 0x0013b03601007387 */ /* 0x000fe20000100800 */
[----:B------:R-:W-:-:S03]  /*76a0*/  VIADD R2, R81, 0xfffffff3 ;  /* 0xfffffff351027836 */ /* 0x000fc60000000000 */
[----:B------:R-:W-:Y:S04]  /*76b0*/  STL [R1+0x1090], R55 ;  /* 0x0010903701007387 */ /* 0x000fe80000100800 */
[----:B------:R-:W-:Y:S04]  /*76c0*/  STL [R1+0x1340], R55 ;  /* 0x0013403701007387 */ /* 0x000fe80000100800 */
[----:B--2---:R-:W-:Y:S04]  /*76d0*/  STL [R1+0x784], R19 ;  /* 0x0007841301007387 */ /* 0x004fe80000100800 */
[----:B------:R-:W-:Y:S04]  /*76e0*/  STL [R1+0x13b4], R55 ;  /* 0x0013b43701007387 */ /* 0x000fe80000100800 */
[----:B------:R0:W-:Y:S01]  /*76f0*/  STL [R1+0x780], R18 ;  /* 0x0007801201007387 */ /* 0x0001e20000100800 */
[----:B------:R-:W-:-:S03]  /*7700*/  ISETP.GE.U32.AND P4, PT, R2, 0x7fffffb4, PT ;  /* 0x7fffffb40200780c */ /* 0x000fc60003f86070 */
[----:B------:R-:W-:Y:S01]  /*7710*/  STL.64 [R1+0x1098], R52 ;  /* 0x0010983401007387 */ /* 0x000fe20000100a00 */
[----:B------:R-:W-:-:S03]  /*7720*/  IMAD.SHL.U32 R2, R90, 0x4, RZ ;  /* 0x000000045a027824 */ /* 0x000fc600078e00ff */
[----:B------:R-:W-:Y:S04]  /*7730*/  STL.64 [R1+0x10a0], R50 ;  /* 0x0010a03201007387 */ /* 0x000fe80000100a00 */
[----:B------:R-:W-:Y:S04]  /*7740*/  STL [R1+0x13bc], R50 ;  /* 0x0013bc3201007387 */ /* 0x000fe80000100800 */
[----:B------:R-:W-:Y:S01]  /*7750*/  STL [R1+0x13b8], R51 ;  /* 0x0013b83301007387 */ /* 0x000fe20000100800 */
[----:B------:R-:W-:Y:S01]  /*7760*/  PRMT R6, RZ, 0x7610, R6 ;  /* 0x00007610ff067816 */ /* 0x000fe20000000006 */
[----:B0-----:R-:W-:Y:S01]  /*7770*/  IMAD.WIDE R18, R2, 0x2, R86 ;  /* 0x0000000202127825 */ /* 0x001fe200078e0256 */
[----:B------:R-:W-:-:S02]  /*7780*/  PRMT R17, RZ, 0x7610, R17 ;  /* 0x00007610ff117816 */ /* 0x000fc40000000011 */
[----:B------:R-:W-:Y:S01]  /*7790*/  PRMT R7, RZ, 0x7610, R7 ;  /* 0x00007610ff077816 */ /* 0x000fe20000000007 */
[----:B------:R-:W-:Y:S01]  /*77a0*/  IMAD.WIDE R14, R2, 0x2, R84 ;  /* 0x00000002020e7825 */ /* 0x000fe200078e0254 */
[----:B------:R-:W-:-:S04]  /*77b0*/  PRMT R16, RZ, 0x7610, R16 ;  /* 0x00007610ff107816 */ /* 0x000fc80000000010 */
[----:B------:R0:W2:Y:S04]  /*77c0*/  @!P3 LDG.E.U16 R7, desc[UR16][R14.64] ;  /* 0x000000100e07b981 */ /* 0x0000a8000c1e1500 */
[----:B------:R-:W2:Y:S04]  /*77d0*/  @!P3 LDG.E.U16 R16, desc[UR16][R18.64] ;  /* 0x000000101210b981 */ /* 0x000ea8000c1e1500 */
[----:B---3--:R-:W-:Y:S04]  /*77e0*/  STL [R1+0x7f4], R10 ;  /* 0x0007f40a01007387 */ /* 0x008fe80000100800 */
[----:B------:R1:W-:Y:S04]  /*77f0*/  STL [R1+0x7f8], R11 ;  /* 0x0007f80b01007387 */ /* 0x0003e80000100800 */
[----:B----4-:R-:W-:Y:S04]  /*7800*/  STL [R1+0x7ec], R8 ;  /* 0x0007ec0801007387 */ /* 0x010fe80000100800 */
[----:B------:R3:W-:Y:S01]  /*7810*/  STL [R1+0x7f0], R9 ;  /* 0x0007f00901007387 */ /* 0x0007e20000100800 */
[----:B-1----:R-:W-:-:S04]  /*7820*/  IMAD.WIDE R10, R2, 0x2, R88 ;  /* 0x00000002020a7825 */ /* 0x002fc800078e0258 */
[----:B---3--:R-:W-:Y:S01]  /*7830*/  IMAD.WIDE R8, R2, 0x2, R82 ;  /* 0x0000000202087825 */ /* 0x008fe200078e0252 */
[----:B------:R1:W-:Y:S04]  /*7840*/  STL.64 [R1+0x640], R10 ;  /* 0x0006400a01007387 */ /* 0x0003e80000100a00 */
[----:B------:R3:W4:Y:S04]  /*7850*/  @!P3 LDG.E.U16 R6, desc[UR16][R8.64] ;  /* 0x000000100806b981 */ /* 0x000728000c1e1500 */
[----:B------:R0:W-:Y:S04]  /*7860*/  STL.64 [R1+0x638], R18 ;  /* 0x0006381201007387 */ /* 0x0001e80000100a00 */
[----:B------:R-:W2:Y:S04]  /*7870*/  @!P3 LDG.E.U16 R17, desc[UR16][R10.64] ;  /* 0x000000100a11b981 */ /* 0x000ea8000c1e1500 */
[----:B-1----:R-:W2:Y:S04]  /*7880*/  LDL.LU.64 R10, [R1+0x1488] ;  /* 0x00148800010a7983 */ /* 0x002ea80000300a00 */
[----:B------:R1:W-:Y:S04]  /*7890*/  STL.64 [R1+0x630], R14 ;  /* 0x0006300e01007387 */ /* 0x0003e80000100a00 */
[----:B0-----:R-:W2:Y:S01]  /*78a0*/  LDL.LU.64 R18, [R1+0x1480] ;  /* 0x0014800001127983 */ /* 0x001ea20000300a00 */
[----:B------:R-:W-:-:S03]  /*78b0*/  VIADD R2, R81, 0xffffffeb ;  /* 0xffffffeb51027836 */ /* 0x000fc60000000000 */
[----:B------:R3:W-:Y:S02]  /*78c0*/  STL.64 [R1+0x628], R8 ;  /* 0x0006280801007387 */ /* 0x0007e40000100a00 */
[----:B------:R-:W-:Y:S01]  /*78d0*/  ISETP.GE.U32.AND P3, PT, R2, 0x7fffffac, PT ;  /* 0x7fffffac0200780c */ /* 0x000fe20003f66070 */
[----:B------:R-:W-:-:S04]  /*78e0*/  IMAD R2, R90, 0xc, RZ ;  /* 0x0000000c5a027824 */ /* 0x000fc800078e02ff */
[----:B-1----:R-:W-:-:S04]  /*78f0*/  IMAD.WIDE R14, R2, 0x2, R82 ;  /* 0x00000002020e7825 */ /* 0x002fc800078e0252 */
[C---:B---3--:R-:W-:Y:S01]  /*7900*/  IMAD.WIDE R8, R2.reuse, 0x2, R86 ;  /* 0x0000000202087825 */ /* 0x048fe200078e0256 */
[----:B----4-:R-:W-:Y:S04]  /*7910*/  STL [R1+0x86c], R6 ;  /* 0x00086c0601007387 */ /* 0x010fe80000100800 */
[----:B--2---:R0:W-:Y:S04]  /*7920*/  STL [R1+0x870], R7 ;  /* 0x0008700701007387 */ /* 0x0041e80000100800 */
[----:B------:R-:W-:Y:S04]  /*7930*/  STL [R1+0x874], R16 ;  /* 0x0008741001007387 */ /* 0x000fe80000100800 */
[----:B------:R1:W-:Y:S01]  /*7940*/  STL [R1+0x878], R17 ;  /* 0x0008781101007387 */ /* 0x0003e20000100800 */
[----:B0-----:R-:W-:Y:S01]  /*7950*/  IMAD.WIDE R6, R2, 0x2, R88 ;  /* 0x0000000202067825 */ /* 0x001fe200078e0258 */
[----:B------:R-:W-:-:S02]  /*7960*/  PRMT R10, RZ, 0x7610, R10 ;  /* 0x00007610ff0a7816 */ /* 0x000fc4000000000a */
[----:B------:R-:W-:Y:S01]  /*7970*/  PRMT R11, RZ, 0x7610, R11 ;  /* 0x00007610ff0b7816 */ /* 0x000fe2000000000b */
[----:B-1----:R-:W-:-:S03]  /*7980*/  IMAD.WIDE R16, R2, 0x2, R84 ;  /* 0x0000000202107825 */ /* 0x002fc600078e0254 */
[----:B------:R-:W2:Y:S01]  /*7990*/  @!P4 LDG.E.U16 R10, desc[UR16][R14.64] ;  /* 0x000000100e0ac981 */ /* 0x000ea2000c1e1500 */
[----:B------:R-:W-:Y:S02]  /*79a0*/  PRMT R18, RZ, 0x7610, R18 ;  /* 0x00007610ff127816 */ /* 0x000fe40000000012 */
[----:B------:R-:W-:Y:S01]  /*79b0*/  PRMT R19, RZ, 0x7610, R19 ;  /* 0x00007610ff137816 */ /* 0x000fe20000000013 */
[----:B------:R0:W3:Y:S04]  /*79c0*/  @!P4 LDG.E.U16 R11, desc[UR16][R16.64] ;  /* 0x00000010100bc981 */ /* 0x0000e8000c1e1500 */
[----:B------:R-:W4:Y:S04]  /*79d0*/  @!P4 LDG.E.U16 R18, desc[UR16][R8.64] ;  /* 0x000000100812c981 */ /* 0x000f28000c1e1500 */
[----:B------:R-:W4:Y:S01]  /*79e0*/  @!P4 LDG.E.U16 R19, desc[UR16][R6.64] ;  /* 0x000000100613c981 */ /* 0x000f22000c1e1500 */
[----:B------:R-:W-:-:S03]  /*79f0*/  VIADD R2, R81, 0xffffffe3 ;  /* 0xffffffe351027836 */ /* 0x000fc60000000000 */
[----:B------:R1:W-:Y:S04]  /*7a00*/  STL.64 [R1+0x540], R6 ;  /* 0x0005400601007387 */ /* 0x0003e80000100a00 */
[----:B------:R0:W-:Y:S01]  /*7a10*/  STL.64 [R1+0x538], R8 ;  /* 0x0005380801007387 */ /* 0x0001e20000100a00 */
[----:B------:R-:W-:Y:S01]  /*7a20*/  ISETP.GE.U32.AND P4, PT, R2, 0x7fffffa4, PT ;  /* 0x7fffffa40200780c */ /* 0x000fe20003f86070 */
[----:B------:R-:W-:Y:S02]  /*7a30*/  IMAD R2, R90, 0x14, RZ ;  /* 0x000000145a027824 */ /* 0x000fe400078e02ff */
[----:B-1----:R-:W4:Y:S04]  /*7a40*/  LDL.LU.64 R6, [R1+0x1478] ;  /* 0x0014780001067983 */ /* 0x002f280000300a00 */
[----:B------:R1:W-:Y:S04]  /*7a50*/  STL.64 [R1+0x530], R16 ;  /* 0x0005301001007387 */ /* 0x0003e80000100a00 */
[----:B0-----:R-:W4:Y:S04]  /*7a60*/  LDL.LU.64 R8, [R1+0x1470] ;  /* 0x0014700001087983 */ /* 0x001f280000300a00 */
[----:B------:R0:W-:Y:S01]  /*7a70*/  STL.64 [R1+0x528], R14 ;  /* 0x0005280e01007387 */ /* 0x0001e20000100a00 */
[----:B------:R-:W-:-:S02]  /*7a80*/  PRMT R52, RZ, 0x7610, R52 ;  /* 0x00007610ff347816 */ /* 0x000fc40000000034 */
[----:B------:R-:W-:Y:S01]  /*7a90*/  PRMT R50, RZ, 0x7610, R50 ;  /* 0x00007610ff327816 */ /* 0x000fe20000000032 */
[----:B-1----:R-:W-:Y:S01]  /*7aa0*/  IMAD.WIDE R16, R2, 0x2, R84 ;  /* 0x0000000202107825 */ /* 0x002fe200078e0254 */
[----:B------:R-:W-:Y:S02]  /*7ab0*/  PRMT R51, RZ, 0x7610, R51 ;  /* 0x00007610ff337816 */ /* 0x000fe40000000033 */
[----:B------:R-:W-:-:S04]  /*7ac0*/  PRMT R55, RZ, 0x7610, R55 ;  /* 0x00007610ff377816 */ /* 0x000fc80000000037 */
[----:B------:R-:W4:Y:S01]  /*7ad0*/  @!P3 LDG.E.U16 R51, desc[UR16][R16.64] ;  /* 0x000000101033b981 */ /* 0x000f22000c1e1500 */
[----:B0-----:R-:W-:-:S05]  /*7ae0*/  IMAD.WIDE R14, R2, 0x2, R82 ;  /* 0x00000002020e7825 */ /* 0x001fca00078e0252 */
[----:B------:R0:W4:Y:S01]  /*7af0*/  @!P3 LDG.E.U16 R55, desc[UR16][R14.64] ;  /* 0x000000100e37b981 */ /* 0x000122000c1e1500 */
[----:B------:R-:W-:-:S03]  /*7b00*/  PRMT R54, RZ, 0x7610, R54 ;  /* 0x00007610ff367816 */ /* 0x000fc60000000036 */
[----:B--2---:R-:W-:Y:S04]  /*7b10*/  STL [R1+0x85c], R10 ;  /* 0x00085c0a01007387 */ /* 0x004fe80000100800 */
[----:B---3--:R1:W-:Y:S04]  /*7b20*/  STL [R1+0x860], R11 ;  /* 0x0008600b01007387 */ /* 0x0083e80000100800 */
[----:B----4-:R-:W-:Y:S04]  /*7b30*/  STL [R1+0x864], R18 ;  /* 0x0008641201007387 */ /* 0x010fe80000100800 */
[----:B------:R2:W-:Y:S01]  /*7b40*/  STL [R1+0x868], R19 ;  /* 0x0008681301007387 */ /* 0x0005e20000100800 */
[----:B-1----:R-:W-:-:S05]  /*7b50*/  IMAD.WIDE R10, R2, 0x2, R88 ;  /* 0x00000002020a7825 */ /* 0x002fca00078e0258 */
[----:B------:R-:W3:Y:S01]  /*7b60*/  @!P3 LDG.E.U16 R52, desc[UR16][R10.64] ;  /* 0x000000100a34b981 */ /* 0x000ee2000c1e1500 */
[----:B--2---:R-:W-:-:S04]  /*7b70*/  IMAD.WIDE R18, R2, 0x2, R86 ;  /* 0x0000000202127825 */ /* 0x004fc800078e0256 */
[----:B------:R-:W-:Y:S01]  /*7b80*/  VIADD R2, R81, 0xffffffdb ;  /* 0xffffffdb51027836 */ /* 0x000fe20000000000 */
[----:B------:R1:W2:Y:S04]  /*7b90*/  @!P3 LDG.E.U16 R50, desc[UR16][R18.64] ;  /* 0x000000101232b981 */ /* 0x0002a8000c1e1500 */
[----:B------:R4:W-:Y:S01]  /*7ba0*/  STL.64 [R1+0x440], R10 ;  /* 0x0004400a01007387 */ /* 0x0009e20000100a00 */
[----:B------:R-:W-:Y:S01]  /*7bb0*/  ISETP.GE.U32.AND P3, PT, R2, 0x7fffff9c, PT ;  /* 0x7fffff9c0200780c */ /* 0x000fe20003f66070 */
[----:B------:R-:W-:Y:S02]  /*7bc0*/  IMAD R2, R90, 0x1c, RZ ;  /* 0x0000001c5a027824 */ /* 0x000fe400078e02ff */
[----:B------:R-:W-:Y:S04]  /*7bd0*/  STL.64 [R1+0x438], R18 ;  /* 0x0004381201007387 */ /* 0x000fe80000100a00 */
[----:B----4-:R-:W4:Y:S04]  /*7be0*/  LDL.LU.64 R10, [R1+0x1468] ;  /* 0x00146800010a7983 */ /* 0x010f280000300a00 */
[----:B------:R-:W-:Y:S04]  /*7bf0*/  STL.64 [R1+0x430], R16 ;  /* 0x0004301001007387 */ /* 0x000fe80000100a00 */
[----:B------:R0:W-:Y:S02]  /*7c00*/  STL.64 [R1+0x428], R14 ;  /* 0x0004280e01007387 */ /* 0x0001e40000100a00 */
[----:B0-----:R-:W-:-:S05]  /*7c10*/  IMAD.WIDE R14, R2, 0x2, R88 ;  /* 0x00000002020e7825 */ /* 0x001fca00078e0258 */
[----:B------:R-:W3:Y:S01]  /*7c20*/  @!P4 LDG.E.U16 R54, desc[UR16][R14.64] ;  /* 0x000000100e36c981 */ /* 0x000ee2000c1e1500 */
[----:B------:R-:W-:Y:S01]  /*7c30*/  PRMT R56, RZ, 0x7610, R56 ;  /* 0x00007610ff387816 */ /* 0x000fe20000000038 */
[C---:B-1----:R-:W-:Y:S01]  /*7c40*/  IMAD.WIDE R18, R2.reuse, 0x2, R86 ;  /* 0x0000000202127825 */ /* 0x042fe200078e0256 */
[----:B------:R-:W-:Y:S02]  /*7c50*/  PRMT R57, RZ, 0x7610, R57 ;  /* 0x00007610ff397816 */ /* 0x000fe40000000039 */
[----:B------:R-:W-:Y:S01]  /*7c60*/  PRMT R60, RZ, 0x7610, R60 ;  /* 0x00007610ff3c7816 */ /* 0x000fe2000000003c */
[C---:B------:R-:W-:Y:S01]  /*7c70*/  IMAD.WIDE R16, R2.reuse, 0x2, R82 ;  /* 0x0000000202107825 */ /* 0x040fe200078e0252 */
[----:B------:R-:W4:Y:S04]  /*7c80*/  @!P4 LDG.E.U16 R56, desc[UR16][R18.64] ;  /* 0x000000101238c981 */ /* 0x000f28000c1e1500 */
[----:B------:R0:W4:Y:S04]  /*7c90*/  @!P4 LDG.E.U16 R60, desc[UR16][R16.64] ;  /* 0x00000010103cc981 */ /* 0x000128000c1e1500 */
[----:B--2---:R-:W-:Y:S04]  /*7ca0*/  STL [R1+0x13c0], R50 ;  /* 0x0013c03201007387 */ /* 0x004fe80000100800 */
[----:B------:R1:W-:Y:S04]  /*7cb0*/  STL [R1+0x13c4], R51 ;  /* 0x0013c43301007387 */ /* 0x0003e80000100800 */
[----:B------:R-:W-:Y:S01]  /*7cc0*/  STL [R1+0x13c8], R55 ;  /* 0x0013c83701007387 */ /* 0x000fe20000100800 */
[----:B-1----:R-:W-:-:S03]  /*7cd0*/  IMAD.WIDE R50, R2, 0x2, R84 ;  /* 0x0000000202327825 */ /* 0x002fc600078e0254 */
[----:B------:R1:W-:Y:S04]  /*7ce0*/  STL.64 [R1+0x340], R14 ;  /* 0x0003400e01007387 */ /* 0x0003e80000100a00 */
[----:B------:R2:W-:Y:S04]  /*7cf0*/  STL.64 [R1+0x338], R18 ;  /* 0x0003381201007387 */ /* 0x0005e80000100a00 */
[----:B------:R0:W4:Y:S04]  /*7d00*/  @!P4 LDG.E.U16 R57, desc[UR16][R50.64] ;  /* 0x000000103239c981 */ /* 0x000128000c1e1500 */
[----:B-1----:R-:W4:Y:S04]  /*7d10*/  LDL.LU.64 R14, [R1+0x1460] ;  /* 0x00146000010e7983 */ /* 0x002f280000300a00 */
[----:B------:R-:W-:Y:S04]  /*7d20*/  STL.64 [R1+0x330], R50 ;  /* 0x0003303201007387 */ /* 0x000fe80000100a00 */
[----:B---3--:R-:W-:Y:S04]  /*7d30*/  STL [R1+0x13cc], R54 ;  /* 0x0013cc3601007387 */ /* 0x008fe80000100800 */
[----:B------:R0:W-:Y:S04]  /*7d40*/  STL.64 [R1+0x328], R16 ;  /* 0x0003281001007387 */ /* 0x0001e80000100a00 */
[----:B--2---:R-:W2:Y:S01]  /*7d50*/  LDL.LU.64 R18, [R1+0x1458] ;  /* 0x0014580001127983 */ /* 0x004ea20000300a00 */
[----:B------:R-:W-:Y:S01]  /*7d60*/  VIADD R2, R81, 0xffffffd3 ;  /* 0xffffffd351027836 */ /* 0x000fe20000000000 */
[----:B------:R-:W-:-:S04]  /*7d70*/  PRMT R91, RZ, 0x7610, R91 ;  /* 0x00007610ff5b7816 */ /* 0x000fc8000000005b */
[----:B------:R-:W-:Y:S01]  /*7d80*/  ISETP.GE.U32.AND P4, PT, R2, 0x7fffff94, PT ;  /* 0x7fffff940200780c */ /* 0x000fe20003f86070 */
[----:B------:R-:W-:Y:S01]  /*7d90*/  IMAD R2, R90, 0x24, RZ ;  /* 0x000000245a027824 */ /* 0x000fe200078e02ff */
[----:B----4-:R-:W-:Y:S01]  /*7da0*/  STL [R1+0x13d0], R56 ;  /* 0x0013d03801007387 */ /* 0x010fe20000100800 */
[----:B------:R-:W-:Y:S02]  /*7db0*/  PRMT R93, RZ, 0x7610, R93 ;  /* 0x00007610ff5d7816 */ /* 0x000fe4000000005d */
[----:B0-----:R-:W-:Y:S01]  /*7dc0*/  IMAD.WIDE R16, R2, 0x2, R88 ;  /* 0x0000000202107825 */ /* 0x001fe200078e0258 */
[----:B------:R-:W-:-:S03]  /*7dd0*/  PRMT R92, RZ, 0x7610, R92 ;  /* 0x00007610ff5c7816 */ /* 0x000fc6000000005c */
[C---:B------:R-:W-:Y:S01]  /*7de0*/  IMAD.WIDE R54, R2.reuse, 0x2, R84 ;  /* 0x0000000202367825 */ /* 0x040fe200078e0254 */
[----:B------:R-:W3:Y:S03]  /*7df0*/  @!P3 LDG.E.U16 R91, desc[UR16][R16.64] ;  /* 0x00000010105bb981 */ /* 0x000ee6000c1e1500 */
[C---:B------:R-:W-:Y:S01]  /*7e00*/  IMAD.WIDE R50, R2.reuse, 0x2, R82 ;  /* 0x0000000202327825 */ /* 0x040fe200078e0252 */
[----:B------:R-:W4:Y:S04]  /*7e10*/  @!P3 LDG.E.U16 R92, desc[UR16][R54.64] ;  /* 0x00000010365cb981 */ /* 0x000f28000c1e1500 */
[----:B------:R0:W-:Y:S04]  /*7e20*/  STL [R1+0x13d4], R57 ;  /* 0x0013d43901007387 */ /* 0x0001e80000100800 */
[----:B------:R-:W-:Y:S01]  /*7e30*/  STL [R1+0x858], R52 ;  /* 0x0008583401007387 */ /* 0x000fe20000100800 */
[----:B0-----:R-:W-:-:S03]  /*7e40*/  IMAD.WIDE R56, R2, 0x2, R86 ;  /* 0x0000000202387825 */ /* 0x001fc600078e0256 */
[----:B------:R-:W-:Y:S04]  /*7e50*/  STL [R1+0x13d8], R60 ;  /* 0x0013d83c01007387 */ /* 0x000fe80000100800 */
[----:B------:R0:W-:Y:S04]  /*7e60*/  STL.64 [R1+0x240], R16 ;  /* 0x0002401001007387 */ /* 0x0001e80000100a00 */
[----:B------:R1:W4:Y:S04]  /*7e70*/  @!P3 LDG.E.U16 R93, desc[UR16][R56.64] ;  /* 0x00000010385db981 */ /* 0x000328000c1e1500 */
[----:B------:R1:W-:Y:S01]  /*7e80*/  STL.64 [R1+0x238], R56 ;  /* 0x0002383801007387 */ /* 0x0003e20000100a00 */
[----:B--2---:R-:W-:-:S03]  /*7e90*/  PRMT R19, RZ, 0x7610, R19 ;  /* 0x00007610ff137816 */ /* 0x004fc60000000013 */
[----:B0-----:R-:W2:Y:S04]  /*7ea0*/  LDL.LU.64 R16, [R1+0x1450] ;  /* 0x0014500001107983 */ /* 0x001ea80000300a00 */
[----:B------:R0:W2:Y:S01]  /*7eb0*/  @!P3 LDG.E.U16 R19, desc[UR16][R50.64] ;  /* 0x000000103213b981 */ /* 0x0000a2000c1e1500 */
[----:B------:R-:W-:-:S03]  /*7ec0*/  VIADD R2, R81, 0xffffffcb ;  /* 0xffffffcb51027836 */ /* 0x000fc60000000000 */
[----:B------:R0:W-:Y:S02]  /*7ed0*/  STL.64 [R1+0x230], R54 ;  /* 0x0002303601007387 */ /* 0x0001e40000100a00 */
[----:B------:R-:W-:Y:S01]  /*7ee0*/  ISETP.GE.U32.AND P3, PT, R2, 0x7fffff8c, PT ;  /* 0x7fffff8c0200780c */ /* 0x000fe20003f66070 */
[----:B------:R-:W-:Y:S01]  /*7ef0*/  IMAD R2, R90, 0x2c, RZ ;  /* 0x0000002c5a027824 */ /* 0x000fe200078e02ff */
[----:B------:R-:W-:Y:S01]  /*7f00*/  PRMT R18, RZ, 0x7610, R18 ;  /* 0x00007610ff127816 */ /* 0x000fe20000000012 */
[----:B---3--:R-:W-:Y:S01]  /*7f10*/  STL [R1+0x13dc], R91 ;  /* 0x0013dc5b01007387 */ /* 0x008fe20000100800 */
[----:B------:R-:W-:-:S03]  /*7f20*/  IMAD.MOV.U32 R52, RZ, RZ, R13 ;  /* 0x000000ffff347224 */ /* 0x000fc600078e000d */
[----:B------:R3:W-:Y:S01]  /*7f30*/  STL.64 [R1+0x228], R50 ;  /* 0x0002283201007387 */ /* 0x0007e20000100a00 */
[----:B------:R-:W-:Y:S01]  /*7f40*/  PRMT R15, RZ, 0x7610, R15 ;  /* 0x00007610ff0f7816 */ /* 0x000fe2000000000f */
[----:B-1----:R-:W-:-:S04]  /*7f50*/  IMAD.WIDE R56, R2, 0x2, R84 ;  /* 0x0000000202387825 */ /* 0x002fc800078e0254 */
[----:B0-----:R-:W-:-:S05]  /*7f60*/  IMAD.WIDE R54, R2, 0x2, R82 ;  /* 0x0000000202367825 */ /* 0x001fca00078e0252 */
[----:B------:R-:W2:Y:S01]  /*7f70*/  @!P4 LDG.E.U16 R15, desc[UR16][R54.64] ;  /* 0x00000010360fc981 */ /* 0x000ea2000c1e1500 */
[----:B---3--:R-:W-:Y:S02]  /*7f80*/  IMAD.MOV.U32 R50, RZ, RZ, R12 ;  /* 0x000000ffff327224 */ /* 0x008fe400078e000c */
[----:B------:R-:W-:-:S05]  /*7f90*/  IMAD.WIDE R12, R2, 0x2, R88 ;  /* 0x00000002020c7825 */ /* 0x000fca00078e0258 */
[----:B------:R-:W3:Y:S04]  /*7fa0*/  @!P4 LDG.E.U16 R18, desc[UR16][R12.64] ;  /* 0x000000100c12c981 */ /* 0x000ee8000c1e1500 */
[----:B----4-:R-:W-:Y:S04]  /*7fb0*/  STL [R1+0x13e0], R93 ;  /* 0x0013e05d01007387 */ /* 0x010fe80000100800 */
[----:B------:R0:W-:Y:S01]  /*7fc0*/  STL [R1+0x13e4], R92 ;  /* 0x0013e45c01007387 */ /* 0x0001e20000100800 */
[----:B--2---:R-:W-:Y:S02]  /*7fd0*/  PRMT R17, RZ, 0x7610, R17 ;  /* 0x00007610ff117816 */ /* 0x004fe40000000011 */
[----:B------:R-:W-:Y:S01]  /*7fe0*/  PRMT R16, RZ, 0x7610, R16 ;  /* 0x00007610ff107816 */ /* 0x000fe20000000010 */
[----:B0-----:R-:W-:Y:S01]  /*7ff0*/  IMAD.WIDE R92, R2, 0x2, R86 ;  /* 0x00000002025c7825 */ /* 0x001fe200078e0256 */
[----:B------:R-:W-:Y:S04]  /*8000*/  STL [R1+0x13e8], R19 ;  /* 0x0013e81301007387 */ /* 0x000fe80000100800 */
[----:B------:R0:W-:Y:S04]  /*8010*/  STL.64 [R1+0x140], R12 ;  /* 0x0001400c01007387 */ /* 0x0001e80000100a00 */
[----:B------:R-:W-:Y:S04]  /*8020*/  STL.64 [R1+0x138], R92 ;  /* 0x0001385c01007387 */ /* 0x000fe80000100a00 */
[----:B------:R-:W2:Y:S04]  /*8030*/  @!P4 LDG.E.U16 R17, desc[UR16][R92.64] ;  /* 0x000000105c11c981 */ /* 0x000ea8000c1e1500 */
[----:B0-----:R-:W4:Y:S04]  /*8040*/  LDL.LU.64 R12, [R1+0x1448] ;  /* 0x00144800010c7983 */ /* 0x001f280000300a00 */
[----:B------:R0:W4:Y:S01]  /*8050*/  @!P4 LDG.E.U16 R16, desc[UR16][R56.64] ;  /* 0x000000103810c981 */ /* 0x000122000c1e1500 */
[----:B------:R-:W-:Y:S01]  /*8060*/  VIADD R2, R81, 0xffffffc3 ;  /* 0xffffffc351027836 */ /* 0x000fe20000000000 */
[----:B------:R-:W-:-:S04]  /*8070*/  PRMT R14, RZ, 0x7610, R14 ;  /* 0x00007610ff0e7816 */ /* 0x000fc8000000000e */
[----:B------:R-:W-:Y:S01]  /*8080*/  ISETP.GE.U32.AND P4, PT, R2, 0x7fffff84, PT ;  /* 0x7fffff840200780c */ /* 0x000fe20003f86070 */
[----:B------:R-:W-:Y:S01]  /*8090*/  IMAD R2, R90, 0x34, RZ ;  /* 0x000000345a027824 */ /* 0x000fe200078e02ff */
[----:B------:R0:W-:Y:S01]  /*80a0*/  STL.64 [R1+0x130], R56 ;  /* 0x0001303801007387 */ /* 0x0001e20000100a00 */
[----:B------:R-:W-:-:S03]  /*80b0*/  IMAD.MOV.U32 R60, RZ, RZ, R52 ;  /* 0x000000ffff3c7224 */ /* 0x000fc600078e0034 */
[----:B---3--:R1:W-:Y:S01]  /*80c0*/  STL [R1+0x13ec], R18 ;  /* 0x0013ec1201007387 */ /* 0x0083e20000100800 */
[----:B------:R-:W-:-:S03]  /*80d0*/  IMAD.MOV.U32 R52, RZ, RZ, R42 ;  /* 0x000000ffff347224 */ /* 0x000fc600078e002a */
[----:B------:R3:W-:Y:S01]  /*80e0*/  STL.64 [R1+0x128], R54 ;  /* 0x0001283601007387 */ /* 0x0007e20000100a00 */
[----:B------:R-:W-:Y:S02]  /*80f0*/  IMAD R42, R90, 0x3c, RZ ;  /* 0x0000003c5a2a7824 */ /* 0x000fe400078e02ff */
[C---:B0-----:R-:W-:Y:S01]  /*8100*/  IMAD.WIDE R56, R2.reuse, 0x2, R88 ;  /* 0x0000000202387825 */ /* 0x041fe200078e0258 */
[----:B------:R-:W-:Y:S02]  /*8110*/  PRMT R11, RZ, 0x7610, R11 ;  /* 0x00007610ff0b7816 */ /* 0x000fe4000000000b */
[----:B------:R-:W-:Y:S01]  /*8120*/  PRMT R10, RZ, 0x7610, R10 ;  /* 0x00007610ff0a7816 */ /* 0x000fe2000000000a */
[C---:B-1----:R-:W-:Y:S01]  /*8130*/  IMAD.WIDE R18, R2.reuse, 0x2, R84 ;  /* 0x0000000202127825 */ /* 0x042fe200078e0254 */
[----:B------:R0:W4:Y:S03]  /*8140*/  @!P3 LDG.E.U16 R14, desc[UR16][R56.64] ;  /* 0x00000010380eb981 */ /* 0x000126000c1e1500 */
[----:B---3--:R-:W-:Y:S01]  /*8150*/  IMAD.WIDE R54, R2, 0x2, R86 ;  /* 0x0000000202367825 */ /* 0x008fe200078e0256 */
[----:B------:R-:W-:-:S03]  /*8160*/  PRMT R9, RZ, 0x7610, R9 ;  /* 0x00007610ff097816 */ /* 0x000fc60000000009 */
[----:B------:R-:W-:Y:S01]  /*8170*/  IMAD.MOV.U32 R91, RZ, RZ, R47 ;  /* 0x000000ffff5b7224 */ /* 0x000fe200078e002f */
[----:B------:R-:W-:Y:S01]  /*8180*/  PRMT R8, RZ, 0x7610, R8 ;  /* 0x00007610ff087816 */ /* 0x000fe20000000008 */
[----:B------:R-:W-:Y:S01]  /*8190*/  IMAD.MOV.U32 R51, RZ, RZ, R45 ;  /* 0x000000ffff337224 */ /* 0x000fe200078e002d */
[----:B--2---:R-:W-:Y:S01]  /*81a0*/  STL [R1+0x13f0], R17 ;  /* 0x0013f01101007387 */ /* 0x004fe20000100800 */
[----:B----4-:R-:W-:Y:S02]  /*81b0*/  PRMT R13, RZ, 0x7610, R13 ;  /* 0x00007610ff0d7816 */ /* 0x010fe4000000000d */
[----:B------:R-:W-:Y:S01]  /*81c0*/  PRMT R12, RZ, 0x7610, R12 ;  /* 0x00007610ff0c7816 */ /* 0x000fe2000000000c */
[----:B------:R1:W-:Y:S04]  /*81d0*/  STL [R1+0x13f8], R16 ;  /* 0x0013f81001007387 */ /* 0x0003e80000100800 */
[----:B------:R-:W-:Y:S04]  /*81e0*/  STL [R1+0x13fc], R15 ;  /* 0x0013fc0f01007387 */ /* 0x000fe80000100800 */
[----:B------:R0:W-:Y:S01]  /*81f0*/  STL.64 [R1+0x40], R56 ;  /* 0x0000403801007387 */ /* 0x0001e20000100a00 */
[----:B-1----:R-:W-:-:S03]  /*8200*/  IMAD.WIDE R16, R2, 0x2, R82 ;  /* 0x0000000202107825 */ /* 0x002fc600078e0252 */
[----:B------:R1:W-:Y:S04]  /*8210*/  STL.64 [R1+0x38], R54 ;  /* 0x0000383601007387 */ /* 0x0003e80000100a00 */
[----:B------:R1:W2:Y:S01]  /*8220*/  @!P3 LDG.E.U16 R13, desc[UR16][R54.64] ;  /* 0x00000010360db981 */ /* 0x0002a2000c1e1500 */
[----:B0-----:R-:W-:-:S03]  /*8230*/  IMAD.MOV.U32 R57, RZ, RZ, R49 ;  /* 0x000000ffff397224 */ /* 0x001fc600078e0031 */
[----:B------:R0:W3:Y:S01]  /*8240*/  @!P3 LDG.E.U16 R12, desc[UR16][R18.64] ;  /* 0x00000010120cb981 */ /* 0x0000e2000c1e1500 */
[----:B------:R-:W-:Y:S02]  /*8250*/  IMAD.MOV.U32 R56, RZ, RZ, R48 ;  /* 0x000000ffff387224 */ /* 0x000fe400078e0030 */
[C---:B------:R-:W-:Y:S01]  /*8260*/  IMAD.WIDE R48, R42.reuse, 0x2, R88 ;  /* 0x000000022a307825 */ /* 0x040fe200078e0258 */
[----:B------:R4:W3:Y:S03]  /*8270*/  @!P3 LDG.E.U16 R11, desc[UR16][R16.64] ;  /* 0x00000010100bb981 */ /* 0x0008e6000c1e1500 */
[----:B-1----:R-:W-:Y:S01]  /*8280*/  IMAD.MOV.U32 R54, RZ, RZ, R46 ;  /* 0x000000ffff367224 */ /* 0x002fe200078e002e */
[----:B------:R-:W3:Y:S01]  /*8290*/  @!P4 LDG.E.U16 R10, desc[UR16][R48.64] ;  /* 0x00000010300ac981 */ /* 0x000ee2000c1e1500 */
[----:B------:R-:W-:-:S04]  /*82a0*/  IMAD.WIDE R46, R42, 0x2, R86 ;  /* 0x000000022a2e7825 */ /* 0x000fc800078e0256 */
[----:B------:R-:W-:Y:S01]  /*82b0*/  IMAD.MOV.U32 R55, RZ, RZ, R44 ;  /* 0x000000ffff377224 */ /* 0x000fe200078e002c */
[----:B------:R-:W3:Y:S01]  /*82c0*/  @!P4 LDG.E.U16 R9, desc[UR16][R46.64] ;  /* 0x000000102e09c981 */ /* 0x000ee2000c1e1500 */
[----:B------:R-:W-:-:S05]  /*82d0*/  IMAD.WIDE R44, R42, 0x2, R84 ;  /* 0x000000022a2c7825 */ /* 0x000fca00078e0254 */
[----:B------:R-:W3:Y:S01]  /*82e0*/  @!P4 LDG.E.U16 R8, desc[UR16][R44.64] ;  /* 0x000000102c08c981 */ /* 0x000ee2000c1e1500 */
[C---:B------:R-:W-:Y:S01]  /*82f0*/  VIADD R2, R81.reuse, 0xfffffffa ;  /* 0xfffffffa51027836 */ /* 0x040fe20000000000 */
[----:B------:R-:W-:Y:S01]  /*8300*/  PRMT R7, RZ, 0x7610, R7 ;  /* 0x00007610ff077816 */ /* 0x000fe20000000007 */
[----:B------:R-:W-:Y:S01]  /*8310*/  IMAD.MOV.U32 R93, RZ, RZ, R43 ;  /* 0x000000ffff5d7224 */ /* 0x000fe200078e002b */
[----:B------:R0:W-:Y:S01]  /*8320*/  STL.64 [R1+0x30], R18 ;  /* 0x0000301201007387 */ /* 0x0001e20000100a00 */
[----:B------:R-:W-:Y:S01]  /*8330*/  IMAD.WIDE R42, R42, 0x2, R82 ;  /* 0x000000022a2a7825 */ /* 0x000fe200078e0252 */
[----:B------:R-:W-:Y:S02]  /*8340*/  ISETP.GE.U32.AND P3, PT, R2, 0x7fffffbb, PT ;  /* 0x7fffffbb0200780c */ /* 0x000fe40003f66070 */
[----:B------:R-:W-:Y:S01]  /*8350*/  STL [R1+0x1400], R14 ;  /* 0x0014000e01007387 */ /* 0x000fe20000100800 */
[----:B------:R-:W-:-:S03]  /*8360*/  VIADD R2, R81, 0xfffffff2 ;  /* 0xfffffff251027836 */ /* 0x000fc60000000000 */
[----:B------:R4:W-:Y:S04]  /*8370*/  STL.64 [R1+0x28], R16 ;  /* 0x0000281001007387 */ /* 0x0009e80000100a00 */
[----:B------:R-:W3:Y:S01]  /*8380*/  @!P4 LDG.E.U16 R7, desc[UR16][R42.64] ;  /* 0x000000102a07c981 */ /* 0x000ee2000c1e1500 */
[----:B------:R-:W-:Y:S01]  /*8390*/  ISETP.GE.U32.AND P4, PT, R2, 0x7fffffb3, PT ;  /* 0x7fffffb30200780c */ /* 0x000fe20003f86070 */
[----:B------:R-:W-:Y:S01]  /*83a0*/  IMAD R2, R90, 0x5, RZ ;  /* 0x000000055a027824 */ /* 0x000fe200078e02ff */
[----:B------:R-:W-:Y:S02]  /*83b0*/  PRMT R6, RZ, 0x7610, R6 ;  /* 0x00007610ff067816 */ /* 0x000fe40000000006 */
[----:B------:R-:W-:Y:S01]  /*83c0*/  PRMT R5, RZ, 0x7610, R5 ;  /* 0x00007610ff057816 */ /* 0x000fe20000000005 */
[----:B0-----:R-:W-:Y:S01]  /*83d0*/  IMAD.WIDE R18, R2, 0x2, R88 ;  /* 0x0000000202127825 */ /* 0x001fe200078e0258 */
[----:B------:R-:W-:-:S02]  /*83e0*/  PRMT R80, RZ, 0x7610, R80 ;  /* 0x00007610ff507816 */ /* 0x000fc40000000050 */
[----:B------:R-:W-:Y:S01]  /*83f0*/  PRMT R79, RZ, 0x7610, R79 ;  /* 0x00007610ff4f7816 */ /* 0x000fe2000000004f */
[C---:B----4-:R-:W-:Y:S01]  /*8400*/  IMAD.WIDE R16, R2.reuse, 0x2, R86 ;  /* 0x0000000202107825 */ /* 0x050fe200078e0256 */
[----:B------:R-:W4:Y:S03]  /*8410*/  @!P3 LDG.E.U16 R6, desc[UR16][R18.64] ;  /* 0x000000101206b981 */ /* 0x000f26000c1e1500 */
[----:B------:R-:W-:Y:S01]  /*8420*/  IMAD.WIDE R14, R2, 0x2, R84 ;  /* 0x00000002020e7825 */ /* 0x000fe200078e0254 */
[----:B------:R-:W4:Y:S04]  /*8430*/  @!P3 LDG.E.U16 R5, desc[UR16][R16.64] ;  /* 0x000000101005b981 */ /* 0x000f28000c1e1500 */
[----:B------:R0:W4:Y:S01]  /*8440*/  @!P3 LDG.E.U16 R80, desc[UR16][R14.64] ;  /* 0x000000100e50b981 */ /* 0x000122000c1e1500 */
[----:B------:R-:W-:-:S03]  /*8450*/  PRMT R78, RZ, 0x7610, R78 ;  /* 0x00007610ff4e7816 */ /* 0x000fc6000000004e */
[----:B--2---:R-:W-:Y:S04]  /*8460*/  STL [R1+0x1404], R13 ;  /* 0x0014040d01007387 */ /* 0x004fe80000100800 */
[----:B---3--:R1:W-:Y:S04]  /*8470*/  STL [R1+0x1408], R12 ;  /* 0x0014080c01007387 */ /* 0x0083e80000100800 */
[----:B------:R-:W-:Y:S04]  /*8480*/  STL [R1+0x140c], R11 ;  /* 0x00140c0b01007387 */ /* 0x000fe80000100800 */
[----:B------:R-:W-:Y:S04]  /*8490*/  STL [R1+0x1410], R10 ;  /* 0x0014100a01007387 */ /* 0x000fe80000100800 */
[----:B------:R-:W-:Y:S01]  /*84a0*/  STL.64 [R1+0x10b0], R48 ;  /* 0x0010b03001007387 */ /* 0x000fe20000100a00 */
[----:B-1----:R-:W-:-:S03]  /*84b0*/  IMAD.WIDE R12, R2, 0x2, R82 ;  /* 0x00000002020c7825 */ /* 0x002fc600078e0252 */
[----:B------:R-:W-:Y:S01]  /*84c0*/  STL [R1+0x1414], R48 ;  /* 0x0014143001007387 */ /* 0x000fe20000100800 */
[----:B------:R-:W-:-:S03]  /*84d0*/  VIADD R2, R81, 0xffffffea ;  /* 0xffffffea51027836 */ /* 0x000fc60000000000 */
[----:B------:R-:W-:Y:S04]  /*84e0*/  STL [R1+0x1418], R9 ;  /* 0x0014180901007387 */ /* 0x000fe80000100800 */
[----:B------:R-:W-:Y:S04]  /*84f0*/  STL.64 [R1+0x10c0], R46 ;  /* 0x0010c02e01007387 */ /* 0x000fe80000100a00 */
[----:B------:R-:W-:Y:S04]  /*8500*/  STL [R1+0x1420], R46 ;  /* 0x0014202e01007387 */ /* 0x000fe80000100800 */
[----:B------:R-:W-:Y:S04]  /*8510*/  STL [R1+0x141c], R47 ;  /* 0x00141c2f01007387 */ /* 0x000fe80000100800 */
[----:B------:R-:W-:Y:S04]  /*8520*/  STL [R1+0x1424], R8 ;  /* 0x0014240801007387 */ /* 0x000fe80000100800 */
[----:B------:R-:W-:Y:S04]  /*8530*/  STL.64 [R1+0x10d0], R44 ;  /* 0x0010d02c01007387 */ /* 0x000fe80000100a00 */
[----:B------:R-:W-:Y:S04]  /*8540*/  STL [R1+0x142c], R44 ;  /* 0x00142c2c01007387 */ /* 0x000fe80000100800 */
[----:B------:R1:W2:Y:S01]  /*8550*/  @!P3 LDG.E.U16 R79, desc[UR16][R12.64] ;  /* 0x000000100c4fb981 */ /* 0x0002a2000c1e1500 */
[----:B------:R-:W-:Y:S01]  /*8560*/  ISETP.GE.U32.AND P3, PT, R2, 0x7fffffab, PT ;  /* 0x7fffffab0200780c */ /* 0x000fe20003f66070 */
[----:B------:R-:W-:-:S02]  /*8570*/  IMAD R2, R90, 0xd, RZ ;  /* 0x0000000d5a027824 */ /* 0x000fc400078e02ff */
[----:B------:R-:W-:Y:S04]  /*8580*/  STL [R1+0x1428], R45 ;  /* 0x0014282d01007387 */ /* 0x000fe80000100800 */
[----:B------:R-:W-:Y:S04]  /*8590*/  STL.64 [R1+0x10d8], R42 ;  /* 0x0010d82a01007387 */ /* 0x000fe80000100a00 */
[----:B------:R-:W-:Y:S04]  /*85a0*/  STL.64 [R1+0x620], R18 ;  /* 0x0006201201007387 */ /* 0x000fe80000100a00 */
[----:B------:R-:W-:Y:S04]  /*85b0*/  STL.64 [R1+0x618], R16 ;  /* 0x0006181001007387 */ /* 0x000fe80000100a00 */
[----:B------:R0:W-:Y:S02]  /*85c0*/  STL.64 [R1+0x610], R14 ;  /* 0x0006100e01007387 */ /* 0x0001e40000100a00 */
[----:B0-----:R-:W-:-:S05]  /*85d0*/  IMAD.WIDE R14, R2, 0x2, R88 ;  /* 0x00000002020e7825 */ /* 0x001fca00078e0258 */
[----:B------:R-:W2:Y:S01]  /*85e0*/  @!P4 LDG.E.U16 R78, desc[UR16][R14.64] ;  /* 0x000000100e4ec981 */ /* 0x000ea2000c1e1500 */
[----:B------:R-:W-:Y:S02]  /*85f0*/  IMAD.MOV.U32 R92, RZ, RZ, R50 ;  /* 0x000000ffff5c7224 */ /* 0x000fe400078e0032 */
[----:B------:R-:W0:Y:S01]  /*8600*/  S2R R50, SR_TID.X ;  /* 0x0000000000327919 */ /* 0x000e220000002100 */
[----:B------:R-:W-:Y:S01]  /*8610*/  IMAD.WIDE R10, R2, 0x2, R84 ;  /* 0x00000002020a7825 */ /* 0x000fe200078e0254 */
[----:B------:R1:W-:Y:S01]  /*8620*/  STL.64 [R1+0x608], R12 ;  /* 0x0006080c01007387 */ /* 0x0003e20000100a00 */
[----:B------:R-:W-:-:S03]  /*8630*/  PRMT R75, RZ, 0x7610, R75 ;  /* 0x00007610ff4b7816 */ /* 0x000fc6000000004b */
[----:B----4-:R3:W-:Y:S01]  /*8640*/  STL.64 [R1+0x1430], R6 ;  /* 0x0014300601007387 */ /* 0x0107e20000100a00 */
[----:B------:R-:W-:Y:S02]  /*8650*/  PRMT R77, RZ, 0x7610, R77 ;  /* 0x00007610ff4d7816 */ /* 0x000fe4000000004d */
[----:B------:R-:W-:Y:S01]  /*8660*/  PRMT R76, RZ, 0x7610, R76 ;  /* 0x00007610ff4c7816 */ /* 0x000fe2000000004c */
[----:B------:R-:W-:Y:S01]  /*8670*/  STL.64 [R1+0x520], R14 ;  /* 0x0005200e01007387 */ /* 0x000fe20000100a00 */
[----:B-1----:R-:W-:Y:S01]  /*8680*/  IMAD.WIDE R12, R2, 0x2, R86 ;  /* 0x00000002020c7825 */ /* 0x002fe200078e0256 */
[----:B------:R-:W-:-:S04]  /*8690*/  @!UP1 UIADD3 UR10, UPT, UPT, -UR10, 0x100000, URZ ;  /* 0x001000000a0a9890 */ /* 0x000fc8000fffe1ff */
[----:B------:R-:W-:Y:S02]  /*86a0*/  @!UP1 USHF.L.U32 UR11, UR10, 0xb, URZ ;  /* 0x0000000b0a0b9899 */ /* 0x000fe400080006ff */
[----:B------:R-:W-:Y:S01]  /*86b0*/  @!UP1 USHF.L.U32 UR10, UR10, 0x1, URZ ;  /* 0x000000010a0a9899 */ /* 0x000fe200080006ff */
[----:B------:R-:W4:Y:S01]  /*86c0*/  @!P4 LDG.E.U16 R76, desc[UR16][R10.64] ;  /* 0x000000100a4cc981 */ /* 0x000f22000c1e1500 */
[----:B---3--:R-:W-:-:S03]  /*86d0*/  IMAD.WIDE R6, R2, 0x2, R82 ;  /* 0x0000000202067825 */ /* 0x008fc600078e0252 */
[----:B------:R-:W-:Y:S01]  /*86e0*/  STL.64 [R1+0x518], R12 ;  /* 0x0005180c01007387 */ /* 0x000fe20000100a00 */
[----:B------:R-:W-:-:S03]  /*86f0*/  VIADD R2, R81, 0xffffffe2 ;  /* 0xffffffe251027836 */ /* 0x000fc60000000000 */
[----:B------:R-:W-:Y:S04]  /*8700*/  STL.64 [R1+0x510], R10 ;  /* 0x0005100a01007387 */ /* 0x000fe80000100a00 */
[----:B------:R1:W3:Y:S01]  /*8710*/  @!P4 LDG.E.U16 R75, desc[UR16][R6.64] ;  /* 0x00000010064bc981 */ /* 0x0002e2000c1e1500 */
[----:B------:R-:W-:-:S03]  /*8720*/  IMAD.MOV.U32 R19, RZ, RZ, R92 ;  /* 0x000000ffff137224 */ /* 0x000fc600078e005c */
[----:B------:R1:W3:Y:S01]  /*8730*/  @!P4 LDG.E.U16 R77, desc[UR16][R12.64] ;  /* 0x000000100c4dc981 */ /* 0x0002e2000c1e1500 */
[----:B------:R-:W-:Y:S01]  /*8740*/  ISETP.GE.U32.AND P4, PT, R2, 0x7fffffa3, PT ;  /* 0x7fffffa30200780c */ /* 0x000fe20003f86070 */
[----:B------:R-:W-:Y:S01]  /*8750*/  IMAD.MOV.U32 R92, RZ, RZ, R20 ;  /* 0x000000ffff5c7224 */ /* 0x000fe200078e0014 */
[----:B0-----:R-:W-:Y:S01]  /*8760*/  LOP3.LUT R2, R50, 0x40, RZ, 0xc0, !PT ;  /* 0x0000004032027812 */ /* 0x001fe200078ec0ff */
[----:B------:R-:W-:Y:S01]  /*8770*/  VOTEU.ALL UP1, P1 ;  /* 0x0000000000ff7886 */ /* 0x000fe20000820000 */
[----:B------:R-:W-:Y:S02]  /*8780*/  PRMT R74, RZ, 0x7610, R74 ;  /* 0x00007610ff4a7816 */ /* 0x000fe4000000004a */
[----:B------:R-:W-:Y:S02]  /*8790*/  PRMT R73, RZ, 0x7610, R73 ;  /* 0x00007610ff497816 */ /* 0x000fe40000000049 */
[----:B------:R-:W-:Y:S01]  /*87a0*/  PRMT R72, RZ, 0x7610, R72 ;  /* 0x00007610ff487816 */ /* 0x000fe20000000048 */
[----:B------:R0:W1:Y:S01]  /*87b0*/  @!UP1 SYNCS.EXCH.64 URZ, [UR5+0x28008], UR10 ;  /* 0x0280080a05ff95b2 */ /* 0x0000620008000100 */
[----:B------:R-:W-:-:S02]  /*87c0*/  PRMT R71, RZ, 0x7610, R71 ;  /* 0x00007610ff477816 */ /* 0x000fc40000000047 */
[----:B------:R-:W-:Y:S02]  /*87d0*/  PRMT R70, RZ, 0x7610, R70 ;  /* 0x00007610ff467816 */ /* 0x000fe40000000046 */
[----:B------:R-:W-:Y:S02]  /*87e0*/  PRMT R69, RZ, 0x7610, R69 ;  /* 0x00007610ff457816 */ /* 0x000fe40000000045 */
[----:B------:R-:W-:Y:S02]  /*87f0*/  PRMT R68, RZ, 0x7610, R68 ;  /* 0x00007610ff447816 */ /* 0x000fe40000000044 */
[----:B------:R-:W-:Y:S02]  /*8800*/  PRMT R67, RZ, 0x7610, R67 ;  /* 0x00007610ff437816 */ /* 0x000fe40000000043 */
[----:B------:R-:W-:Y:S01]  /*8810*/  PRMT R66, RZ, 0x7610, R66 ;  /* 0x00007610ff427816 */ /* 0x000fe20000000042 */
[----:B0-----:R-:W0:Y:S01]  /*8820*/  LDCU UR10, c[0x0][0x3b0] ;  /* 0x00007600ff0a77ac */ /* 0x001e220008000800 */
[----:B------:R-:W-:-:S02]  /*8830*/  PRMT R65, RZ, 0x7610, R65 ;  /* 0x00007610ff417816 */ /* 0x000fc40000000041 */
[----:B------:R-:W-:Y:S01]  /*8840*/  PRMT R64, RZ, 0x7610, R64 ;  /* 0x00007610ff407816 */ /* 0x000fe20000000040 */
[----:B------:R-:W0:Y:S01]  /*8850*/  LDCU UR11, c[0x0][0x3b0] ;  /* 0x00007600ff0b77ac */ /* 0x000e220008000800 */
[----:B------:R-:W-:Y:S02]  /*8860*/  PRMT R63, RZ, 0x7610, R63 ;  /* 0x00007610ff3f7816 */ /* 0x000fe4000000003f */
[----:B------:R-:W-:Y:S02]  /*8870*/  PRMT R53, RZ, 0x7610, R53 ;  /* 0x00007610ff357816 */ /* 0x000fe40000000035 */
[----:B------:R-:W-:Y:S02]  /*8880*/  PRMT R49, RZ, 0x7610, R49 ;  /* 0x00007610ff317816 */ /* 0x000fe40000000031 */
[----:B------:R-:W-:Y:S02]  /*8890*/  PRMT R62, RZ, 0x7610, R62 ;  /* 0x00007610ff3e7816 */ /* 0x000fe4000000003e */
[----:B------:R-:W-:Y:S01]  /*88a0*/  PRMT R61, RZ, 0x7610, R61 ;  /* 0x00007610ff3d7816 */ /* 0x000fe2000000003d */
[----:B--2---:R-:W-:Y:S04]  /*88b0*/  STL.64 [R1+0x1438], R78 ;  /* 0x0014384e01007387 */ /* 0x004fe80000100a00 */
[----:B------:R1:W-:Y:S02]  /*88c0*/  STL.64 [R1+0x508], R6 ;  /* 0x0005080601007387 */ /* 0x0003e40000100a00 */
[----:B-1----:R-:W-:Y:S01]  /*88d0*/  LOP3.LUT R6, R50, 0x3f, RZ, 0xc0, !PT ;  /* 0x0000003f32067812 */ /* 0x002fe200078ec0ff */
[----:B------:R-:W-:-:S04]  /*88e0*/  IMAD R7, R90, 0x15, RZ ;  /* 0x000000155a077824 */ /* 0x000fc800078e02ff */
[----:B------:R-:W-:Y:S02]  /*88f0*/  IMAD.SHL.U32 R20, R6, 0x2, RZ ;  /* 0x0000000206147824 */ /* 0x000fe400078e00ff */
[----:B------:R-:W-:-:S04]  /*8900*/  IMAD.WIDE R16, R7, 0x2, R88 ;  /* 0x0000000207107825 */ /* 0x000fc800078e0258 */
[----:B------:R-:W-:Y:S02]  /*8910*/  IMAD R2, R2, 0x80, R20 ;  /* 0x0000008002027824 */ /* 0x000fe400078e0214 */
[C---:B------:R-:W-:Y:S01]  /*8920*/  IMAD.WIDE R14, R7.reuse, 0x2, R86 ;  /* 0x00000002070e7825 */ /* 0x040fe200078e0256 */
[----:B------:R-:W-:Y:S03]  /*8930*/  STL.64 [R1+0x420], R16 ;  /* 0x0004201001007387 */ /* 0x000fe60000100a00 */
[C---:B------:R-:W-:Y:S01]  /*8940*/  IMAD.WIDE R12, R7.reuse, 0x2, R84 ;  /* 0x00000002070c7825 */ /* 0x040fe200078e0254 */
[----:B------:R1:W-:Y:S03]  /*8950*/  STS.U16 [R2+UR5], R21 ;  /* 0x0000001502007988 */ /* 0x0003e60008000405 */
[----:B------:R-:W-:Y:S01]  /*8960*/  IMAD.WIDE R10, R7, 0x2, R82 ;  /* 0x00000002070a7825 */ /* 0x000fe200078e0252 */
[----:B------:R2:W-:Y:S03]  /*8970*/  STL.64 [R1+0x418], R14 ;  /* 0x0004180e01007387 */ /* 0x0005e60000100a00 */
[----:B------:R-:W-:Y:S01]  /*8980*/  VIADD R6, R81, 0xffffffda ;  /* 0xffffffda51067836 */ /* 0x000fe20000000000 */
[----:B------:R-:W3:Y:S01]  /*8990*/  @!P3 LDG.E.U16 R74, desc[UR16][R16.64] ;  /* 0x00000010104ab981 */ /* 0x000ee2000c1e1500 */
[----:B-1----:R-:W-:-:S03]  /*89a0*/  IMAD R21, R90, 0x1d, RZ ;  /* 0x0000001d5a157824 */ /* 0x002fc600078e02ff */
[----:B------:R1:W-:Y:S04]  /*89b0*/  STL.64 [R1+0x410], R12 ;  /* 0x0004100c01007387 */ /* 0x0003e80000100a00 */
[----:B------:R2:W3:Y:S04]  /*89c0*/  @!P3 LDG.E.U16 R73, desc[UR16][R14.64] ;  /* 0x000000100e49b981 */ /* 0x0004e8000c1e1500 */
[----:B------:R1:W3:Y:S04]  /*89d0*/  @!P3 LDG.E.U16 R72, desc[UR16][R12.64] ;  /* 0x000000100c48b981 */ /* 0x0002e8000c1e1500 */
[----:B------:R0:W3:Y:S01]  /*89e0*/  @!P3 LDG.E.U16 R71, desc[UR16][R10.64] ;  /* 0x000000100a47b981 */ /* 0x0000e2000c1e1500 */
[----:B------:R-:W-:Y:S01]  /*89f0*/  ISETP.GE.U32.AND P3, PT, R6, 0x7fffff9b, PT ;  /* 0x7fffff9b0600780c */ /* 0x000fe20003f66070 */
[----:B--2---:R-:W-:-:S02]  /*8a00*/  IMAD.WIDE R14, R21, 0x2, R88 ;  /* 0x00000002150e7825 */ /* 0x004fc400078e0258 */
[----:B------:R0:W-:Y:S02]  /*8a10*/  STL.64 [R1+0x408], R10 ;  /* 0x0004080a01007387 */ /* 0x0001e40000100a00 */
[C---:B-1----:R-:W-:Y:S02]  /*8a20*/  IMAD.WIDE R12, R21.reuse, 0x2, R86 ;  /* 0x00000002150c7825 */ /* 0x042fe400078e0256 */
[----:B------:R1:W2:Y:S02]  /*8a30*/  @!P4 LDG.E.U16 R70, desc[UR16][R14.64] ;  /* 0x000000100e46c981 */ /* 0x0002a4000c1e1500 */
[C---:B------:R-:W-:Y:S02]  /*8a40*/  IMAD.WIDE R6, R21.reuse, 0x2, R82 ;  /* 0x0000000215067825 */ /* 0x040fe400078e0252 */
[----:B------:R1:W2:Y:S02]  /*8a50*/  @!P4 LDG.E.U16 R69, desc[UR16][R12.64] ;  /* 0x000000100c45c981 */ /* 0x0002a4000c1e1500 */
[----:B0-----:R-:W-:-:S02]  /*8a60*/  IMAD.WIDE R10, R21, 0x2, R84 ;  /* 0x00000002150a7825 */ /* 0x001fc400078e0254 */
[----:B------:R-:W2:Y:S02]  /*8a70*/  @!P4 LDG.E.U16 R67, desc[UR16][R6.64] ;  /* 0x000000100643c981 */ /* 0x000ea4000c1e1500 */
[----:B------:R-:W-:Y:S02]  /*8a80*/  VIADD R21, R81, 0xffffffd2 ;  /* 0xffffffd251157836 */ /* 0x000fe40000000000 */
[----:B------:R0:W2:Y:S03]  /*8a90*/  @!P4 LDG.E.U16 R68, desc[UR16][R10.64] ;  /* 0x000000100a44c981 */ /* 0x0000a6000c1e1500 */
[----:B------:R-:W-:Y:S01]  /*8aa0*/  ISETP.GE.U32.AND P4, PT, R21, 0x7fffff93, PT ;  /* 0x7fffff931500780c */ /* 0x000fe20003f86070 */
[----:B------:R1:W-:Y:S01]  /*8ab0*/  STL.64 [R1+0x320], R14 ;  /* 0x0003200e01007387 */ /* 0x0003e20000100a00 */
[----:B------:R-:W-:-:S03]  /*8ac0*/  IMAD R21, R90, 0x25, RZ ;  /* 0x000000255a157824 */ /* 0x000fc600078e02ff */
[----:B------:R0:W-:Y:S04]  /*8ad0*/  STL.64 [R1+0x318], R12 ;  /* 0x0003180c01007387 */ /* 0x0001e80000100a00 */
[----:B------:R4:W-:Y:S04]  /*8ae0*/  STL.64 [R1+0x310], R10 ;  /* 0x0003100a01007387 */ /* 0x0009e80000100a00 */
[----:B------:R4:W-:Y:S01]  /*8af0*/  STL.64 [R1+0x308], R6 ;  /* 0x0003080601007387 */ /* 0x0009e20000100a00 */
[----:B-1----:R-:W-:-:S04]  /*8b00*/  IMAD.WIDE R14, R21, 0x2, R88 ;  /* 0x00000002150e7825 */ /* 0x002fc800078e0258 */
[C---:B0-----:R-:W-:Y:S01]  /*8b10*/  IMAD.WIDE R12, R21.reuse, 0x2, R86 ;  /* 0x00000002150c7825 */ /* 0x041fe200078e0256 */
        /* <DEDUP_REMOVED lines=13> */
[----:B------:R0:W-:Y:S01]  /*8bf0*/  STL.64 [R1+0x208], R6 ;  /* 0x0002080601007387 */ /* 0x0001e20000100a00 */
[----:B-1----:R-:W-:-:S03]  /*8c00*/  IMAD.WIDE R12, R21, 0x2, R86 ;  /* 0x00000002150c7825 */ /* 0x002fc600078e0256 */
[----:B------:R1:W-:Y:S01]  /*8c10*/  STS.U16 [R2+UR5+0x4800], R25 ;  /* 0x0048001902007988 */ /* 0x0003e20008000405 */
[----:B------:R-:W-:-:S03]  /*8c20*/  IMAD.WIDE R10, R21, 0x2, R84 ;  /* 0x00000002150a7825 */ /* 0x000fc600078e0254 */
[----:B------:R-:W-:Y:S01]  /*8c30*/  STL.64 [R1+0x120], R14 ;  /* 0x0001200e01007387 */ /* 0x000fe20000100a00 */
[----:B0-----:R-:W-:-:S03]  /*8c40*/  IMAD.WIDE R6, R21, 0x2, R82 ;  /* 0x0000000215067825 */ /* 0x001fc600078e0252 */
[----:B------:R-:W-:Y:S01]  /*8c50*/  STL.64 [R1+0x118], R12 ;  /* 0x0001180c01007387 */ /* 0x000fe20000100a00 */
[----:B-1----:R-:W-:-:S03]  /*8c60*/  IMAD R25, R90, 0x35, RZ ;  /* 0x000000355a197824 */ /* 0x002fc600078e02ff */
[----:B------:R0:W-:Y:S01]  /*8c70*/  STS.U16 [R2+UR5+0x8800], R24 ;  /* 0x0088001802007988 */ /* 0x0001e20008000405 */
[----:B------:R-:W-:-:S03]  /*8c80*/  VIADD R21, R81, 0xffffffc2 ;  /* 0xffffffc251157836 */ /* 0x000fc60000000000 */
[----:B------:R1:W-:Y:S04]  /*8c90*/  STS.U16 [R2+UR5+0xc800], R23 ;  /* 0x00c8001702007988 */ /* 0x0003e80008000405 */
[----:B------:R1:W-:Y:S01]  /*8ca0*/  STL.64 [R1+0x110], R10 ;  /* 0x0001100a01007387 */ /* 0x0003e20000100a00 */
[----:B0-----:R-:W-:-:S03]  /*8cb0*/  PRMT R24, RZ, 0x7610, R24 ;  /* 0x00007610ff187816 */ /* 0x001fc60000000018 */
[----:B------:R0:W2:Y:S01]  /*8cc0*/  @!P4 LDG.E.U16 R53, desc[UR16][R10.64] ;  /* 0x000000100a35c981 */ /* 0x0000a2000c1e1500 */
[----:B-1----:R-:W-:-:S03]  /*8cd0*/  PRMT R23, RZ, 0x7610, R23 ;  /* 0x00007610ff177816 */ /* 0x002fc60000000017 */
[----:B------:R1:W-:Y:S04]  /*8ce0*/  STL.64 [R1+0x108], R6 ;  /* 0x0001080601007387 */ /* 0x0003e80000100a00 */
[----:B------:R1:W2:Y:S01]  /*8cf0*/  @!P4 LDG.E.U16 R49, desc[UR16][R6.64] ;  /* 0x000000100631c981 */ /* 0x0002a2000c1e1500 */
[----:B0-----:R-:W-:-:S03]  /*8d00*/  IMAD.WIDE R10, R25, 0x2, R88 ;  /* 0x00000002190a7825 */ /* 0x001fc600078e0258 */
[----:B------:R-:W2:Y:S04]  /*8d10*/  @!P4 LDG.E.U16 R62, desc[UR16][R14.64] ;  /* 0x000000100e3ec981 */ /* 0x000ea8000c1e1500 */
[----:B------:R-:W2:Y:S01]  /*8d20*/  @!P4 LDG.E.U16 R61, desc[UR16][R12.64] ;  /* 0x000000100c3dc981 */ /* 0x000ea2000c1e1500 */
[----:B-1----:R-:W-:Y:S01]  /*8d30*/  IMAD.WIDE R6, R25, 0x2, R86 ;  /* 0x0000000219067825 */ /* 0x002fe200078e0256 */
[----:B------:R-:W-:Y:S02]  /*8d40*/  ISETP.GE.U32.AND P4, PT, R21, 0x7fffff83, PT ;  /* 0x7fffff831500780c */ /* 0x000fe40003f86070 */
[----:B------:R0:W-:Y:S01]  /*8d50*/  STS.U16 [R2+UR5+0xc00], R22 ;  /* 0x000c001602007988 */ /* 0x0001e20008000405 */
[----:B------:R-:W-:-:S03]  /*8d60*/  PRMT R21, RZ, 0x7610, R21 ;  /* 0x00007610ff157816 */ /* 0x000fc60000000015 */
[----:B------:R1:W-:Y:S04]  /*8d70*/  STL.64 [R1+0x20], R10 ;  /* 0x0000200a01007387 */ /* 0x0003e80000100a00 */
[----:B------:R1:W2:Y:S01]  /*8d80*/  @!P3 LDG.E.U16 R24, desc[UR16][R10.64] ;  /* 0x000000100a18b981 */ /* 0x0002a2000c1e1500 */
[----:B0-----:R-:W-:-:S03]  /*8d90*/  PRMT R22, RZ, 0x7610, R22 ;  /* 0x00007610ff167816 */ /* 0x001fc60000000016 */
[----:B------:R0:W-:Y:S04]  /*8da0*/  STL.64 [R1+0x18], R6 ;  /* 0x0000180601007387 */ /* 0x0001e80000100a00 */
[----:B------:R0:W2:Y:S01]  /*8db0*/  @!P3 LDG.E.U16 R23, desc[UR16][R6.64] ;  /* 0x000000100617b981 */ /* 0x0000a2000c1e1500 */
[----:B-1----:R-:W-:-:S03]  /*8dc0*/  IMAD.WIDE R10, R25, 0x2, R84 ;  /* 0x00000002190a7825 */ /* 0x002fc600078e0254 */
[----:B------:R1:W-:Y:S04]  /*8dd0*/  STS.U16 [R2+UR5+0x1800], R34 ;  /* 0x0018002202007988 */ /* 0x0003e80008000405 */
[----:B------:R-:W2:Y:S01]  /*8de0*/  @!P3 LDG.E.U16 R22, desc[UR16][R10.64] ;  /* 0x000000100a16b981 */ /* 0x000ea2000c1e1500 */
[----:B0-----:R-:W-:-:S04]  /*8df0*/  IMAD.WIDE R6, R25, 0x2, R82 ;  /* 0x0000000219067825 */ /* 0x001fc800078e0252 */
[----:B------:R-:W-:Y:S01]  /*8e00*/  VIADD R25, R81, 0xfffffff9 ;  /* 0xfffffff951197836 */ /* 0x000fe20000000000 */
[----:B------:R0:W2:Y:S01]  /*8e10*/  @!P3 LDG.E.U16 R21, desc[UR16][R6.64] ;  /* 0x000000100615b981 */ /* 0x0000a2000c1e1500 */
[----:B-1----:R-:W-:-:S03]  /*8e20*/  IMAD R34, R90, 0x3d, RZ ;  /* 0x0000003d5a227824 */ /* 0x002fc600078e02ff */
[----:B------:R-:W-:Y:S01]  /*8e30*/  ISETP.GE.U32.AND P3, PT, R25, 0x7fffffba, PT ;  /* 0x7fffffba1900780c */ /* 0x000fe20003f66070 */
[----:B------:R1:W-:Y:S01]  /*8e40*/  STS.U16 [R2+UR5+0x4000], R33 ;  /* 0x0040002102007988 */ /* 0x0003e20008000405 */
[----:B------:R-:W-:-:S03]  /*8e50*/  PRMT R25, RZ, 0x7610, R25 ;  /* 0x00007610ff197816 */ /* 0x000fc60000000019 */
[----:B------:R-:W-:Y:S04]  /*8e60*/  STS.U16 [R2+UR5+0x5000], R41 ;  /* 0x0050002902007988 */ /* 0x000fe80008000405 */
[----:B------:R0:W-:Y:S01]  /*8e70*/  STS.U16 [R2+UR5+0x9000], R40 ;  /* 0x0090002802007988 */ /* 0x0001e20008000405 */
[----:B-1----:R-:W-:-:S03]  /*8e80*/  IMAD R33, R90, 0x6, RZ ;  /* 0x000000065a217824 */ /* 0x002fc600078e02ff */
[----:B------:R1:W-:Y:S04]  /*8e90*/  STS.U16 [R2+UR5+0x8400], R28 ;  /* 0x0084001c02007988 */ /* 0x0003e80008000405 */
[----:B------:R1:W-:Y:S01]  /*8ea0*/  STS.U16 [R2+UR5+0xc400], R27 ;  /* 0x00c4001b02007988 */ /* 0x0003e20008000405 */
[----:B0-----:R-:W-:-:S03]  /*8eb0*/  IMAD.WIDE R40, R34, 0x2, R88 ;  /* 0x0000000222287825 */ /* 0x001fc600078e0258 */
[----:B------:R0:W-:Y:S01]  /*8ec0*/  STS.U16 [R2+UR5+0x800], R26 ;  /* 0x0008001a02007988 */ /* 0x0001e20008000405 */
[----:B-1----:R-:W-:-:S03]  /*8ed0*/  PRMT R28, RZ, 0x7610, R28 ;  /* 0x00007610ff1c7816 */ /* 0x002fc6000000001c */
[----:B------:R-:W-:Y:S01]  /*8ee0*/  STS.U16 [R2+UR5+0xd000], R39 ;  /* 0x00d0002702007988 */ /* 0x000fe20008000405 */
[----:B------:R-:W-:-:S03]  /*8ef0*/  PRMT R27, RZ, 0x7610, R27 ;  /* 0x00007610ff1b7816 */ /* 0x000fc6000000001b */
[----:B------:R1:W-:Y:S01]  /*8f00*/  STS.U16 [R2+UR5+0x1400], R38 ;  /* 0x0014002602007988 */ /* 0x0003e20008000405 */
[----:B0-----:R-:W-:-:S03]  /*8f10*/  PRMT R26, RZ, 0x7610, R26 ;  /* 0x00007610ff1a7816 */ /* 0x001fc6000000001a */
[----:B------:R-:W-:Y:S04]  /*8f20*/  STS.U16 [R2+UR5+0x5400], R37 ;  /* 0x0054002502007988 */ /* 0x000fe80008000405 */
[----:B------:R0:W-:Y:S01]  /*8f30*/  STS.U16 [R2+UR5+0x9400], R36 ;  /* 0x0094002402007988 */ /* 0x0001e20008000405 */
[----:B-1----:R-:W-:-:S03]  /*8f40*/  IMAD.WIDE R38, R34, 0x2, R86 ;  /* 0x0000000222267825 */ /* 0x002fc600078e0256 */
[----:B------:R1:W-:Y:S04]  /*8f50*/  STS.U16 [R2+UR5+0xcc00], R93 ;  /* 0x00cc005d02007988 */ /* 0x0003e80008000405 */
[----:B------:R1:W-:Y:S01]  /*8f60*/  STS.U16 [R2+UR5+0xd400], R35 ;  /* 0x00d4002302007988 */ /* 0x0003e20008000405 */
[----:B0-----:R-:W-:-:S03]  /*8f70*/  IMAD.WIDE R36, R34, 0x2, R84 ;  /* 0x0000000222247825 */ /* 0x001fc600078e0254 */
[----:B------:R0:W-:Y:S01]  /*8f80*/  STS.U16 [R2+UR5+0x8000], R32 ;  /* 0x0080002002007988 */ /* 0x0001e20008000405 */
[----:B-1----:R-:W-:-:S03]  /*8f90*/  IMAD.MOV.U32 R93, RZ, RZ, R52 ;  /* 0x000000ffff5d7224 */ /* 0x002fc600078e0034 */
[----:B------:R1:W-:Y:S01]  /*8fa0*/  STS.U16 [R2+UR5+0x4400], R29 ;  /* 0x0044001d02007988 */ /* 0x0003e20008000405 */
[----:B------:R-:W-:Y:S02]  /*8fb0*/  IMAD R52, R90, 0xe, RZ ;  /* 0x0000000e5a347824 */ /* 0x000fe400078e02ff */
[----:B------:R-:W-:Y:S01]  /*8fc0*/  IMAD.WIDE R34, R34, 0x2, R82 ;  /* 0x0000000222227825 */ /* 0x000fe200078e0252 */
[----:B------:R-:W-:Y:S01]  /*8fd0*/  STL.64 [R1+0x10], R10 ;  /* 0x0000100a01007387 */ /* 0x000fe20000100a00 */
[----:B0-----:R-:W-:-:S03]  /*8fe0*/  PRMT R32, RZ, 0x7610, R32 ;  /* 0x00007610ff207816 */ /* 0x001fc60000000020 */
[----:B------:R0:W-:Y:S01]  /*8ff0*/  STL.64 [R1+0x8], R6 ;  /* 0x0000080601007387 */ /* 0x0001e20000100a00 */
[----:B-1----:R-:W-:-:S03]  /*9000*/  VIADD R29, R81, 0xfffffff1 ;  /* 0xfffffff1511d7836 */ /* 0x002fc60000000000 */
[----:B------:R-:W-:Y:S01]  /*9010*/  STL.64 [R1+0x10e0], R40 ;  /* 0x0010e02801007387 */ /* 0x000fe20000100a00 */
[----:B------:R-:W-:-:S03]  /*9020*/  IMAD.WIDE R14, R52, 0x2, R88 ;  /* 0x00000002340e7825 */ /* 0x000fc600078e0258 */
[----:B------:R-:W-:Y:S01]  /*9030*/  STL.64 [R1+0x10f0], R38 ;  /* 0x0010f02601007387 */ /* 0x000fe20000100a00 */
[----:B0-----:R-:W-:-:S03]  /*9040*/  IMAD.WIDE R6, R33, 0x2, R88 ;  /* 0x0000000221067825 */ /* 0x001fc600078e0258 */
[----:B------:R0:W-:Y:S01]  /*9050*/  STS.U16 [R2+UR5+0x400], R30 ;  /* 0x0004001e02007988 */ /* 0x0001e20008000405 */
[----:B------:R-:W-:-:S03]  /*9060*/  IMAD.WIDE R12, R33, 0x2, R86 ;  /* 0x00000002210c7825 */ /* 0x000fc600078e0256 */
[----:B------:R-:W2:Y:S04]  /*9070*/  @!P4 LDG.E.U16 R28, desc[UR16][R40.64] ;  /* 0x00000010281cc981 */ /* 0x000ea8000c1e1500 */
[----:B------:R-:W2:Y:S01]  /*9080*/  @!P4 LDG.E.U16 R27, desc[UR16][R38.64] ;  /* 0x00000010261bc981 */ /* 0x000ea2000c1e1500 */
[----:B------:R-:W-:Y:S01]  /*9090*/  IMAD.WIDE R10, R33, 0x2, R84 ;  /* 0x00000002210a7825 */ /* 0x000fe200078e0254 */
[----:B0-----:R-:W-:Y:S02]  /*90a0*/  PRMT R30, RZ, 0x7610, R30 ;  /* 0x00007610ff1e7816 */ /* 0x001fe4000000001e */
[----:B------:R-:W2:Y:S04]  /*90b0*/  @!P4 LDG.E.U16 R26, desc[UR16][R36.64] ;  /* 0x00000010241ac981 */ /* 0x000ea8000c1e1500 */
[----:B------:R-:W-:Y:S04]  /*90c0*/  STL.64 [R1+0x1100], R36 ;  /* 0x0011002401007387 */ /* 0x000fe80000100a00 */
[----:B------:R-:W2:Y:S01]  /*90d0*/  @!P4 LDG.E.U16 R25, desc[UR16][R34.64] ;  /* 0x000000102219c981 */ /* 0x000ea2000c1e1500 */
[----:B------:R-:W-:-:S02]  /*90e0*/  ISETP.GE.U32.AND P4, PT, R29, 0x7fffffb2, PT ;  /* 0x7fffffb21d00780c */ /* 0x000fc40003f86070 */
[----:B------:R-:W-:Y:S01]  /*90f0*/  PRMT R29, RZ, 0x7610, R29 ;  /* 0x00007610ff1d7816 */ /* 0x000fe2000000001d */
[----:B------:R-:W-:Y:S04]  /*9100*/  STL.64 [R1+0x1110], R34 ;  /* 0x0011102201007387 */ /* 0x000fe80000100a00 */
[----:B------:R0:W-:Y:S04]  /*9110*/  STL.64 [R1+0x600], R6 ;  /* 0x0006000601007387 */ /* 0x0001e80000100a00 */
[----:B------:R0:W2:Y:S04]  /*9120*/  @!P3 LDG.E.U16 R32, desc[UR16][R6.64] ;  /* 0x000000100620b981 */ /* 0x0000a8000c1e1500 */
[----:B------:R-:W-:Y:S04]  /*9130*/  STL.64 [R1+0x500], R14 ;  /* 0x0005000e01007387 */ /* 0x000fe80000100a00 */
[----:B------:R1:W2:Y:S01]  /*9140*/  @!P3 LDG.E.U16 R30, desc[UR16][R10.64] ;  /* 0x000000100a1eb981 */ /* 0x0002a2000c1e1500 */
[----:B0-----:R-:W-:-:S03]  /*9150*/  IMAD.WIDE R6, R33, 0x2, R82 ;  /* 0x0000000221067825 */ /* 0x001fc600078e0252 */
[----:B------:R-:W-:Y:S01]  /*9160*/  STL.64 [R1+0x5f8], R12 ;  /* 0x0005f80c01007387 */ /* 0x000fe20000100a00 */
[----:B------:R-:W-:-:S03]  /*9170*/  PRMT R33, RZ, 0x7610, R33 ;  /* 0x00007610ff217816 */ /* 0x000fc60000000021 */
[----:B------:R1:W-:Y:S04]  /*9180*/  STL.64 [R1+0x5f0], R10 ;  /* 0x0005f00a01007387 */ /* 0x0003e80000100a00 */
[----:B------:R0:W-:Y:S04]  /*9190*/  STL.64 [R1+0x5e8], R6 ;  /* 0x0005e80601007387 */ /* 0x0001e80000100a00 */
[----:B------:R0:W2:Y:S01]  /*91a0*/  @!P3 LDG.E.U16 R29, desc[UR16][R6.64] ;  /* 0x00000010061db981 */ /* 0x0000a2000c1e1500 */
[----:B-1----:R-:W-:-:S04]  /*91b0*/  IMAD.WIDE R10, R52, 0x2, R86 ;  /* 0x00000002340a7825 */ /* 0x002fc800078e0256 */
[----:B0-----:R-:W-:Y:S01]  /*91c0*/  IMAD.WIDE R6, R52, 0x2, R84 ;  /* 0x0000000234067825 */ /* 0x001fe200078e0254 */
[----:B------:R-:W-:Y:S04]  /*91d0*/  STL.64 [R1+0x4f8], R10 ;  /* 0x0004f80a01007387 */ /* 0x000fe80000100a00 */
[----:B------:R0:W-:Y:S04]  /*91e0*/  STL.64 [R1+0x4f0], R6 ;  /* 0x0004f00601007387 */ /* 0x0001e80000100a00 */
[----:B------:R0:W2:Y:S01]  /*91f0*/  @!P4 LDG.E.U16 R33, desc[UR16][R6.64] ;  /* 0x000000100621c981 */ /* 0x0000a2000c1e1500 */
[----:B------:R-:W-:-:S03]  /*9200*/  IMAD.MOV.U32 R36, RZ, RZ, R0 ;  /* 0x000000ffff247224 */ /* 0x000fc600078e0000 */
[----:B------:R1:W-:Y:S04]  /*9210*/  STS.U16 [R2+UR5+0x9800], R57 ;  /* 0x0098003902007988 */ /* 0x0003e80008000405 */
[----:B------:R-:W2:Y:S01]  /*9220*/  LDL.LU R8, [R1+0x3fc] ;  /* 0x0003fc0001087983 */ /* 0x000ea20000300800 */
[----:B0-----:R-:W-:-:S04]  /*9230*/  SHF.R.S32.HI R6, RZ, 0x6, R50 ;  /* 0x00000006ff067819 */ /* 0x001fc80000011432 */
[----:B------:R-:W-:Y:S01]  /*9240*/  SGXT R0, R6, 0x1 ;  /* 0x000000010600781a */ /* 0x000fe20000000200 */
[----:B------:R0:W-:Y:S03]  /*9250*/  STS.U16 [R2+UR5+0xd800], R56 ;  /* 0x00d8003802007988 */ /* 0x0001e60008000405 */
[----:B------:R-:W-:Y:S01]  /*9260*/  LOP3.LUT R0, R20, 0x90, R0, 0x78, !PT ;  /* 0x0000009014007812 */ /* 0x000fe200078e7800 */
[----:B-1----:R-:W3:Y:S04]  /*9270*/  LDL.LU R57, [R1+0x3f8] ;  /* 0x0003f80001397983 */ /* 0x002ee80000300800 */
[----:B------:R1:W-:Y:S04]  /*9280*/  STS.U16 [R2+UR5+0x1000], R91 ;  /* 0x0010005b02007988 */ /* 0x0003e80008000405 */
[----:B------:R4:W-:Y:S04]  /*9290*/  STS.U16 [R2+UR5+0x1c00], R54 ;  /* 0x001c003602007988 */ /* 0x0009e80008000405 */
[----:B0-----:R-:W3:Y:S01]  /*92a0*/  LDL.LU R56, [R1+0x3f4] ;  /* 0x0003f40001387983 */ /* 0x001ee20000300800 */
[----:B-1----:R-:W-:-:S03]  /*92b0*/  IMAD.MOV.U32 R91, RZ, RZ, R55 ;  /* 0x000000ffff5b7224 */ /* 0x002fc600078e0037 */
[----:B------:R0:W-:Y:S04]  /*92c0*/  STS.U16 [R2+UR5+0x5800], R60 ;  /* 0x0058003c02007988 */ /* 0x0001e80008000405 */
[----:B----4-:R-:W4:Y:S04]  /*92d0*/  LDL.LU R54, [R1+0x3f0] ;  /* 0x0003f00001367983 */ /* 0x010f280000300800 */
[----:B------:R1:W-:Y:S01]  /*92e0*/  STS.U16 [R2+UR5+0x8c00], R92 ;  /* 0x008c005c02007988 */ /* 0x0003e20008000405 */
[----:B0-----:R-:W-:-:S03]  /*92f0*/  IMAD.MOV.U32 R60, RZ, RZ, R51 ;  /* 0x000000ffff3c7224 */ /* 0x001fc600078e0033 */
[----:B------:R-:W4:Y:S04]  /*9300*/  LDL.LU R55, [R1+0x3e0] ;  /* 0x0003e00001377983 */ /* 0x000f280000300800 */
[----:B------:R-:W4:Y:S01]  /*9310*/  LDL.LU R51, [R1+0x3dc] ;  /* 0x0003dc0001337983 */ /* 0x000f220000300800 */
[----:B-1----:R-:W-:-:S03]  /*9320*/  SHF.R.U32.HI R92, RZ, 0x5, R50 ;  /* 0x00000005ff5c7819 */ /* 0x002fc60000011632 */
[----:B------:R-:W4:Y:S04]  /*9330*/  LDL.LU R50, [R1+0x3d8] ;  /* 0x0003d80001327983 */ /* 0x000f280000300800 */
[----:B------:R-:W-:Y:S04]  /*9340*/  STL [R1+0x1300], R0 ;  /* 0x0013000001007387 */ /* 0x000fe80000100800 */
[----:B------:R-:W4:Y:S01]  /*9350*/  LDL.LU R48, [R1+0x3d4] ;  /* 0x0003d40001307983 */ /* 0x000f220000300800 */
[----:B------:R-:W-:-:S03]  /*9360*/  PRMT R58, RZ, 0x7610, R58 ;  /* 0x00007610ff3a7816 */ /* 0x000fc6000000003a */
[----:B------:R0:W-:Y:S01]  /*9370*/  STS.U16 [R2+UR5+0xc000], R31 ;  /* 0x00c0001f02007988 */ /* 0x0001e20008000405 */
[----:B------:R-:W-:-:S03]  /*9380*/  PRMT R59, RZ, 0x7610, R59 ;  /* 0x00007610ff3b7816 */ /* 0x000fc6000000003b */
[----:B------:R-:W4:Y:S04]  /*9390*/  @!P4 LDG.E.U16 R58, desc[UR16][R10.64] ;  /* 0x000000100a3ac981 */ /* 0x000f28000c1e1500 */
[----:B------:R-:W4:Y:S01]  /*93a0*/  @!P4 LDG.E.U16 R59, desc[UR16][R14.64] ;  /* 0x000000100e3bc981 */ /* 0x000f22000c1e1500 */
[----:B0-----:R-:W-:-:S03]  /*93b0*/  PRMT R31, RZ, 0x7610, R31 ;  /* 0x00007610ff1f7816 */ /* 0x001fc6000000001f */
[----:B------:R-:W4:Y:S04]  /*93c0*/  LDL.LU R10, [R1+0x2fc] ;  /* 0x0002fc00010a7983 */ /* 0x000f280000300800 */
[----:B------:R-:W4:Y:S04]  /*93d0*/  @!P3 LDG.E.U16 R31, desc[UR16][R12.64] ;  /* 0x000000100c1fb981 */ /* 0x000f28000c1e1500 */
[----:B------:R-:W4:Y:S01]  /*93e0*/  LDL.LU R11, [R1+0x2f8] ;  /* 0x0002f800010b7983 */ /* 0x000f220000300800 */
[----:B------:R-:W-:-:S03]  /*93f0*/  LOP3.LUT R6, R2, 0x10, RZ, 0x3c, !PT ;  /* 0x0000001002067812 */ /* 0x000fc600078e3cff */
[----:B------:R-:W4:Y:S04]  /*9400*/  LDL.LU R12, [R1+0x2f4] ;  /* 0x0002f400010c7983 */ /* 0x000f280000300800 */
[----:B------:R-:W4:Y:S04]  /*9410*/  LDL.LU R13, [R1+0x2f0] ;  /* 0x0002f000010d7983 */ /* 0x000f280000300800 */
[----:B------:R-:W4:Y:S04]  /*9420*/  LDL.LU R14, [R1+0x1f4] ;  /* 0x0001f400010e7983 */ /* 0x000f280000300800 */
[----:B------:R-:W4:Y:S01]  /*9430*/  LDL.LU R15, [R1+0x1f0] ;  /* 0x0001f000010f7983 */ /* 0x000f220000300800 */
[----:B------:R-:W-:-:S03]  /*9440*/  ISETP.NE.U32.AND P3, PT, R92, RZ, PT ;  /* 0x000000ff5c00720c */ /* 0x000fc60003f65070 */
[----:B------:R-:W4:Y:S04]  /*9450*/  LDL.LU R16, [R1+0x1ec] ;  /* 0x0001ec0001107983 */ /* 0x000f280000300800 */
[----:B------:R-:W4:Y:S04]  /*9460*/  LDL.LU R17, [R1+0x1e8] ;  /* 0x0001e80001117983 */ /* 0x000f280000300800 */
[----:B------:R0:W-:Y:S04]  /*9470*/  STS.U16 [R2+UR5+0x4c00], R19 ;  /* 0x004c001302007988 */ /* 0x0001e80008000405 */
[----:B------:R-:W4:Y:S04]  /*9480*/  LDL.LU R18, [R1+0x104] ;  /* 0x0001040001127983 */ /* 0x000f280000300800 */
[----:B------:R1:W-:Y:S04]  /*9490*/  STS.U16 [R2+UR5+0x5c00], R93 ;  /* 0x005c005d02007988 */ /* 0x0003e80008000405 */
[----:B0-----:R-:W4:Y:S04]  /*94a0*/  LDL.LU R19, [R1+0x100] ;  /* 0x0001000001137983 */ /* 0x001f280000300800 */
[----:B------:R-:W4:Y:S04]  /*94b0*/  LDL.LU R92, [R1+0xfc] ;  /* 0x0000fc00015c7983 */ /* 0x000f280000300800 */
[----:B------:R0:W-:Y:S04]  /*94c0*/  STS.U16 [R2+UR5+0x9c00], R91 ;  /* 0x009c005b02007988 */ /* 0x0001e80008000405 */
[----:B------:R0:W-:Y:S04]  /*94d0*/  STS.U16 [R2+UR5+0xdc00], R60 ;  /* 0x00dc003c02007988 */ /* 0x0001e80008000405 */
[----:B-1----:R-:W4:Y:S04]  /*94e0*/  LDL.LU R93, [R1+0xf8] ;  /* 0x0000f800015d7983 */ /* 0x002f280000300800 */
[----:B0-----:R-:W4:Y:S04]  /*94f0*/  LDL.LU R91, [R1+0xf4] ;  /* 0x0000f400015b7983 */ /* 0x001f280000300800 */
[----:B------:R-:W4:Y:S04]  /*9500*/  LDL.LU R60, [R1+0xf0] ;  /* 0x0000f000013c7983 */ /* 0x000f280000300800 */
[----:B--2---:R-:W-:Y:S04]  /*9510*/  STS.U16 [R6+UR5+0x480], R8 ;  /* 0x0004800806007988 */ /* 0x004fe80008000405 */
[----:B---3--:R0:W-:Y:S04]  /*9520*/  STS.U16 [R6+UR5+0x4480], R57 ;  /* 0x0044803906007988 */ /* 0x0081e80008000405 */
[----:B0-----:R-:W2:Y:S04]  /*9530*/  LDL.LU R57, [R1+0xec] ;  /* 0x0000ec0001397983 */ /* 0x001ea80000300800 */
[----:B------:R0:W-:Y:S04]  /*9540*/  STS.U16 [R6+UR5+0x8480], R56 ;  /* 0x0084803806007988 */ /* 0x0001e80008000405 */
[----:B----4-:R1:W-:Y:S04]  /*9550*/  STS.U16 [R6+UR5+0xc480], R54 ;  /* 0x00c4803606007988 */ /* 0x0103e80008000405 */
[----:B0-----:R-:W3:Y:S04]  /*9560*/  LDL.LU R56, [R1+0xe8] ;  /* 0x0000e80001387983 */ /* 0x001ee80000300800 */
[----:B------:R0:W-:Y:S04]  /*9570*/  STS.U16 [R6+UR5+0x880], R55 ;  /* 0x0008803706007988 */ /* 0x0001e80008000405 */
[----:B-1----:R-:W4:Y:S04]  /*9580*/  LDL.LU R54, [R1+0xe4] ;  /* 0x0000e40001367983 */ /* 0x002f280000300800 */
[----:B------:R1:W-:Y:S04]  /*9590*/  STS.U16 [R6+UR5+0x4880], R51 ;  /* 0x0048803306007988 */ /* 0x0003e80008000405 */
[----:B0-----:R-:W4:Y:S04]  /*95a0*/  LDL.LU R55, [R1+0xe0] ;  /* 0x0000e00001377983 */ /* 0x001f280000300800 */
[----:B------:R0:W-:Y:S04]  /*95b0*/  STS.U16 [R6+UR5+0x8880], R50 ;  /* 0x0088803206007988 */ /* 0x0001e80008000405 */
[----:B-1----:R-:W4:Y:S04]  /*95c0*/  LDL.LU R51, [R1+0xdc] ;  /* 0x0000dc0001337983 */ /* 0x002f280000300800 */
[----:B------:R1:W-:Y:S04]  /*95d0*/  STS.U16 [R6+UR5+0xc880], R48 ;  /* 0x00c8803006007988 */ /* 0x0003e80008000405 */
[----:B0-----:R-:W4:Y:S04]  /*95e0*/  LDL.LU R50, [R1+0xd8] ;  /* 0x0000d80001327983 */ /* 0x001f280000300800 */
[----:B------:R-:W4:Y:S04]  /*95f0*/  LDL.LU R8, [R1+0x1e4] ;  /* 0x0001e40001087983 */ /* 0x000f280000300800 */
[----:B-1----:R-:W4:Y:S04]  /*9600*/  LDL.LU R48, [R1+0x1e0] ;  /* 0x0001e00001307983 */ /* 0x002f280000300800 */
[----:B------:R0:W-:Y:S04]  /*9610*/  STS.U16 [R6+UR5+0xc80], R10 ;  /* 0x000c800a06007988 */ /* 0x0001e80008000405 */
[----:B------:R1:W-:Y:S04]  /*9620*/  STS.U16 [R6+UR5+0x4c80], R11 ;  /* 0x004c800b06007988 */ /* 0x0003e80008000405 */
[----:B------:R1:W-:Y:S04]  /*9630*/  STS.U16 [R6+UR5+0x8c80], R12 ;  /* 0x008c800c06007988 */ /* 0x0003e80008000405 */
[----:B------:R1:W-:Y:S04]  /*9640*/  STS.U16 [R6+UR5+0xcc80], R13 ;  /* 0x00cc800d06007988 */ /* 0x0003e80008000405 */
[----:B0-----:R-:W4:Y:S04]  /*9650*/  LDL.LU R10, [R1+0x1d8] ;  /* 0x0001d800010a7983 */ /* 0x001f280000300800 */
[----:B------:R0:W-:Y:S04]  /*9660*/  STS.U16 [R6+UR5+0x1080], R14 ;  /* 0x0010800e06007988 */ /* 0x0001e80008000405 */
[----:B-1----:R-:W4:Y:S04]  /*9670*/  LDL.LU R11, [R1+0x2d0] ;  /* 0x0002d000010b7983 */ /* 0x002f280000300800 */
[----:B------:R1:W-:Y:S04]  /*9680*/  STS.U16 [R6+UR5+0x5080], R15 ;  /* 0x0050800f06007988 */ /* 0x0003e80008000405 */
[----:B------:R-:W4:Y:S04]  /*9690*/  LDL.LU R12, [R1+0x2cc] ;  /* 0x0002cc00010c7983 */ /* 0x000f280000300800 */
[----:B------:R0:W-:Y:S04]  /*96a0*/  STS.U16 [R6+UR5+0x9080], R16 ;  /* 0x0090801006007988 */ /* 0x0001e80008000405 */
[----:B------:R-:W4:Y:S04]  /*96b0*/  LDL.LU R13, [R1+0x2c8] ;  /* 0x0002c800010d7983 */ /* 0x000f280000300800 */
        /* <DEDUP_REMOVED lines=14> */
[----:B------:R-:W4:Y:S04]  /*97a0*/  LDL.LU R93, [R1+0x304] ;  /* 0x00030400015d7983 */ /* 0x000f280000300800 */
[----:B0-----:R-:W4:Y:S04]  /*97b0*/  LDL.LU R91, [R1+0x300] ;  /* 0x00030000015b7983 */ /* 0x001f280000300800 */
[----:B-1----:R-:W4:Y:S04]  /*97c0*/  LDL.LU R60, [R1+0x2ec] ;  /* 0x0002ec00013c7983 */ /* 0x002f280000300800 */
[----:B--2---:R0:W-:Y:S04]  /*97d0*/  STS.U16 [R6+UR5+0x9880], R57 ;  /* 0x0098803906007988 */ /* 0x0041e80008000405 */
[----:B0-----:R-:W2:Y:S04]  /*97e0*/  LDL.LU R57, [R1+0x2e8] ;  /* 0x0002e80001397983 */ /* 0x001ea80000300800 */
[----:B---3--:R0:W-:Y:S04]  /*97f0*/  STS.U16 [R6+UR5+0xd880], R56 ;  /* 0x00d8803806007988 */ /* 0x0081e80008000405 */
[----:B----4-:R1:W-:Y:S04]  /*9800*/  STS.U16 [R6+UR5+0x1c80], R54 ;  /* 0x001c803606007988 */ /* 0x0103e80008000405 */
[----:B0-----:R-:W3:Y:S04]  /*9810*/  LDL.LU R56, [R1+0x2e4] ;  /* 0x0002e40001387983 */ /* 0x001ee80000300800 */
[----:B------:R0:W-:Y:S04]  /*9820*/  STS.U16 [R6+UR5+0x5c80], R55 ;  /* 0x005c803706007988 */ /* 0x0001e80008000405 */
[----:B-1----:R-:W4:Y:S04]  /*9830*/  LDL.LU R54, [R1+0x2e0] ;  /* 0x0002e00001367983 */ /* 0x002f280000300800 */
[----:B------:R1:W-:Y:S04]  /*9840*/  STS.U16 [R6+UR5+0x9c80], R51 ;  /* 0x009c803306007988 */ /* 0x0003e80008000405 */
[----:B0-----:R-:W2:Y:S04]  /*9850*/  LDL.LU R55, [R1+0x2dc] ;  /* 0x0002dc0001377983 */ /* 0x001ea80000300800 */
[----:B------:R0:W-:Y:S04]  /*9860*/  STS.U16 [R6+UR5+0xdc80], R50 ;  /* 0x00dc803206007988 */ /* 0x0001e80008000405 */
[----:B------:R-:W-:Y:S04]  /*9870*/  STS.U16 [R6+UR5+0x80], R8 ;  /* 0x0000800806007988 */ /* 0x000fe80008000405 */
[----:B-1----:R-:W2:Y:S04]  /*9880*/  LDL.LU R51, [R1+0x2d8] ;  /* 0x0002d80001337983 */ /* 0x002ea80000300800 */
[----:B------:R-:W-:Y:S04]  /*9890*/  STS.U16 [R6+UR5+0x4080], R48 ;  /* 0x0040803006007988 */ /* 0x000fe80008000405 */
[----:B0-----:R-:W2:Y:S04]  /*98a0*/  LDL.LU R50, [R1+0x2d4] ;  /* 0x0002d40001327983 */ /* 0x001ea80000300800 */
[----:B------:R0:W-:Y:S04]  /*98b0*/  STS.U16 [R6+UR5+0x8080], R4 ;  /* 0x0080800406007988 */ /* 0x0001e80008000405 */
[----:B0-----:R-:W2:Y:S01]  /*98c0*/  LDL.LU R4, [R1+0x1440] ;  /* 0x0014400001047983 */ /* 0x001ea20000300800 */
[----:B------:R-:W-:Y:S01]  /*98d0*/  LOP3.LUT R8, R2, 0x20, RZ, 0x3c, !PT ;  /* 0x0000002002087812 */ /* 0x000fe200078e3cff */
[----:B------:R-:W-:-:S02]  /*98e0*/  VIADD R20, R81, 0xfffffff8 ;  /* 0xfffffff851147836 */ /* 0x000fc40000000000 */
[----:B------:R0:W-:Y:S01]  /*98f0*/  STS.U16 [R6+UR5+0xc080], R10 ;  /* 0x00c0800a06007988 */ /* 0x0001e20008000405 */
[----:B------:R-:W-:-:S03]  /*9900*/  @!P5 IMAD.MOV R36, RZ, RZ, -R36 ;  /* 0x000000ffff24d224 */ /* 0x000fc600078e0a24 */
[----:B------:R1:W-:Y:S01]  /*9910*/  STS.U16 [R8+UR5+0x100], R11 ;  /* 0x0001000b08007988 */ /* 0x0003e20008000405 */
[----:B------:R-:W-:-:S03]  /*9920*/  PRMT R3, RZ, 0x7610, R3 ;  /* 0x00007610ff037816 */ /* 0x000fc60000000003 */
[----:B------:R-:W3:Y:S04]  /*9930*/  LDL.LU R48, [R1+0x4e0] ;  /* 0x0004e00001307983 */ /* 0x000ee80000300800 */
[----:B------:R1:W-:Y:S04]  /*9940*/  STS.U16 [R8+UR5+0x4100], R12 ;  /* 0x0041000c08007988 */ /* 0x0003e80008000405 */
[----:B0-----:R-:W3:Y:S04]  /*9950*/  LDL.LU R10, [R1+0x4dc] ;  /* 0x0004dc00010a7983 */ /* 0x001ee80000300800 */
[----:B------:R0:W-:Y:S04]  /*9960*/  STS.U16 [R8+UR5+0x8100], R13 ;  /* 0x0081000d08007988 */ /* 0x0001e80008000405 */
[----:B-1----:R-:W3:Y:S04]  /*9970*/  LDL.LU R11, [R1+0x4d8] ;  /* 0x0004d800010b7983 */ /* 0x002ee80000300800 */
[----:B------:R1:W-:Y:S04]  /*9980*/  STS.U16 [R8+UR5+0xc100], R14 ;  /* 0x00c1000e08007988 */ /* 0x0003e80008000405 */
[----:B------:R-:W3:Y:S04]  /*9990*/  LDL.LU R12, [R1+0x4d4] ;  /* 0x0004d400010c7983 */ /* 0x000ee80000300800 */
[----:B------:R1:W-:Y:S01]  /*99a0*/  STS.U16 [R8+UR5+0x500], R15 ;  /* 0x0005000f08007988 */ /* 0x0003e20008000405 */
[----:B------:R-:W-:-:S03]  /*99b0*/  PRMT R47, RZ, 0x7610, R47 ;  /* 0x00007610ff2f7816 */ /* 0x000fc6000000002f */
[----:B0-----:R-:W4:Y:S04]  /*99c0*/  LDL.LU R13, [R1+0x4d0] ;  /* 0x0004d000010d7983 */ /* 0x001f280000300800 */
[----:B------:R-:W-:Y:S04]  /*99d0*/  STS.U16 [R8+UR5+0x4500], R16 ;  /* 0x0045001008007988 */ /* 0x000fe80008000405 */
[----:B-1----:R-:W4:Y:S04]  /*99e0*/  LDL.LU R14, [R1+0x4cc] ;  /* 0x0004cc00010e7983 */ /* 0x002f280000300800 */
[----:B------:R-:W-:Y:S04]  /*99f0*/  STS.U16 [R8+UR5+0x8500], R17 ;  /* 0x0085001108007988 */ /* 0x000fe80008000405 */
[----:B------:R-:W4:Y:S04]  /*9a00*/  LDL.LU R15, [R1+0x4c8] ;  /* 0x0004c800010f7983 */ /* 0x000f280000300800 */
[----:B------:R-:W-:Y:S04]  /*9a10*/  STS.U16 [R8+UR5+0xc500], R18 ;  /* 0x00c5001208007988 */ /* 0x000fe80008000405 */
[----:B------:R0:W-:Y:S01]  /*9a20*/  STS.U16 [R8+UR5+0x900], R19 ;  /* 0x0009001308007988 */ /* 0x0001e20008000405 */
[----:B--2---:R-:W-:-:S02]  /*9a30*/  IMAD.MOV.U32 R42, RZ, RZ, R4 ;  /* 0x000000ffff2a7224 */ /* 0x004fc400078e0004 */
[----:B------:R-:W-:Y:S02]  /*9a40*/  VIADD R4, R81, 0xfffffff0 ;  /* 0xfffffff051047836 */ /* 0x000fe40000000000 */
[----:B------:R-:W-:Y:S01]  /*9a50*/  @!P0 IMAD.MOV R42, RZ, RZ, -R42 ;  /* 0x000000ffff2a8224 */ /* 0x000fe200078e0a2a */
[----:B------:R-:W-:Y:S02]  /*9a60*/  ISETP.GE.U32.AND P0, PT, R20, 0x7fffffb9, PT ;  /* 0x7fffffb91400780c */ /* 0x000fe40003f06070 */
[----:B------:R-:W-:Y:S01]  /*9a70*/  ISETP.GE.U32.AND P5, PT, R4, 0x7fffffb1, PT ;  /* 0x7fffffb10400780c */ /* 0x000fe20003fa6070 */
[----:B------:R-:W-:-:S04]  /*9a80*/  IMAD R4, R90, 0x7, RZ ;  /* 0x000000075a047824 */ /* 0x000fc800078e02ff */
[----:B0-----:R-:W-:-:S06]  /*9a90*/  IMAD.WIDE R18, R4, 0x2, R88 ;  /* 0x0000000204127825 */ /* 0x001fcc00078e0258 */
[----:B------:R-:W2:Y:S04]  /*9aa0*/  @!P0 LDG.E.U16 R3, desc[UR16][R18.64] ;  /* 0x0000001012038981 */ /* 0x000ea8000c1e1500 */
[----:B------:R0:W-:Y:S04]  /*9ab0*/  STS.U16 [R8+UR5+0x4900], R92 ;  /* 0x0049005c08007988 */ /* 0x0001e80008000405 */
[----:B------:R-:W-:Y:S04]  /*9ac0*/  STS.U16 [R8+UR5+0x8900], R93 ;  /* 0x0089005d08007988 */ /* 0x000fe80008000405 */
[----:B------:R-:W-:Y:S04]  /*9ad0*/  STS.U16 [R8+UR5+0xc900], R91 ;  /* 0x00c9005b08007988 */ /* 0x000fe80008000405 */
[----:B------:R-:W-:Y:S04]  /*9ae0*/  STS.U16 [R8+UR5+0xd00], R60 ;  /* 0x000d003c08007988 */ /* 0x000fe80008000405 */
[----:B------:R-:W-:Y:S01]  /*9af0*/  STS.U16 [R8+UR5+0x4d00], R57 ;  /* 0x004d003908007988 */ /* 0x000fe20008000405 */
[----:B------:R-:W-:-:S03]  /*9b00*/  IMAD.WIDE R78, R4, 0x2, R86 ;  /* 0x00000002044e7825 */ /* 0x000fc600078e0256 */
[----:B---3--:R-:W-:Y:S04]  /*9b10*/  STS.U16 [R8+UR5+0x8d00], R56 ;  /* 0x008d003808007988 */ /* 0x008fe80008000405 */
[----:B----4-:R-:W-:Y:S01]  /*9b20*/  STS.U16 [R8+UR5+0xcd00], R54 ;  /* 0x00cd003608007988 */ /* 0x010fe20008000405 */
[----:B------:R-:W-:-:S03]  /*9b30*/  PRMT R46, RZ, 0x7610, R46 ;  /* 0x00007610ff2e7816 */ /* 0x000fc6000000002e */
[----:B------:R1:W-:Y:S04]  /*9b40*/  STS.U16 [R8+UR5+0x1100], R55 ;  /* 0x0011003708007988 */ /* 0x0003e80008000405 */
[----:B0-----:R-:W3:Y:S01]  /*9b50*/  LDL.LU R92, [R1+0x404] ;  /* 0x00040400015c7983 */ /* 0x001ee20000300800 */
[----:B------:R-:W-:-:S03]  /*9b60*/  IMAD.WIDE R6, R4, 0x2, R84 ;  /* 0x0000000204067825 */ /* 0x000fc600078e0254 */
[----:B------:R0:W-:Y:S04]  /*9b70*/  STS.U16 [R8+UR5+0x5100], R51 ;  /* 0x0051003308007988 */ /* 0x0001e80008000405 */
[----:B-1----:R-:W4:Y:S01]  /*9b80*/  LDL.LU R55, [R1+0x400] ;  /* 0x0004000001377983 */ /* 0x002f220000300800 */
[----:B------:R-:W-:-:S03]  /*9b90*/  PRMT R9, RZ, 0x7610, R9 ;  /* 0x00007610ff097816 */ /* 0x000fc60000000009 */
[----:B------:R1:W-:Y:S04]  /*9ba0*/  STS.U16 [R8+UR5+0x9100], R50 ;  /* 0x0091003208007988 */ /* 0x0003e80008000405 */
[----:B0-----:R-:W4:Y:S01]  /*9bb0*/  LDL.LU R51, [R1+0x778] ;  /* 0x0007780001337983 */ /* 0x001f220000300800 */
[----:B------:R-:W-:-:S03]  /*9bc0*/  IMAD.WIDE R44, R4, 0x2, R82 ;  /* 0x00000002042c7825 */ /* 0x000fc600078e0252 */
[----:B------:R-:W4:Y:S04]  /*9bd0*/  LDL.LU R16, [R1+0x4ec] ;  /* 0x0004ec0001107983 */ /* 0x000f280000300800 */
[----:B-1----:R-:W4:Y:S04]  /*9be0*/  LDL.LU R50, [R1+0x4e8] ;  /* 0x0004e80001327983 */ /* 0x002f280000300800 */
[----:B------:R-:W4:Y:S04]  /*9bf0*/  @!P0 LDG.E.U16 R47, desc[UR16][R78.64] ;  /* 0x000000104e2f8981 */ /* 0x000f28000c1e1500 */
[----:B------:R0:W-:Y:S04]  /*9c00*/  STL.64 [R1+0x5e0], R18 ;  /* 0x0005e01201007387 */ /* 0x0001e80000100a00 */
[----:B------:R-:W-:Y:S04]  /*9c10*/  STL.64 [R1+0x5d8], R78 ;  /* 0x0005d84e01007387 */ /* 0x000fe80000100a00 */
[----:B------:R-:W4:Y:S04]  /*9c20*/  LDL.LU R17, [R1+0x4e4] ;  /* 0x0004e40001117983 */ /* 0x000f280000300800 */
[----:B------:R-:W4:Y:S04]  /*9c30*/  @!P0 LDG.E.U16 R46, desc[UR16][R6.64] ;  /* 0x00000010062e8981 */ /* 0x000f28000c1e1500 */
[----:B------:R-:W-:Y:S04]  /*9c40*/  STL.64 [R1+0x5d0], R6 ;  /* 0x0005d00601007387 */ /* 0x000fe80000100a00 */
[----:B------:R-:W4:Y:S04]  /*9c50*/  @!P0 LDG.E.U16 R9, desc[UR16][R44.64] ;  /* 0x000000102c098981 */ /* 0x000f28000c1e1500 */
[----:B0-----:R-:W4:Y:S04]  /*9c60*/  LDL.LU R18, [R1+0x7e8] ;  /* 0x0007e80001127983 */ /* 0x001f280000300800 */
[----:B------:R-:W-:Y:S04]  /*9c70*/  STL.64 [R1+0x5c8], R44 ;  /* 0x0005c82c01007387 */ /* 0x000fe80000100a00 */
[----:B------:R-:W4:Y:S04]  /*9c80*/  LDL.LU R19, [R1+0x7e4] ;  /* 0x0007e40001137983 */ /* 0x000f280000300800 */
[----:B------:R-:W4:Y:S04]  /*9c90*/  LDL.LU R93, [R1+0x7e0] ;  /* 0x0007e000015d7983 */ /* 0x000f280000300800 */
[----:B------:R-:W4:Y:S04]  /*9ca0*/  LDL.LU R91, [R1+0x7dc] ;  /* 0x0007dc00015b7983 */ /* 0x000f280000300800 */
[----:B------:R-:W4:Y:S04]  /*9cb0*/  LDL.LU R60, [R1+0x7d8] ;  /* 0x0007d800013c7983 */ /* 0x000f280000300800 */
[----:B------:R-:W4:Y:S04]  /*9cc0*/  LDL.LU R57, [R1+0x7d4] ;  /* 0x0007d40001397983 */ /* 0x000f280000300800 */
[----:B------:R-:W4:Y:S04]  /*9cd0*/  LDL.LU R56, [R1+0x7d0] ;  /* 0x0007d00001387983 */ /* 0x000f280000300800 */
[----:B------:R-:W4:Y:S04]  /*9ce0*/  LDL.LU R54, [R1+0x7cc] ;  /* 0x0007cc0001367983 */ /* 0x000f280000300800 */
[----:B--2---:R0:W-:Y:S04]  /*9cf0*/  STL [R1+0x8c0], R3 ;  /* 0x0008c00301007387 */ /* 0x0041e80000100800 */
[----:B0-----:R-:W2:Y:S04]  /*9d00*/  LDL.LU R3, [R1+0x7c8] ;  /* 0x0007c80001037983 */ /* 0x001ea80000300800 */
[----:B------:R-:W-:Y:S04]  /*9d10*/  STS.U16 [R8+UR5+0xd100], R48 ;  /* 0x00d1003008007988 */ /* 0x000fe80008000405 */
[----:B------:R-:W-:Y:S04]  /*9d20*/  STS.U16 [R8+UR5+0x1500], R10 ;  /* 0x0015000a08007988 */ /* 0x000fe80008000405 */
[----:B------:R-:W-:Y:S04]  /*9d30*/  STS.U16 [R8+UR5+0x5500], R11 ;  /* 0x0055000b08007988 */ /* 0x000fe80008000405 */
[----:B------:R-:W-:Y:S04]  /*9d40*/  STS.U16 [R8+UR5+0x9500], R12 ;  /* 0x0095000c08007988 */ /* 0x000fe80008000405 */
[----:B------:R-:W-:Y:S04]  /*9d50*/  STS.U16 [R8+UR5+0xd500], R13 ;  /* 0x00d5000d08007988 */ /* 0x000fe80008000405 */
[----:B------:R-:W-:Y:S04]  /*9d60*/  STS.U16 [R8+UR5+0x1900], R14 ;  /* 0x0019000e08007988 */ /* 0x000fe80008000405 */
[----:B------:R-:W-:Y:S04]  /*9d70*/  STS.U16 [R8+UR5+0x5900], R15 ;  /* 0x0059000f08007988 */ /* 0x000fe80008000405 */
[----:B---3--:R-:W-:Y:S04]  /*9d80*/  STS.U16 [R8+UR5+0x9900], R92 ;  /* 0x0099005c08007988 */ /* 0x008fe80008000405 */
[----:B------:R-:W3:Y:S04]  /*9d90*/  LDL.LU.64 R78, [R1+0x1438] ;  /* 0x00143800014e7983 */ /* 0x000ee80000300a00 */
[----:B----4-:R0:W-:Y:S04]  /*9da0*/  STS.U16 [R8+UR5+0xd900], R55 ;  /* 0x00d9003708007988 */ /* 0x0101e80008000405 */
[----:B------:R-:W4:Y:S04]  /*9db0*/  LDL.LU.64 R6, [R1+0x1430] ;  /* 0x0014300001067983 */ /* 0x000f280000300a00 */
[----:B------:R1:W-:Y:S04]  /*9dc0*/  STS.U16 [R8+UR5+0x1d00], R51 ;  /* 0x001d003308007988 */ /* 0x0003e80008000405 */
[----:B0-----:R-:W3:Y:S04]  /*9dd0*/  LDL.LU R55, [R1+0x7c4] ;  /* 0x0007c40001377983 */ /* 0x001ee80000300800 */
[----:B------:R-:W-:Y:S04]  /*9de0*/  STS.U16 [R8+UR5+0x5d00], R16 ;  /* 0x005d001008007988 */ /* 0x000fe80008000405 */
[----:B-1----:R-:W4:Y:S04]  /*9df0*/  LDL.LU R51, [R1+0x7c0] ;  /* 0x0007c00001337983 */ /* 0x002f280000300800 */
[----:B------:R0:W-:Y:S01]  /*9e00*/  STS.U16 [R8+UR5+0x9d00], R50 ;  /* 0x009d003208007988 */ /* 0x0001e20008000405 */
[----:B------:R-:W-:-:S03]  /*9e10*/  LOP3.LUT R92, R2, 0x30, RZ, 0x3c, !PT ;  /* 0x00000030025c7812 */ /* 0x000fc600078e3cff */
[----:B------:R1:W-:Y:S04]  /*9e20*/  STS.U16 [R8+UR5+0xdd00], R17 ;  /* 0x00dd001108007988 */ /* 0x0003e80008000405 */
[----:B0-----:R-:W4:Y:S04]  /*9e30*/  LDL.LU R50, [R1+0x7bc] ;  /* 0x0007bc0001327983 */ /* 0x001f280000300800 */
[----:B------:R-:W-:Y:S04]  /*9e40*/  STL [R1+0x8bc], R47 ;  /* 0x0008bc2f01007387 */ /* 0x000fe80000100800 */
[----:B------:R-:W4:Y:S04]  /*9e50*/  LDL.LU R44, [R1+0x7b8] ;  /* 0x0007b800012c7983 */ /* 0x000f280000300800 */
[----:B------:R-:W4:Y:S04]  /*9e60*/  LDL.LU R45, [R1+0x7b4] ;  /* 0x0007b400012d7983 */ /* 0x000f280000300800 */
[----:B------:R0:W-:Y:S04]  /*9e70*/  STL [R1+0x8c4], R46 ;  /* 0x0008c42e01007387 */ /* 0x0001e80000100800 */
[----:B-1----:R-:W4:Y:S04]  /*9e80*/  LDL.LU R8, [R1+0x7b0] ;  /* 0x0007b00001087983 */ /* 0x002f280000300800 */
[----:B------:R1:W-:Y:S04]  /*9e90*/  STL [R1+0x8c8], R9 ;  /* 0x0008c80901007387 */ /* 0x0003e80000100800 */
[----:B0-----:R-:W4:Y:S04]  /*9ea0*/  LDL.LU R46, [R1+0x7ac] ;  /* 0x0007ac00012e7983 */ /* 0x001f280000300800 */
[----:B------:R-:W4:Y:S04]  /*9eb0*/  LDL.LU R47, [R1+0x7a8] ;  /* 0x0007a800012f7983 */ /* 0x000f280000300800 */
[----:B------:R-:W-:Y:S04]  /*9ec0*/  STS.U16 [R92+UR5+0x180], R18 ;  /* 0x000180125c007988 */ /* 0x000fe80008000405 */
[----:B-1----:R-:W4:Y:S04]  /*9ed0*/  LDL.LU R9, [R1+0x7a4] ;  /* 0x0007a40001097983 */ /* 0x002f280000300800 */
[----:B------:R-:W-:Y:S04]  /*9ee0*/  STS.U16 [R92+UR5+0x4180], R19 ;  /* 0x004180135c007988 */ /* 0x000fe80008000405 */
[----:B------:R-:W4:Y:S04]  /*9ef0*/  LDL.LU R48, [R1+0x7a0] ;  /* 0x0007a00001307983 */ /* 0x000f280000300800 */
        /* <DEDUP_REMOVED lines=12> */
[----:B------:R-:W4:Y:S04]  /*9fc0*/  LDL.LU R16, [R1+0x784] ;  /* 0x0007840001107983 */ /* 0x000f280000300800 */
[----:B--2---:R0:W-:Y:S04]  /*9fd0*/  STS.U16 [R92+UR5+0x980], R3 ;  /* 0x000980035c007988 */ /* 0x0041e80008000405 */
[----:B0-----:R-:W2:Y:S04]  /*9fe0*/  LDL.LU R3, [R1+0x780] ;  /* 0x0007800001037983 */ /* 0x001ea80000300800 */
[----:B------:R-:W2:Y:S04]  /*9ff0*/  LDL.LU R17, [R1+0x7f8] ;  /* 0x0007f80001117983 */ /* 0x000ea80000300800 */
[----:B------:R-:W2:Y:S04]  /*a000*/  LDL.LU R18, [R1+0x7f4] ;  /* 0x0007f40001127983 */ /* 0x000ea80000300800 */
[----:B------:R-:W2:Y:S01]  /*a010*/  LDL.LU R19, [R1+0x7f0] ;  /* 0x0007f00001137983 */ /* 0x000ea20000300800 */
[----:B------:R-:W-:-:S03]  /*a020*/  VIADD R4, R81, 0xffffffe9 ;  /* 0xffffffe951047836 */ /* 0x000fc60000000000 */
[----:B------:R-:W2:Y:S04]  /*a030*/  LDL.LU R93, [R1+0x7ec] ;  /* 0x0007ec00015d7983 */ /* 0x000ea80000300800 */
[----:B------:R-:W2:Y:S04]  /*a040*/  LDL.LU R91, [R1+0x878] ;  /* 0x00087800015b7983 */ /* 0x000ea80000300800 */
[----:B------:R-:W2:Y:S04]  /*a050*/  LDL.LU R60, [R1+0x874] ;  /* 0x00087400013c7983 */ /* 0x000ea80000300800 */
[----:B------:R-:W2:Y:S04]  /*a060*/  LDL.LU R57, [R1+0x870] ;  /* 0x0008700001397983 */ /* 0x000ea80000300800 */
[----:B------:R-:W2:Y:S01]  /*a070*/  LDL.LU R56, [R1+0x86c] ;  /* 0x00086c0001387983 */ /* 0x000ea20000300800 */
[----:B------:R-:W-:-:S03]  /*a080*/  ISETP.GE.U32.AND P0, PT, R4, 0x7fffffaa, PT ;  /* 0x7fffffaa0400780c */ /* 0x000fc60003f06070 */
[----:B------:R-:W2:Y:S04]  /*a090*/  LDL.LU R54, [R1+0x868] ;  /* 0x0008680001367983 */ /* 0x000ea80000300800 */
[----:B---3--:R0:W-:Y:S04]  /*a0a0*/  STS.U16 [R92+UR5+0x4980], R55 ;  /* 0x004980375c007988 */ /* 0x0081e80008000405 */
[----:B----4-:R1:W-:Y:S04]  /*a0b0*/  STS.U16 [R92+UR5+0x8980], R51 ;  /* 0x008980335c007988 */ /* 0x0103e80008000405 */
[----:B0-----:R-:W3:Y:S04]  /*a0c0*/  LDL.LU R55, [R1+0x864] ;  /* 0x0008640001377983 */ /* 0x001ee80000300800 */
[----:B-1----:R-:W4:Y:S04]  /*a0d0*/  LDL.LU R51, [R1+0x860] ;  /* 0x0008600001337983 */ /* 0x002f280000300800 */
[----:B------:R0:W-:Y:S04]  /*a0e0*/  STS.U16 [R92+UR5+0xc980], R50 ;  /* 0x00c980325c007988 */ /* 0x0001e80008000405 */
[----:B------:R1:W-:Y:S04]  /*a0f0*/  STS.U16 [R92+UR5+0xd80], R44 ;  /* 0x000d802c5c007988 */ /* 0x0003e80008000405 */
[----:B0-----:R-:W3:Y:S04]  /*a100*/  LDL.LU R50, [R1+0x85c] ;  /* 0x00085c0001327983 */ /* 0x001ee80000300800 */
[----:B------:R-:W3:Y:S04]  /*a110*/  LDL.LU R4, [R1+0x858] ;  /* 0x0008580001047983 */ /* 0x000ee80000300800 */
[----:B-1----:R-:W3:Y:S04]  /*a120*/  LDL.LU R44, [R1+0x142c] ;  /* 0x00142c00012c7983 */ /* 0x002ee80000300800 */
[----:B------:R0:W-:Y:S04]  /*a130*/  STS.U16 [R92+UR5+0x4d80], R45 ;  /* 0x004d802d5c007988 */ /* 0x0001e80008000405 */
[----:B------:R1:W-:Y:S04]  /*a140*/  STS.U16 [R92+UR5+0x8d80], R8 ;  /* 0x008d80085c007988 */ /* 0x0003e80008000405 */
[----:B------:R1:W-:Y:S04]  /*a150*/  STS.U16 [R92+UR5+0xcd80], R46 ;  /* 0x00cd802e5c007988 */ /* 0x0003e80008000405 */
[----:B0-----:R-:W3:Y:S04]  /*a160*/  LDL.LU R45, [R1+0x1428] ;  /* 0x00142800012d7983 */ /* 0x001ee80000300800 */
[----:B-1----:R-:W3:Y:S04]  /*a170*/  LDL.LU R8, [R1+0x1424] ;  /* 0x0014240001087983 */ /* 0x002ee80000300800 */
[----:B------:R-:W3:Y:S04]  /*a180*/  LDL.LU R46, [R1+0x1420] ;  /* 0x00142000012e7983 */ /* 0x000ee80000300800 */
        /* <DEDUP_REMOVED lines=19> */
[----:B0-----:R-:W3:Y:S04]  /*a2c0*/  LDL.LU R16, [R1+0x13f8] ;  /* 0x0013f80001107983 */ /* 0x001ee80000300800 */
[----:B--2---:R0:W-:Y:S04]  /*a2d0*/  STS.U16 [R92+UR5+0x9980], R3 ;  /* 0x009980035c007988 */ /* 0x0041e80008000405 */
[----:B0-----:R-:W2:Y:S04]  /*a2e0*/  LDL.LU R3, [R1+0x13f4] ;  /* 0x0013f40001037983 */ /* 0x001ea80000300800 */
[----:B--2---:R0:W-:Y:S04]  /*a2f0*/  STS.U16 [R92+UR5+0xd980], R3 ;  /* 0x00d980035c007988 */ /* 0x0041e80008000405 */
[----:B------:R1:W-:Y:S04]  /*a300*/  STS.U16 [R92+UR5+0x1d80], R17 ;  /* 0x001d80115c007988 */ /* 0x0003e80008000405 */
[----:B------:R2:W-:Y:S01]  /*a310*/  STS.U16 [R92+UR5+0x5d80], R18 ;  /* 0x005d80125c007988 */ /* 0x0005e20008000405 */
[----:B0-----:R-:W-:-:S03]  /*a320*/  LOP3.LUT R3, R2, 0x40, RZ, 0x3c, !PT ;  /* 0x0000004002037812 */ /* 0x001fc600078e3cff */
[----:B------:R0:W-:Y:S04]  /*a330*/  STS.U16 [R92+UR5+0x9d80], R19 ;  /* 0x009d80135c007988 */ /* 0x0001e80008000405 */
[----:B-1----:R-:W4:Y:S04]  /*a340*/  LDL.LU R17, [R1+0x13f0] ;  /* 0x0013f00001117983 */ /* 0x002f280000300800 */
[----:B--2---:R-:W2:Y:S04]  /*a350*/  LDL.LU R18, [R1+0x13ec] ;  /* 0x0013ec0001127983 */ /* 0x004ea80000300800 */
[----:B0-----:R-:W2:Y:S04]  /*a360*/  LDL.LU R19, [R1+0x13e8] ;  /* 0x0013e80001137983 */ /* 0x001ea80000300800 */
[----:B------:R0:W-:Y:S04]  /*a370*/  STS.U16 [R92+UR5+0xdd80], R93 ;  /* 0x00dd805d5c007988 */ /* 0x0001e80008000405 */
[----:B------:R1:W-:Y:S04]  /*a380*/  STS.U16 [R3+UR5+0x200], R91 ;  /* 0x0002005b03007988 */ /* 0x0003e80008000405 */
[----:B------:R1:W-:Y:S04]  /*a390*/  STS.U16 [R3+UR5+0x4200], R60 ;  /* 0x0042003c03007988 */ /* 0x0003e80008000405 */
[----:B0-----:R-:W2:Y:S04]  /*a3a0*/  LDL.LU R92, [R1+0x13e4] ;  /* 0x0013e400015c7983 */ /* 0x001ea80000300800 */
[----:B------:R-:W2:Y:S04]  /*a3b0*/  LDL.LU R93, [R1+0x13e0] ;  /* 0x0013e000015d7983 */ /* 0x000ea80000300800 */
[----:B-1----:R-:W2:Y:S04]  /*a3c0*/  LDL.LU R91, [R1+0x13dc] ;  /* 0x0013dc00015b7983 */ /* 0x002ea80000300800 */
[----:B------:R-:W2:Y:S04]  /*a3d0*/  LDL.LU R60, [R1+0x13d8] ;  /* 0x0013d800013c7983 */ /* 0x000ea80000300800 */
[----:B------:R0:W-:Y:S04]  /*a3e0*/  STS.U16 [R3+UR5+0x8200], R57 ;  /* 0x0082003903007988 */ /* 0x0001e80008000405 */
[----:B------:R1:W-:Y:S04]  /*a3f0*/  STS.U16 [R3+UR5+0xc200], R56 ;  /* 0x00c2003803007988 */ /* 0x0003e80008000405 */
[----:B------:R3:W-:Y:S04]  /*a400*/  STS.U16 [R3+UR5+0x600], R54 ;  /* 0x0006003603007988 */ /* 0x0007e80008000405 */
[----:B0-----:R-:W2:Y:S04]  /*a410*/  LDL.LU R57, [R1+0x13d4] ;  /* 0x0013d40001397983 */ /* 0x001ea80000300800 */
[----:B-1----:R-:W2:Y:S04]  /*a420*/  LDL.LU R56, [R1+0x13d0] ;  /* 0x0013d00001387983 */ /* 0x002ea80000300800 */
[----:B---3--:R-:W3:Y:S04]  /*a430*/  LDL.LU R54, [R1+0x13cc] ;  /* 0x0013cc0001367983 */ /* 0x008ee80000300800 */
[----:B------:R0:W-:Y:S04]  /*a440*/  STS.U16 [R3+UR5+0x4600], R55 ;  /* 0x0046003703007988 */ /* 0x0001e80008000405 */
[----:B----4-:R1:W-:Y:S04]  /*a450*/  STS.U16 [R3+UR5+0x8600], R51 ;  /* 0x0086003303007988 */ /* 0x0103e80008000405 */
[----:B------:R4:W-:Y:S04]  /*a460*/  STS.U16 [R3+UR5+0xc600], R50 ;  /* 0x00c6003203007988 */ /* 0x0009e80008000405 */
[----:B0-----:R-:W2:Y:S04]  /*a470*/  LDL.LU R55, [R1+0x13c8] ;  /* 0x0013c80001377983 */ /* 0x001ea80000300800 */
[----:B-1----:R-:W2:Y:S04]  /*a480*/  LDL.LU R51, [R1+0x13c4] ;  /* 0x0013c40001337983 */ /* 0x002ea80000300800 */
[----:B----4-:R-:W4:Y:S04]  /*a490*/  LDL.LU R50, [R1+0x13c0] ;  /* 0x0013c00001327983 */ /* 0x010f280000300800 */
[----:B------:R0:W-:Y:S02]  /*a4a0*/  STS.U16 [R3+UR5+0xa00], R4 ;  /* 0x000a000403007988 */ /* 0x0001e40008000405 */
[----:B0-----:R-:W-:-:S02]  /*a4b0*/  LOP3.LUT R4, R2, 0x50, RZ, 0x3c, !PT ;  /* 0x0000005002047812 */ /* 0x001fc400078e3cff */
[----:B------:R-:W-:Y:S01]  /*a4c0*/  PRMT R48, RZ, 0x7610, R48 ;  /* 0x00007610ff307816 */ /* 0x000fe20000000030 */
[----:B----4-:R0:W-:Y:S04]  /*a4d0*/  STS.U16 [R3+UR5+0x4a00], R50 ;  /* 0x004a003203007988 */ /* 0x0101e80008000405 */
[----:B--2---:R1:W-:Y:S04]  /*a4e0*/  STS.U16 [R3+UR5+0x8a00], R51 ;  /* 0x008a003303007988 */ /* 0x0043e80008000405 */
[----:B------:R-:W-:Y:S04]  /*a4f0*/  STS.U16 [R3+UR5+0xca00], R55 ;  /* 0x00ca003703007988 */ /* 0x000fe80008000405 */
[----:B---3--:R-:W-:Y:S04]  /*a500*/  STS.U16 [R3+UR5+0xe00], R54 ;  /* 0x000e003603007988 */ /* 0x008fe80008000405 */
[----:B------:R-:W-:Y:S04]  /*a510*/  STS.U16 [R3+UR5+0x4e00], R56 ;  /* 0x004e003803007988 */ /* 0x000fe80008000405 */
        /* <DEDUP_REMOVED lines=40> */
[----:B------:R2:W-:Y:S04]  /*a7a0*/  STS.U16 [R4+UR5+0x9680], R53 ;  /* 0x0096803504007988 */ /* 0x0005e80008000405 */
[----:B0-----:R-:W3:Y:S04]  /*a7b0*/  LDL.LU R50, [R1+0x13bc] ;  /* 0x0013bc0001327983 */ /* 0x001ee80000300800 */
[----:B-1----:R-:W4:Y:S01]  /*a7c0*/  LDL.LU R51, [R1+0x13b8] ;  /* 0x0013b80001337983 */ /* 0x002f220000300800 */
[----:B--2---:R-:W-:-:S03]  /*a7d0*/  IMAD.WIDE R52, R52, 0x2, R82 ;  /* 0x0000000234347825 */ /* 0x004fc600078e0252 */
[----:B------:R-:W2:Y:S04]  /*a7e0*/  LDL.LU R55, [R1+0x13b4] ;  /* 0x0013b40001377983 */ /* 0x000ea80000300800 */
[----:B------:R0:W2:Y:S04]  /*a7f0*/  @!P4 LDG.E.U16 R48, desc[UR16][R52.64] ;  /* 0x000000103430c981 */ /* 0x0000a8000c1e1500 */
[----:B------:R-:W3:Y:S04]  /*a800*/  LDL.LU R54, [R1+0x13b0] ;  /* 0x0013b00001367983 */ /* 0x000ee80000300800 */
[----:B------:R-:W3:Y:S04]  /*a810*/  LDL.LU R56, [R1+0x13ac] ;  /* 0x0013ac0001387983 */ /* 0x000ee80000300800 */
[----:B------:R-:W3:Y:S04]  /*a820*/  LDL.LU R57, [R1+0x13a8] ;  /* 0x0013a80001397983 */ /* 0x000ee80000300800 */
[----:B------:R-:W3:Y:S04]  /*a830*/  LDL.LU R60, [R1+0x13a4] ;  /* 0x0013a400013c7983 */ /* 0x000ee80000300800 */
[----:B------:R-:W4:Y:S04]  /*a840*/  LDL.LU R91, [R1+0x13a0] ;  /* 0x0013a000015b7983 */ /* 0x000f280000300800 */
[----:B------:R-:W4:Y:S04]  /*a850*/  LDL.LU R93, [R1+0x139c] ;  /* 0x00139c00015d7983 */ /* 0x000f280000300800 */
[----:B------:R-:W4:Y:S04]  /*a860*/  LDL.LU R92, [R1+0x1398] ;  /* 0x00139800015c7983 */ /* 0x000f280000300800 */
[----:B------:R1:W-:Y:S04]  /*a870*/  STS.U16 [R4+UR5+0xd680], R49 ;  /* 0x00d6803104007988 */ /* 0x0003e80008000405 */
[----:B------:R-:W4:Y:S04]  /*a880*/  LDL.LU R19, [R1+0x1394] ;  /* 0x0013940001137983 */ /* 0x000f280000300800 */
[----:B------:R-:W-:Y:S04]  /*a890*/  STS.U16 [R4+UR5+0x1a80], R24 ;  /* 0x001a801804007988 */ /* 0x000fe80008000405 */
[----:B------:R-:W4:Y:S04]  /*a8a0*/  LDL.LU R18, [R1+0x1390] ;  /* 0x0013900001127983 */ /* 0x000f280000300800 */
[----:B------:R-:W-:Y:S04]  /*a8b0*/  STS.U16 [R4+UR5+0x5a80], R23 ;  /* 0x005a801704007988 */ /* 0x000fe80008000405 */
[----:B------:R-:W4:Y:S04]  /*a8c0*/  LDL.LU R17, [R1+0x138c] ;  /* 0x00138c0001117983 */ /* 0x000f280000300800 */
[----:B------:R-:W-:Y:S01]  /*a8d0*/  STS.U16 [R4+UR5+0x9a80], R22 ;  /* 0x009a801604007988 */ /* 0x000fe20008000405 */
[----:B-1----:R-:W-:-:S03]  /*a8e0*/  LOP3.LUT R49, R2, 0x60, RZ, 0x3c, !PT ;  /* 0x0000006002317812 */ /* 0x002fc600078e3cff */
        /* <DEDUP_REMOVED lines=9> */
[----:B------:R1:W-:Y:S04]  /*a980*/  STS.U16 [R4+UR5+0xde80], R25 ;  /* 0x00de801904007988 */ /* 0x0003e80008000405 */
[----:B------:R-:W4:Y:S04]  /*a990*/  LDL.LU R11, [R1+0x1374] ;  /* 0x00137400010b7983 */ /* 0x000f280000300800 */
[----:B------:R-:W4:Y:S01]  /*a9a0*/  LDL.LU R10, [R1+0x1370] ;  /* 0x00137000010a7983 */ /* 0x000f220000300800 */
[----:B-1----:R-:W-:-:S03]  /*a9b0*/  VIADD R4, R81, 0xffffffe8 ;  /* 0xffffffe851047836 */ /* 0x002fc60000000000 */
[----:B------:R-:W4:Y:S04]  /*a9c0*/  LDL.LU R9, [R1+0x136c] ;  /* 0x00136c0001097983 */ /* 0x000f280000300800 */
[----:B------:R-:W4:Y:S01]  /*a9d0*/  LDL.LU R8, [R1+0x1368] ;  /* 0x0013680001087983 */ /* 0x000f220000300800 */
[----:B------:R-:W-:-:S03]  /*a9e0*/  ISETP.GE.U32.AND P4, PT, R4, 0x7fffffa9, PT ;  /* 0x7fffffa90400780c */ /* 0x000fc60003f86070 */
[----:B------:R-:W-:Y:S01]  /*a9f0*/  STS.U16 [R49+UR5+0x300], R32 ;  /* 0x0003002031007988 */ /* 0x000fe20008000405 */
[----:B------:R-:W-:-:S03]  /*aa00*/  IMAD R4, R90, 0xf, RZ ;  /* 0x0000000f5a047824 */ /* 0x000fc600078e02ff */
[----:B------:R-:W4:Y:S04]  /*aa10*/  LDL.LU R3, [R1+0x1364] ;  /* 0x0013640001037983 */ /* 0x000f280000300800 */
[----:B------:R-:W-:Y:S04]  /*aa20*/  STS.U16 [R49+UR5+0x4300], R31 ;  /* 0x0043001f31007988 */ /* 0x000fe80008000405 */
[----:B------:R-:W4:Y:S04]  /*aa30*/  LDL.LU R7, [R1+0x1360] ;  /* 0x0013600001077983 */ /* 0x000f280000300800 */
[----:B------:R-:W-:Y:S01]  /*aa40*/  STS.U16 [R49+UR5+0x8300], R30 ;  /* 0x0083001e31007988 */ /* 0x000fe20008000405 */
[----:B------:R-:W-:-:S03]  /*aa50*/  PRMT R44, RZ, 0x7610, R44 ;  /* 0x00007610ff2c7816 */ /* 0x000fc6000000002c */
[----:B------:R-:W4:Y:S04]  /*aa60*/  LDL.LU R6, [R1+0x135c] ;  /* 0x00135c0001067983 */ /* 0x000f280000300800 */
[----:B------:R-:W-:Y:S01]  /*aa70*/  STS.U16 [R49+UR5+0xc300], R29 ;  /* 0x00c3001d31007988 */ /* 0x000fe20008000405 */
[----:B------:R-:W-:-:S03]  /*aa80*/  PRMT R45, RZ, 0x7610, R45 ;  /* 0x00007610ff2d7816 */ /* 0x000fc6000000002d */
[----:B------:R-:W4:Y:S04]  /*aa90*/  LDL.LU R5, [R1+0x1358] ;  /* 0x0013580001057983 */ /* 0x000f280000300800 */
[----:B------:R-:W-:Y:S04]  /*aaa0*/  STS.U16 [R49+UR5+0x700], R59 ;  /* 0x0007003b31007988 */ /* 0x000fe80008000405 */
[----:B------:R-:W-:Y:S04]  /*aab0*/  STS.U16 [R49+UR5+0x4700], R58 ;  /* 0x0047003a31007988 */ /* 0x000fe80008000405 */
[----:B------:R0:W-:Y:S04]  /*aac0*/  STL.64 [R1+0x4e8], R52 ;  /* 0x0004e83401007387 */ /* 0x0001e80000100a00 */
[----:B------:R-:W-:Y:S01]  /*aad0*/  STS.U16 [R49+UR5+0x8700], R33 ;  /* 0x0087002131007988 */ /* 0x000fe20008000405 */
[----:B0-----:R-:W-:-:S05]  /*aae0*/  IMAD.WIDE R52, R4, 0x2, R84 ;  /* 0x0000000204347825 */ /* 0x001fca00078e0254 */
[----:B------:R-:W4:Y:S04]  /*aaf0*/  @!P5 LDG.E.U16 R45, desc[UR16][R52.64] ;  /* 0x00000010342dd981 */ /* 0x000f28000c1e1500 */
[----:B--2---:R0:W-:Y:S02]  /*ab00*/  STL [R1+0x828], R48 ;  /* 0x0008283001007387 */ /* 0x0041e40000100800 */
[----:B0-----:R-:W-:-:S05]  /*ab10*/  IMAD.WIDE R48, R4, 0x2, R82 ;  /* 0x0000000204307825 */ /* 0x001fca00078e0252 */
[----:B------:R0:W2:Y:S01]  /*ab20*/  @!P5 LDG.E.U16 R44, desc[UR16][R48.64] ;  /* 0x00000010302cd981 */ /* 0x0000a2000c1e1500 */
[----:B---3--:R-:W-:Y:S01]  /*ab30*/  PRMT R60, RZ, 0x7610, R60 ;  /* 0x00007610ff3c7816 */ /* 0x008fe2000000003c */
[----:B------:R-:W-:Y:S01]  /*ab40*/  IMAD.WIDE R62, R4, 0x2, R88 ;  /* 0x00000002043e7825 */ /* 0x000fe200078e0258 */
[----:B------:R-:W-:-:S03]  /*ab50*/  PRMT R57, RZ, 0x7610, R57 ;  /* 0x00007610ff397816 */ /* 0x000fc60000000039 */
[----:B------:R-:W-:Y:S01]  /*ab60*/  IMAD.WIDE R58, R4, 0x2, R86 ;  /* 0x00000002043a7825 */ /* 0x000fe200078e0256 */
[----:B------:R-:W3:Y:S03]  /*ab70*/  @!P5 LDG.E.U16 R60, desc[UR16][R62.64] ;  /* 0x000000103e3cd981 */ /* 0x000ee6000c1e1500 */
[----:B------:R-:W-:Y:S01]  /*ab80*/  VIADD R4, R81, 0xffffffe1 ;  /* 0xffffffe151047836 */ /* 0x000fe20000000000 */
[----:B------:R-:W-:Y:S04]  /*ab90*/  STL.64 [R1+0x4e0], R62 ;  /* 0x0004e03e01007387 */ /* 0x000fe80000100a00 */
[----:B------:R1:W3:Y:S01]  /*aba0*/  @!P5 LDG.E.U16 R57, desc[UR16][R58.64] ;  /* 0x000000103a39d981 */ /* 0x0002e2000c1e1500 */
[----:B------:R-:W-:Y:S01]  /*abb0*/  ISETP.GE.U32.AND P5, PT, R4, 0x7fffffa2, PT ;  /* 0x7fffffa20400780c */ /* 0x000fe20003fa6070 */
[----:B------:R-:W-:-:S02]  /*abc0*/  IMAD R4, R90, 0x16, RZ ;  /* 0x000000165a047824 */ /* 0x000fc400078e02ff */
[----:B------:R-:W-:Y:S01]  /*abd0*/  STL.64 [R1+0x4d8], R58 ;  /* 0x0004d83a01007387 */ /* 0x000fe20000100a00 */
[----:B------:R-:W-:-:S03]  /*abe0*/  PRMT R40, RZ, 0x7610, R40 ;  /* 0x00007610ff287816 */ /* 0x000fc60000000028 */
[----:B------:R-:W-:Y:S01]  /*abf0*/  STL.64 [R1+0x4d0], R52 ;  /* 0x0004d03401007387 */ /* 0x000fe20000100a00 */
[----:B------:R-:W-:-:S03]  /*ac00*/  PRMT R41, RZ, 0x7610, R41 ;  /* 0x00007610ff297816 */ /* 0x000fc60000000029 */
[----:B------:R0:W-:Y:S02]  /*ac10*/  STL.64 [R1+0x4c8], R48 ;  /* 0x0004c83001007387 */ /* 0x0001e40000100a00 */
[----:B0-----:R-:W-:-:S05]  /*ac20*/  IMAD.WIDE R48, R4, 0x2, R84 ;  /* 0x0000000204307825 */ /* 0x001fca00078e0254 */
[----:B------:R-:W3:Y:S04]  /*ac30*/  @!P0 LDG.E.U16 R41, desc[UR16][R48.64] ;  /* 0x0000001030298981 */ /* 0x000ee8000c1e1500 */
[----:B--2---:R-:W-:Y:S04]  /*ac40*/  STL [R1+0x818], R44 ;  /* 0x0008182c01007387 */ /* 0x004fe80000100800 */
[----:B----4-:R0:W-:Y:S02]  /*ac50*/  STL [R1+0x81c], R45 ;  /* 0x00081c2d01007387 */ /* 0x0101e40000100800 */
[----:B0-----:R-:W-:-:S05]  /*ac60*/  IMAD.WIDE R44, R4, 0x2, R82 ;  /* 0x00000002042c7825 */ /* 0x001fca00078e0252 */
[----:B------:R0:W2:Y:S01]  /*ac70*/  @!P0 LDG.E.U16 R40, desc[UR16][R44.64] ;  /* 0x000000102c288981 */ /* 0x0000a2000c1e1500 */
[C---:B-1----:R-:W-:Y:S01]  /*ac80*/  IMAD.WIDE R58, R4.reuse, 0x2, R88 ;  /* 0x00000002043a7825 */ /* 0x042fe200078e0258 */
[----:B------:R-:W-:Y:S02]  /*ac90*/  PRMT R56, RZ, 0x7610, R56 ;  /* 0x00007610ff387816 */ /* 0x000fe40000000038 */
[----:B------:R-:W-:Y:S01]  /*aca0*/  PRMT R51, RZ, 0x7610, R51 ;  /* 0x00007610ff337816 */ /* 0x000fe20000000033 */
[----:B------:R-:W-:Y:S01]  /*acb0*/  IMAD.WIDE R52, R4, 0x2, R86 ;  /* 0x0000000204347825 */ /* 0x000fe200078e0256 */
[----:B------:R-:W-:Y:S03]  /*acc0*/  STL.64 [R1+0x400], R58 ;  /* 0x0004003a01007387 */ /* 0x000fe60000100a00 */
[----:B------:R-:W-:Y:S01]  /*acd0*/  VIADD R4, R81, 0xffffffe0 ;  /* 0xffffffe051047836 */ /* 0x000fe20000000000 */
[----:B------:R-:W-:Y:S04]  /*ace0*/  STL.64 [R1+0x3f8], R52 ;  /* 0x0003f83401007387 */ /* 0x000fe80000100a00 */
[----:B------:R-:W4:Y:S04]  /*acf0*/  @!P0 LDG.E.U16 R56, desc[UR16][R58.64] ;  /* 0x000000103a388981 */ /* 0x000f28000c1e1500 */
[----:B------:R-:W-:Y:S04]  /*ad00*/  STL.64 [R1+0x3f0], R48 ;  /* 0x0003f03001007387 */ /* 0x000fe80000100a00 */
[----:B------:R1:W4:Y:S01]  /*ad10*/  @!P0 LDG.E.U16 R51, desc[UR16][R52.64] ;  /* 0x0000001034338981 */ /* 0x000322000c1e1500 */
[----:B------:R-:W-:Y:S01]  /*ad20*/  ISETP.GE.U32.AND P0, PT, R4, 0x7fffffa1, PT ;  /* 0x7fffffa10400780c */ /* 0x000fe20003f06070 */
[----:B------:R-:W-:-:S02]  /*ad30*/  IMAD R4, R90, 0x17, RZ ;  /* 0x000000175a047824 */ /* 0x000fc400078e02ff */
[----:B------:R0:W-:Y:S01]  /*ad40*/  STL.64 [R1+0x3e8], R44 ;  /* 0x0003e82c01007387 */ /* 0x0001e20000100a00 */
[----:B------:R-:W-:-:S03]  /*ad50*/  PRMT R32, RZ, 0x7610, R32 ;  /* 0x00007610ff207816 */ /* 0x000fc60000000020 */
[----:B---3--:R-:W-:Y:S01]  /*ad60*/  STL [R1+0x824], R60 ;  /* 0x0008243c01007387 */ /* 0x008fe20000100800 */
[----:B------:R-:W-:-:S03]  /*ad70*/  PRMT R33, RZ, 0x7610, R33 ;  /* 0x00007610ff217816 */ /* 0x000fc60000000021 */
[----:B------:R-:W-:Y:S01]  /*ad80*/  STL [R1+0x820], R57 ;  /* 0x0008203901007387 */ /* 0x000fe20000100800 */
[----:B0-----:R-:W-:-:S05]  /*ad90*/  IMAD.WIDE R44, R4, 0x2, R84 ;  /* 0x00000002042c7825 */ /* 0x001fca00078e0254 */
[----:B------:R-:W3:Y:S04]  /*ada0*/  @!P4 LDG.E.U16 R33, desc[UR16][R44.64] ;  /* 0x000000102c21c981 */ /* 0x000ee8000c1e1500 */
[----:B--2---:R-:W-:Y:S04]  /*adb0*/  STL [R1+0x7c8], R40 ;  /* 0x0007c82801007387 */ /* 0x004fe80000100800 */
[----:B------:R0:W-:Y:S02]  /*adc0*/  STL [R1+0x7cc], R41 ;  /* 0x0007cc2901007387 */ /* 0x0001e40000100800 */
        /* <DEDUP_REMOVED lines=9> */
[----:B------:R-:W3:Y:S04]  /*ae60*/  @!P4 LDG.E.U16 R50, desc[UR16][R52.64] ;  /* 0x000000103432c981 */ /* 0x000ee8000c1e1500 */
[----:B------:R-:W-:Y:S04]  /*ae70*/  STL.64 [R1+0x3d0], R44 ;  /* 0x0003d02c01007387 */ /* 0x000fe80000100a00 */
[----:B------:R1:W3:Y:S01]  /*ae80*/  @!P4 LDG.E.U16 R47, desc[UR16][R48.64] ;  /* 0x00000010302fc981 */ /* 0x0002e2000c1e1500 */
[----:B------:R-:W-:Y:S01]  /*ae90*/  ISETP.GE.U32.AND P4, PT, R4, 0x7fffff9a, PT ;  /* 0x7fffff9a0400780c */ /* 0x000fe20003f86070 */
[----:B------:R-:W-:-:S02]  /*aea0*/  IMAD R4, R90, 0x1e, RZ ;  /* 0x0000001e5a047824 */ /* 0x000fc400078e02ff */
[----:B------:R0:W-:Y:S01]  /*aeb0*/  STL.64 [R1+0x3c8], R40 ;  /* 0x0003c82801007387 */ /* 0x0001e20000100a00 */
[----:B------:R-:W-:-:S03]  /*aec0*/  PRMT R30, RZ, 0x7610, R30 ;  /* 0x00007610ff1e7816 */ /* 0x000fc6000000001e */
[----:B----4-:R-:W-:Y:S01]  /*aed0*/  STL [R1+0x7d4], R56 ;  /* 0x0007d43801007387 */ /* 0x010fe20000100800 */
[----:B------:R-:W-:-:S03]  /*aee0*/  PRMT R31, RZ, 0x7610, R31 ;  /* 0x00007610ff1f7816 */ /* 0x000fc6000000001f */
[----:B------:R-:W-:Y:S01]  /*aef0*/  STL [R1+0x7d0], R51 ;  /* 0x0007d03301007387 */ /* 0x000fe20000100800 */
[----:B0-----:R-:W-:-:S05]  /*af00*/  IMAD.WIDE R40, R4, 0x2, R84 ;  /* 0x0000000204287825 */ /* 0x001fca00078e0254 */
[----:B------:R0:W4:Y:S04]  /*af10*/  @!P5 LDG.E.U16 R31, desc[UR16][R40.64] ;  /* 0x00000010281fd981 */ /* 0x000128000c1e1500 */
[----:B--2---:R-:W-:Y:S04]  /*af20*/  STL [R1+0x808], R32 ;  /* 0x0008082001007387 */ /* 0x004fe80000100800 */
[----:B---3--:R2:W-:Y:S02]  /*af30*/  STL [R1+0x80c], R33 ;  /* 0x00080c2101007387 */ /* 0x0085e40000100800 */
[----:B--2---:R-:W-:-:S05]  /*af40*/  IMAD.WIDE R32, R4, 0x2, R82 ;  /* 0x0000000204207825 */ /* 0x004fca00078e0252 */
[----:B------:R-:W2:Y:S01]  /*af50*/  @!P5 LDG.E.U16 R30, desc[UR16][R32.64] ;  /* 0x00000010201ed981 */ /* 0x000ea2000c1e1500 */
[----:B------:R-:W-:Y:S01]  /*af60*/  PRMT R46, RZ, 0x7610, R46 ;  /* 0x00007610ff2e7816 */ /* 0x000fe2000000002e */
[----:B-1----:R-:W-:Y:S01]  /*af70*/  IMAD.WIDE R48, R4, 0x2, R88 ;  /* 0x0000000204307825 */ /* 0x002fe200078e0258 */
[----:B------:R-:W-:-:S03]  /*af80*/  PRMT R43, RZ, 0x7610, R43 ;  /* 0x00007610ff2b7816 */ /* 0x000fc6000000002b */
[----:B------:R-:W-:Y:S01]  /*af90*/  IMAD.WIDE R44, R4, 0x2, R86 ;  /* 0x00000002042c7825 */ /* 0x000fe200078e0256 */
[----:B------:R-:W-:Y:S03]  /*afa0*/  STL.64 [R1+0x300], R48 ;  /* 0x0003003001007387 */ /* 0x000fe60000100a00 */
[----:B------:R-:W-:Y:S01]  /*afb0*/  VIADD R4, R81, 0xffffffd1 ;  /* 0xffffffd151047836 */ /* 0x000fe20000000000 */
[----:B------:R-:W-:Y:S04]  /*afc0*/  STL.64 [R1+0x2f8], R44 ;  /* 0x0002f82c01007387 */ /* 0x000fe80000100a00 */
[----:B------:R-:W3:Y:S04]  /*afd0*/  @!P5 LDG.E.U16 R46, desc[UR16][R48.64] ;  /* 0x00000010302ed981 */ /* 0x000ee8000c1e1500 */
[----:B------:R1:W3:Y:S01]  /*afe0*/  @!P5 LDG.E.U16 R43, desc[UR16][R44.64] ;  /* 0x000000102c2bd981 */ /* 0x0002e2000c1e1500 */
[----:B------:R-:W-:Y:S01]  /*aff0*/  ISETP.GE.U32.AND P5, PT, R4, 0x7fffff92, PT ;  /* 0x7fffff920400780c */ /* 0x000fe20003fa6070 */
[----:B------:R-:W-:-:S02]  /*b000*/  IMAD R4, R90, 0x26, RZ ;  /* 0x000000265a047824 */ /* 0x000fc400078e02ff */
[----:B------:R0:W-:Y:S01]  /*b010*/  STL.64 [R1+0x2f0], R40 ;  /* 0x0002f02801007387 */ /* 0x0001e20000100a00 */
[----:B------:R-:W-:-:S03]  /*b020*/  PRMT R38, RZ, 0x7610, R38 ;  /* 0x00007610ff267816 */ /* 0x000fc60000000026 */
[----:B------:R1:W-:Y:S01]  /*b030*/  STL.64 [R1+0x2e8], R32 ;  /* 0x0002e82001007387 */ /* 0x0003e20000100a00 */
[----:B------:R-:W-:-:S03]  /*b040*/  PRMT R39, RZ, 0x7610, R39 ;  /* 0x00007610ff277816 */ /* 0x000fc60000000027 */
[----:B------:R-:W-:Y:S01]  /*b050*/  STL [R1+0x814], R50 ;  /* 0x0008143201007387 */ /* 0x000fe20000100800 */
[----:B------:R-:W-:-:S03]  /*b060*/  PRMT R27, RZ, 0x7610, R27 ;  /* 0x00007610ff1b7816 */ /* 0x000fc6000000001b */
[----:B------:R-:W-:Y:S01]  /*b070*/  STL [R1+0x810], R47 ;  /* 0x0008102f01007387 */ /* 0x000fe20000100800 */
[----:B------:R-:W-:Y:S01]  /*b080*/  PRMT R26, RZ, 0x7610, R26 ;  /* 0x00007610ff1a7816 */ /* 0x000fe2000000001a */
[----:B0-----:R-:W-:-:S04]  /*b090*/  IMAD.WIDE R40, R4, 0x2, R86 ;  /* 0x0000000204287825 */ /* 0x001fc800078e0256 */
[C---:B-1----:R-:W-:Y:S01]  /*b0a0*/  IMAD.WIDE R44, R4.reuse, 0x2, R88 ;  /* 0x00000002042c7825 */ /* 0x042fe200078e0258 */
[----:B------:R-:W3:Y:S03]  /*b0b0*/  @!P4 LDG.E.U16 R38, desc[UR16][R40.64] ;  /* 0x000000102826c981 */ /* 0x000ee6000c1e1500 */
[----:B------:R-:W-:Y:S01]  /*b0c0*/  IMAD.WIDE R32, R4, 0x2, R84 ;  /* 0x0000000204207825 */ /* 0x000fe200078e0254 */
[----:B------:R-:W3:Y:S04]  /*b0d0*/  @!P4 LDG.E.U16 R39, desc[UR16][R44.64] ;  /* 0x000000102c27c981 */ /* 0x000ee8000c1e1500 */
[----:B------:R-:W3:Y:S01]  /*b0e0*/  @!P4 LDG.E.U16 R27, desc[UR16][R32.64] ;  /* 0x00000010201bc981 */ /* 0x000ee2000c1e1500 */
[----:B------:R-:W-:-:S02]  /*b0f0*/  PRMT R28, RZ, 0x7610, R28 ;  /* 0x00007610ff1c7816 */ /* 0x000fc4000000001c */
[----:B------:R-:W-:Y:S01]  /*b100*/  PRMT R29, RZ, 0x7610, R29 ;  /* 0x00007610ff1d7816 */ /* 0x000fe2000000001d */
[----:B--2---:R-:W-:Y:S04]  /*b110*/  STL [R1+0x7b8], R30 ;  /* 0x0007b81e01007387 */ /* 0x004fe80000100800 */
[----:B----4-:R0:W-:Y:S02]  /*b120*/  STL [R1+0x7bc], R31 ;  /* 0x0007bc1f01007387 */ /* 0x0101e40000100800 */
[----:B0-----:R-:W-:-:S04]  /*b130*/  IMAD.WIDE R30, R4, 0x2, R82 ;  /* 0x00000002041e7825 */ /* 0x001fc800078e0252 */
[----:B------:R-:W-:Y:S01]  /*b140*/  VIADD R4, R81, 0xffffffc9 ;  /* 0xffffffc951047836 */ /* 0x000fe20000000000 */
[----:B------:R0:W2:Y:S04]  /*b150*/  @!P4 LDG.E.U16 R26, desc[UR16][R30.64] ;  /* 0x000000101e1ac981 */ /* 0x0000a8000c1e1500 */
[----:B------:R-:W-:Y:S01]  /*b160*/  ISETP.GE.U32.AND P4, PT, R4, 0x7fffff8a, PT ;  /* 0x7fffff8a0400780c */ /* 0x000fe20003f86070 */
[----:B------:R-:W-:Y:S01]  /*b170*/  STL.64 [R1+0x200], R44 ;  /* 0x0002002c01007387 */ /* 0x000fe20000100a00 */
[----:B------:R-:W-:-:S03]  /*b180*/  IMAD R4, R90, 0x2e, RZ ;  /* 0x0000002e5a047824 */ /* 0x000fc600078e02ff */
[----:B------:R-:W-:Y:S04]  /*b190*/  STL.64 [R1+0x1f8], R40 ;  /* 0x0001f82801007387 */ /* 0x000fe80000100a00 */
[----:B------:R-:W-:Y:S04]  /*b1a0*/  STL.64 [R1+0x1f0], R32 ;  /* 0x0001f02001007387 */ /* 0x000fe80000100a00 */
[----:B------:R0:W-:Y:S02]  /*b1b0*/  STL.64 [R1+0x1e8], R30 ;  /* 0x0001e81e01007387 */ /* 0x0001e40000100a00 */
[----:B0-----:R-:W-:-:S04]  /*b1c0*/  IMAD.WIDE R30, R4, 0x2, R84 ;  /* 0x00000002041e7825 */ /* 0x001fc800078e0254 */
[C---:B------:R-:W-:Y:S01]  /*b1d0*/  IMAD.WIDE R32, R4.reuse, 0x2, R86 ;  /* 0x0000000204207825 */ /* 0x040fe200078e0256 */
[----:B------:R-:W4:Y:S04]  /*b1e0*/  @!P5 LDG.E.U16 R28, desc[UR16][R30.64] ;  /* 0x000000101e1cd981 */ /* 0x000f28000c1e1500 */
[----:B------:R-:W4:Y:S04]  /*b1f0*/  @!P5 LDG.E.U16 R29, desc[UR16][R32.64] ;  /* 0x00000010201dd981 */ /* 0x000f28000c1e1500 */
[----:B---3--:R-:W-:Y:S04]  /*b200*/  STL [R1+0x7c4], R46 ;  /* 0x0007c42e01007387 */ /* 0x008fe80000100800 */
[----:B------:R-:W-:Y:S04]  /*b210*/  STL [R1+0x7b0], R38 ;  /* 0x0007b02601007387 */ /* 0x000fe80000100800 */
[----:B------:R-:W-:Y:S04]  /*b220*/  STL [R1+0x7c0], R43 ;  /* 0x0007c02b01007387 */ /* 0x000fe80000100800 */
[----:B------:R0:W-:Y:S01]  /*b230*/  STL [R1+0x7b4], R39 ;  /* 0x0007b42701007387 */ /* 0x0001e20000100800 */
[----:B------:R-:W-:Y:S01]  /*b240*/  PRMT R25, RZ, 0x7610, R25 ;  /* 0x00007610ff197816 */ /* 0x000fe20000000019 */
[C---:B0-----:R-:W-:Y:S01]  /*b250*/  IMAD.WIDE R38, R4.reuse, 0x2, R88 ;  /* 0x0000000204267825 */ /* 0x041fe200078e0258 */
[----:B------:R-:W-:Y:S01]  /*b260*/  PRMT R20, RZ, 0x7610, R20 ;  /* 0x00007610ff147816 */ /* 0x000fe20000000014 */
[----:B--2---:R-:W-:Y:S04]  /*b270*/  STL [R1+0x7a8], R26 ;  /* 0x0007a81a01007387 */ /* 0x004fe80000100800 */
[----:B------:R0:W-:Y:S04]  /*b280*/  STL [R1+0x7ac], R27 ;  /* 0x0007ac1b01007387 */ /* 0x0001e80000100800 */
[----:B------:R-:W-:Y:S01]  /*b290*/  STL.64 [R1+0x100], R38 ;  /* 0x0001002601007387 */ /* 0x000fe20000100a00 */
[----:B0-----:R-:W-:-:S03]  /*b2a0*/  IMAD.WIDE R26, R4, 0x2, R82 ;  /* 0x00000002041a7825 */ /* 0x001fc600078e0252 */
[----:B------:R-:W-:Y:S04]  /*b2b0*/  STL.64 [R1+0xf8], R32 ;  /* 0x0000f82001007387 */ /* 0x000fe80000100a00 */
[----:B------:R-:W-:Y:S04]  /*b2c0*/  STL.64 [R1+0xf0], R30 ;  /* 0x0000f01e01007387 */ /* 0x000fe80000100a00 */
[----:B------:R-:W-:Y:S04]  /*b2d0*/  STL.64 [R1+0xe8], R26 ;  /* 0x0000e81a01007387 */ /* 0x000fe80000100a00 */
[----:B------:R0:W2:Y:S04]  /*b2e0*/  @!P5 LDG.E.U16 R25, desc[UR16][R26.64] ;  /* 0x000000101a19d981 */ /* 0x0000a8000c1e1500 */
[----:B----4-:R1:W-:Y:S04]  /*b2f0*/  STL [R1+0x79c], R28 ;  /* 0x00079c1c01007387 */ /* 0x0103e80000100800 */
[----:B------:R3:W-:Y:S01]  /*b300*/  STL [R1+0x7a0], R29 ;  /* 0x0007a01d01007387 */ /* 0x0007e20000100800 */
[----:B-1----:R-:W-:-:S04]  /*b310*/  IMAD R28, R90, 0x36, RZ ;  /* 0x000000365a1c7824 */ /* 0x002fc800078e02ff */
[----:B0-----:R-:W-:-:S04]  /*b320*/  IMAD.WIDE R26, R28, 0x2, R88 ;  /* 0x000000021c1a7825 */ /* 0x001fc800078e0258 */
[----:B------:R-:W-:-:S04]  /*b330*/  IMAD.WIDE R32, R28, 0x2, R86 ;  /* 0x000000021c207825 */ /* 0x000fc800078e0256 */
[----:B------:R-:W-:-:S04]  /*b340*/  IMAD.WIDE R30, R28, 0x2, R84 ;  /* 0x000000021c1e7825 */ /* 0x000fc800078e0254 */
[----:B---3--:R-:W-:-:S05]  /*b350*/  IMAD.WIDE R28, R28, 0x2, R82 ;  /* 0x000000021c1c7825 */ /* 0x008fca00078e0252 */
[----:B------:R-:W3:Y:S01]  /*b360*/  @!P4 LDG.E.U16 R20, desc[UR16][R28.64] ;  /* 0x000000101c14c981 */ /* 0x000ee2000c1e1500 */
[----:B------:R-:W-:Y:S01]  /*b370*/  PRMT R37, RZ, 0x7610, R37 ;  /* 0x00007610ff257816 */ /* 0x000fe20000000025 */
[----:B------:R-:W-:Y:S02]  /*b380*/  VIADD R4, R81, 0xffffffc1 ;  /* 0xffffffc151047836 */ /* 0x000fe40000000000 */
[----:B------:R-:W-:Y:S01]  /*b390*/  STL.64 [R1], R26 ;  /* 0x0000001a01007387 */ /* 0x000fe20000100a00 */
[----:B------:R-:W-:-:S03]  /*b3a0*/  PRMT R24, RZ, 0x7610, R24 ;  /* 0x00007610ff187816 */ /* 0x000fc60000000018 */
[----:B------:R-:W4:Y:S01]  /*b3b0*/  @!P5 LDG.E.U16 R37, desc[UR16][R38.64] ;  /* 0x000000102625d981 */ /* 0x000f22000c1e1500 */
[----:B------:R-:W-:-:S03]  /*b3c0*/  ISETP.GE.U32.AND P5, PT, R4, 0x7fffff82, PT ;  /* 0x7fffff820400780c */ /* 0x000fc60003fa6070 */
[----:B------:R-:W-:Y:S01]  /*b3d0*/  STL.64 [R1+0x1118], R32 ;  /* 0x0011182001007387 */ /* 0x000fe20000100a00 */
[----:B------:R-:W-:-:S03]  /*b3e0*/  PRMT R22, RZ, 0x7610, R22 ;  /* 0x00007610ff167816 */ /* 0x000fc60000000016 */
[----:B------:R-:W-:Y:S01]  /*b3f0*/  STL.64 [R1+0x1120], R30 ;  /* 0x0011201e01007387 */ /* 0x000fe20000100a00 */
[----:B------:R-:W-:-:S03]  /*b400*/  PRMT R23, RZ, 0x7610, R23 ;  /* 0x00007610ff177816 */ /* 0x000fc60000000017 */
[----:B------:R-:W-:Y:S01]  /*b410*/  STL.64 [R1+0x1130], R28 ;  /* 0x0011301c01007387 */ /* 0x000fe20000100a00 */
[----:B------:R-:W-:-:S03]  /*b420*/  PRMT R21, RZ, 0x7610, R21 ;  /* 0x00007610ff157816 */ /* 0x000fc60000000015 */
[----:B------:R0:W2:Y:S04]  /*b430*/  @!P4 LDG.E.U16 R24, desc[UR16][R26.64] ;  /* 0x000000101a18c981 */ /* 0x0000a8000c1e1500 */
[----:B------:R-:W2:Y:S04]  /*b440*/  @!P4 LDG.E.U16 R22, desc[UR16][R30.64] ;  /* 0x000000101e16c981 */ /* 0x000ea8000c1e1500 */
[----:B------:R-:W2:Y:S04]  /*b450*/  @!P4 LDG.E.U16 R23, desc[UR16][R32.64] ;  /* 0x000000102017c981 */ /* 0x000ea8000c1e1500 */
[----:B---3--:R1:W-:Y:S02]  /*b460*/  STL [R1+0x788], R20 ;  /* 0x0007881401007387 */ /* 0x0083e40000100800 */
[----:B-1----:R-:W-:-:S04]  /*b470*/  IMAD R20, R90, 0x3e, RZ ;  /* 0x0000003e5a147824 */ /* 0x002fc800078e02ff */
[----:B0-----:R-:W-:-:S05]  /*b480*/  IMAD.WIDE R26, R20, 0x2, R88 ;  /* 0x00000002141a7825 */ /* 0x001fca00078e0258 */
[----:B------:R-:W3:Y:S04]  /*b490*/  @!P5 LDG.E.U16 R21, desc[UR16][R26.64] ;  /* 0x000000101a15d981 */ /* 0x000ee8000c1e1500 */
[----:B----4-:R-:W-:Y:S04]  /*b4a0*/  STL [R1+0x7a4], R37 ;  /* 0x0007a42501007387 */ /* 0x010fe80000100800 */
[----:B--2---:R-:W-:Y:S04]  /*b4b0*/  STL [R1+0x794], R24 ;  /* 0x0007941801007387 */ /* 0x004fe80000100800 */
[----:B------:R0:W-:Y:S01]  /*b4c0*/  STL [R1+0x798], R25 ;  /* 0x0007981901007387 */ /* 0x0001e20000100800 */
[----:B------:R-:W-:-:S03]  /*b4d0*/  PRMT R34, RZ, 0x7610, R34 ;  /* 0x00007610ff227816 */ /* 0x000fc60000000022 */
[----:B------:R-:W-:Y:S01]  /*b4e0*/  STL [R1+0x78c], R22 ;  /* 0x00078c1601007387 */ /* 0x000fe20000100800 */
[----:B------:R-:W-:-:S03]  /*b4f0*/  PRMT R35, RZ, 0x7610, R35 ;  /* 0x00007610ff237816 */ /* 0x000fc60000000023 */
[----:B------:R1:W-:Y:S01]  /*b500*/  STL [R1+0x790], R23 ;  /* 0x0007901701007387 */ /* 0x0003e20000100800 */
[----:B0-----:R-:W-:-:S03]  /*b510*/  IMAD.WIDE R24, R20, 0x2, R86 ;  /* 0x0000000214187825 */ /* 0x001fc600078e0256 */
[----:B------:R-:W-:Y:S04]  /*b520*/  STL.64 [R1+0x1140], R26 ;  /* 0x0011401a01007387 */ /* 0x000fe80000100a00 */
[----:B------:R0:W2:Y:S01]  /*b530*/  @!P5 LDG.E.U16 R35, desc[UR16][R24.64] ;  /* 0x000000101823d981 */ /* 0x0000a2000c1e1500 */
[----:B-1----:R-:W-:-:S03]  /*b540*/  IMAD.WIDE R22, R20, 0x2, R84 ;  /* 0x0000000214167825 */ /* 0x002fc600078e0254 */
[----:B---3--:R1:W-:Y:S01]  /*b550*/  STL [R1+0x784], R21 ;  /* 0x0007841501007387 */ /* 0x0083e20000100800 */
[----:B------:R-:W-:-:S03]  /*b560*/  VIADD R4, R81, 0xffffffd8 ;  /* 0xffffffd851047836 */ /* 0x000fc60000000000 */
[----:B------:R-:W3:Y:S01]  /*b570*/  LDL.LU R80, [R1+0x8cc] ;  /* 0x0008cc0001507983 */ /* 0x000ee20000300800 */
[----:B-1----:R-:W-:-:S05]  /*b580*/  IMAD.WIDE R20, R20, 0x2, R82 ;  /* 0x0000000214147825 */ /* 0x002fca00078e0252 */
[----:B------:R-:W4:Y:S01]  /*b590*/  @!P5 LDG.E.U16 R34, desc[UR16][R20.64] ;  /* 0x000000101422d981 */ /* 0x000f22000c1e1500 */
[----:B------:R-:W-:Y:S01]  /*b5a0*/  ISETP.GE.U32.AND P4, PT, R4, 0x7fffff99, PT ;  /* 0x7fffff990400780c */ /* 0x000fe20003f86070 */
[----:B------:R-:W-:Y:S02]  /*b5b0*/  IMAD R4, R90, 0x1f, RZ ;  /* 0x0000001f5a047824 */ /* 0x000fe400078e02ff */
[----:B------:R0:W-:Y:S04]  /*b5c0*/  STL.64 [R1+0x1150], R24 ;  /* 0x0011501801007387 */ /* 0x0001e80000100a00 */
[----:B------:R-:W-:Y:S01]  /*b5d0*/  STL [R1+0x1158], R23 ;  /* 0x0011581701007387 */ /* 0x000fe20000100800 */
[----:B------:R-:W-:-:S03]  /*b5e0*/  PRMT R30, RZ, 0x7610, R30 ;  /* 0x00007610ff1e7816 */ /* 0x000fc6000000001e */
[----:B------:R-:W-:Y:S01]  /*b5f0*/  STL [R1+0x1228], R22 ;  /* 0x0012281601007387 */ /* 0x000fe20000100800 */
[----:B------:R-:W-:-:S03]  /*b600*/  PRMT R31, RZ, 0x7610, R31 ;  /* 0x00007610ff1f7816 */ /* 0x000fc6000000001f */
[----:B------:R-:W-:Y:S01]  /*b610*/  STL.64 [R1+0x1160], R20 ;  /* 0x0011601401007387 */ /* 0x000fe20000100a00 */
[----:B------:R-:W-:Y:S01]  /*b620*/  PRMT R28, RZ, 0x7610, R28 ;  /* 0x00007610ff1c7816 */ /* 0x000fe2000000001c */
[----:B------:R-:W-:-:S04]  /*b630*/  IMAD.WIDE R38, R4, 0x2, R86 ;  /* 0x0000000204267825 */ /* 0x000fc800078e0256 */
[C---:B0-----:R-:W-:Y:S01]  /*b640*/  IMAD.WIDE R24, R4.reuse, 0x2, R82 ;  /* 0x0000000204187825 */ /* 0x041fe200078e0252 */
[----:B------:R-:W3:Y:S04]  /*b650*/  @!P0 LDG.E.U16 R31, desc[UR16][R38.64] ;  /* 0x00000010261f8981 */ /* 0x000ee8000c1e1500 */
[----:B------:R-:W3:Y:S04]  /*b660*/  @!P0 LDG.E.U16 R28, desc[UR16][R24.64] ;  /* 0x00000010181c8981 */ /* 0x000ee8000c1e1500 */
[----:B----4-:R-:W-:Y:S04]  /*b670*/  STL [R1+0x778], R34 ;  /* 0x0007782201007387 */ /* 0x010fe80000100800 */
[----:B--2---:R0:W-:Y:S02]  /*b680*/  STL [R1+0x780], R35 ;  /* 0x0007802301007387 */ /* 0x0041e40000100800 */
[----:B0-----:R-:W-:-:S05]  /*b690*/  IMAD.WIDE R34, R4, 0x2, R84 ;  /* 0x0000000204227825 */ /* 0x001fca00078e0254 */
[----:B------:R0:W2:Y:S01]  /*b6a0*/  @!P0 LDG.E.U16 R30, desc[UR16][R34.64] ;  /* 0x00000010221e8981 */ /* 0x0000a2000c1e1500 */
[----:B------:R-:W-:Y:S01]  /*b6b0*/  PRMT R33, RZ, 0x7610, R33 ;  /* 0x00007610ff217816 */ /* 0x000fe20000000021 */
[----:B------:R-:W-:-:S04]  /*b6c0*/  IMAD.WIDE R40, R4, 0x2, R88 ;  /* 0x0000000204287825 */ /* 0x000fc800078e0258 */
[----:B------:R-:W-:Y:S01]  /*b6d0*/  VIADD R4, R81, 0xffffffd0 ;  /* 0xffffffd051047836 */ /* 0x000fe20000000000 */
[----:B------:R-:W-:Y:S04]  /*b6e0*/  STL.64 [R1+0x2e0], R40 ;  /* 0x0002e02801007387 */ /* 0x000fe80000100a00 */
[----:B------:R-:W-:Y:S04]  /*b6f0*/  STL.64 [R1+0x2d8], R38 ;  /* 0x0002d82601007387 */ /* 0x000fe80000100a00 */
[----:B------:R-:W4:Y:S01]  /*b700*/  @!P0 LDG.E.U16 R33, desc[UR16][R40.64] ;  /* 0x0000001028218981 */ /* 0x000f22000c1e1500 */
[----:B------:R-:W-:Y:S01]  /*b710*/  ISETP.GE.U32.AND P0, PT, R4, 0x7fffff91, PT ;  /* 0x7fffff910400780c */ /* 0x000fe20003f06070 */
[----:B------:R-:W-:-:S02]  /*b720*/  IMAD R4, R90, 0x27, RZ ;  /* 0x000000275a047824 */ /* 0x000fc400078e02ff */
[----:B------:R0:W-:Y:S04]  /*b730*/  STL.64 [R1+0x2d0], R34 ;  /* 0x0002d02201007387 */ /* 0x0001e80000100a00 */
[----:B------:R1:W-:Y:S04]  /*b740*/  STL.64 [R1+0x2c8], R24 ;  /* 0x0002c81801007387 */ /* 0x0003e80000100a00 */
[----:B------:R-:W4:Y:S04]  /*b750*/  LDL.LU R81, [R1+0x8d4] ;  /* 0x0008d40001517983 */ /* 0x000f280000300800 */
[----:B------:R-:W4:Y:S01]  /*b760*/  LDL.LU R76, [R1+0x8d0] ;  /* 0x0008d000014c7983 */ /* 0x000f220000300800 */
[----:B0-----:R-:W-:Y:S01]  /*b770*/  IMAD.WIDE R34, R4, 0x2, R88 ;  /* 0x0000000204227825 */ /* 0x001fe200078e0258 */
[----:B------:R-:W-:-:S03]  /*b780*/  PRMT R21, RZ, 0x7610, R21 ;  /* 0x00007610ff157816 */ /* 0x000fc60000000015 */
[----:B-1----:R-:W-:Y:S01]  /*b790*/  IMAD.WIDE R24, R4, 0x2, R82 ;  /* 0x0000000204187825 */ /* 0x002fe200078e0252 */
[----:B------:R-:W-:Y:S02]  /*b7a0*/  PRMT R26, RZ, 0x7610, R26 ;  /* 0x00007610ff1a7816 */ /* 0x000fe4000000001a */
[----:B------:R-:W-:Y:S02]  /*b7b0*/  PRMT R27, RZ, 0x7610, R27 ;  /* 0x00007610ff1b7816 */ /* 0x000fe4000000001b */
[----:B------:R0:W4:Y:S01]  /*b7c0*/  @!P4 LDG.E.U16 R21, desc[UR16][R24.64] ;  /* 0x000000101815c981 */ /* 0x000122000c1e1500 */
[----:B------:R-:W-:Y:S02]  /*b7d0*/  PRMT R20, RZ, 0x7610, R20 ;  /* 0x00007610ff147816 */ /* 0x000fe40000000014 */
[----:B------:R-:W-:-:S06]  /*b7e0*/  PRMT R32, RZ, 0x7610, R32 ;  /* 0x00007610ff207816 */ /* 0x000fcc0000000020 */
[----:B------:R-:W4:Y:S04]  /*b7f0*/  @!P4 LDG.E.U16 R32, desc[UR16][R34.64] ;  /* 0x000000102220c981 */ /* 0x000f28000c1e1500 */
[----:B--2---:R-:W-:Y:S04]  /*b800*/  STL [R1+0x7fc], R30 ;  /* 0x0007fc1e01007387 */ /* 0x004fe80000100800 */
[----:B---3--:R1:W-:Y:S04]  /*b810*/  STL [R1+0x800], R31 ;  /* 0x0008001f01007387 */ /* 0x0083e80000100800 */
[----:B------:R2:W-:Y:S01]  /*b820*/  STL [R1+0x7f8], R28 ;  /* 0x0007f81c01007387 */ /* 0x0005e20000100800 */
[----:B-1----:R-:W-:-:S03]  /*b830*/  IMAD.WIDE R30, R4, 0x2, R86 ;  /* 0x00000002041e7825 */ /* 0x002fc600078e0256 */
[----:B------:R-:W-:Y:S01]  /*b840*/  STL.64 [R1+0x1e0], R34 ;  /* 0x0001e02201007387 */ /* 0x000fe20000100a00 */
[----:B--2---:R-:W-:-:S03]  /*b850*/  IMAD.WIDE R28, R4, 0x2, R84 ;  /* 0x00000002041c7825 */ /* 0x004fc600078e0254 */
[----:B------:R-:W-:Y:S01]  /*b860*/  STL.64 [R1+0x1d8], R30 ;  /* 0x0001d81e01007387 */ /* 0x000fe20000100a00 */
[----:B------:R-:W-:-:S03]  /*b870*/  IMAD R4, R90, 0x2f, RZ ;  /* 0x0000002f5a047824 */ /* 0x000fc600078e02ff */
[----:B------:R-:W-:Y:S04]  /*b880*/  STL.64 [R1+0x1d0], R28 ;  /* 0x0001d01c01007387 */ /* 0x000fe80000100a00 */
[----:B------:R0:W-:Y:S04]  /*b890*/  STL.64 [R1+0x1c8], R24 ;  /* 0x0001c81801007387 */ /* 0x0001e80000100a00 */
[----:B------:R-:W2:Y:S04]  /*b8a0*/  @!P4 LDG.E.U16 R26, desc[UR16][R28.64] ;  /* 0x000000101c1ac981 */ /* 0x000ea8000c1e1500 */
[----:B------:R-:W3:Y:S01]  /*b8b0*/  @!P4 LDG.E.U16 R27, desc[UR16][R30.64] ;  /* 0x000000101e1bc981 */ /* 0x000ee2000c1e1500 */
[----:B0-----:R-:W-:-:S03]  /*b8c0*/  IMAD.WIDE R24, R4, 0x2, R88 ;  /* 0x0000000204187825 */ /* 0x001fc600078e0258 */
[----:B------:R-:W3:Y:S04]  /*b8d0*/  LDL.LU R77, [R1+0x8dc] ;  /* 0x0008dc00014d7983 */ /* 0x000ee80000300800 */
[----:B------:R0:W3:Y:S04]  /*b8e0*/  @!P0 LDG.E.U16 R20, desc[UR16][R24.64] ;  /* 0x0000001018148981 */ /* 0x0000e8000c1e1500 */
[----:B------:R-:W3:Y:S01]  /*b8f0*/  LDL.LU R78, [R1+0x8d8] ;  /* 0x0008d800014e7983 */ /* 0x000ee20000300800 */
[----:B------:R-:W-:-:S03]  /*b900*/  ISETP.GE.AND P4, PT, R80, RZ, PT ;  /* 0x000000ff5000720c */ /* 0x000fc60003f86270 */
[----:B----4-:R-:W-:Y:S01]  /*b910*/  STL [R1+0x804], R33 ;  /* 0x0008042101007387 */ /* 0x010fe20000100800 */
[----:B------:R-:W-:-:S03]  /*b920*/  PRMT R91, RZ, 0x7610, R91 ;  /* 0x00007610ff5b7816 */ /* 0x000fc6000000005b */
[----:B------:R0:W-:Y:S04]  /*b930*/  STL.64 [R1+0xe0], R24 ;  /* 0x0000e01801007387 */ /* 0x0001e80000100a00 */
[----:B------:R-:W4:Y:S04]  /*b940*/  LDL.LU R72, [R1+0x8e4] ;  /* 0x0008e40001487983 */ /* 0x000f280000300800 */
[----:B------:R-:W4:Y:S04]  /*b950*/  LDL.LU R79, [R1+0x8e0] ;  /* 0x0008e000014f7983 */ /* 0x000f280000300800 */
[----:B------:R-:W4:Y:S01]  /*b960*/  LDL.LU R80, [R1+0x8ec] ;  /* 0x0008ec0001507983 */ /* 0x000f220000300800 */
[----:B------:R-:W-:Y:S01]  /*b970*/  PRMT R0, RZ, 0x7610, R0 ;  /* 0x00007610ff007816 */ /* 0x000fe20000000000 */
[----:B0-----:R-:W-:-:S02]  /*b980*/  IMAD.WIDE R24, R4, 0x2, R84 ;  /* 0x0000000204187825 */ /* 0x001fc400078e0254 */
[----:B------:R0:W4:Y:S02]  /*b990*/  @!P5 LDG.E.U16 R91, desc[UR16][R22.64] ;  /* 0x00000010165bd981 */ /* 0x000124000c1e1500 */
[----:B0-----:R-:W-:Y:S02]  /*b9a0*/  PRMT R23, RZ, 0x7610, R23 ;  /* 0x00007610ff177816 */ /* 0x001fe40000000017 */
[----:B------:R-:W-:-:S06]  /*b9b0*/  PRMT R22, RZ, 0x7610, R22 ;  /* 0x00007610ff167816 */ /* 0x000fcc0000000016 */
[----:B------:R-:W4:Y:S04]  /*b9c0*/  @!P0 LDG.E.U16 R22, desc[UR16][R24.64] ;  /* 0x0000001018168981 */ /* 0x000f28000c1e1500 */
[----:B--2---:R-:W-:Y:S04]  /*b9d0*/  STL [R1+0x7ec], R26 ;  /* 0x0007ec1a01007387 */ /* 0x004fe80000100800 */
[----:B---3--:R0:W-:Y:S04]  /*b9e0*/  STL [R1+0x7f0], R27 ;  /* 0x0007f01b01007387 */ /* 0x0081e80000100800 */
[----:B------:R-:W-:Y:S01]  /*b9f0*/  STL [R1+0x7e4], R20 ;  /* 0x0007e41401007387 */ /* 0x000fe20000100800 */
[----:B0-----:R-:W-:-:S03]  /*ba00*/  IMAD.WIDE R26, R4, 0x2, R86 ;  /* 0x00000002041a7825 */ /* 0x001fc600078e0256 */
[----:B------:R0:W-:Y:S04]  /*ba10*/  STL [R1+0x7e8], R21 ;  /* 0x0007e81501007387 */ /* 0x0001e80000100800 */
[----:B------:R-:W2:Y:S04]  /*ba20*/  LDL.LU R41, [R1+0x6cc] ;  /* 0x0006cc0001297983 */ /* 0x000ea80000300800 */
[----:B------:R-:W-:Y:S01]  /*ba30*/  STL.64 [R1+0xd8], R26 ;  /* 0x0000d81a01007387 */ /* 0x000fe20000100a00 */
[----:B0-----:R-:W-:-:S03]  /*ba40*/  IMAD.WIDE R20, R4, 0x2, R82 ;  /* 0x0000000204147825 */ /* 0x001fc600078e0252 */
[----:B------:R-:W-:Y:S04]  /*ba50*/  STL [R1+0x7f4], R32 ;  /* 0x0007f42001007387 */ /* 0x000fe80000100800 */
[----:B------:R-:W-:Y:S04]  /*ba60*/  STL.64 [R1+0xd0], R24 ;  /* 0x0000d01801007387 */ /* 0x000fe80000100a00 */
[----:B------:R-:W3:Y:S04]  /*ba70*/  @!P0 LDG.E.U16 R23, desc[UR16][R26.64] ;  /* 0x000000101a178981 */ /* 0x000ee8000c1e1500 */
[----:B------:R-:W3:Y:S04]  /*ba80*/  LDL.LU R73, [R1+0x8e8] ;  /* 0x0008e80001497983 */ /* 0x000ee80000300800 */
[----:B------:R-:W3:Y:S01]  /*ba90*/  @!P0 LDG.E.U16 R0, desc[UR16][R20.64] ;  /* 0x0000001014008981 */ /* 0x000ee2000c1e1500 */
[----:B------:R-:W-:-:S03]  /*baa0*/  ISETP.GE.AND P0, PT, R81, RZ, PT ;  /* 0x000000ff5100720c */ /* 0x000fc60003f06270 */
[----:B------:R-:W-:Y:S04]  /*bab0*/  STL.64 [R1+0xc8], R20 ;  /* 0x0000c81401007387 */ /* 0x000fe80000100a00 */
[----:B------:R-:W3:Y:S04]  /*bac0*/  LDL.LU R81, [R1+0x8f4] ;  /* 0x0008f40001517983 */ /* 0x000ee80000300800 */
[----:B------:R-:W3:Y:S04]  /*bad0*/  LDL.LU R74, [R1+0x8f0] ;  /* 0x0008f000014a7983 */ /* 0x000ee80000300800 */
[----:B------:R-:W3:Y:S04]  /*bae0*/  LDL.LU R37, [R1+0x6c8] ;  /* 0x0006c80001257983 */ /* 0x000ee80000300800 */
[----:B------:R-:W3:Y:S04]  /*baf0*/  LDL.LU R38, [R1+0x6c4] ;  /* 0x0006c40001267983 */ /* 0x000ee80000300800 */
[----:B------:R-:W4:Y:S01]  /*bb00*/  LDL.LU R75, [R1+0x914] ;  /* 0x00091400014b7983 */ /* 0x000f220000300800 */
[----:B------:R-:W-:Y:S01]  /*bb10*/  ISETP.GE.AND P5, PT, R77, RZ, PT ;  /* 0x000000ff4d00720c */ /* 0x000fe20003fa6270 */
[----:B--2---:R-:W-:Y:S01]  /*bb20*/  @!P2 IMAD.MOV R41, RZ, RZ, -R41 ;  /* 0x000000ffff29a224 */ /* 0x004fe200078e0a29 */
[----:B------:R-:W-:-:S02]  /*bb30*/  ISETP.GE.AND P2, PT, R76, RZ, PT ;  /* 0x000000ff4c00720c */ /* 0x000fc40003f46270 */
[----:B------:R-:W2:Y:S04]  /*bb40*/  LDL.LU R76, [R1+0x910] ;  /* 0x00091000014c7983 */ /* 0x000ea80000300800 */
[----:B------:R-:W2:Y:S04]  /*bb50*/  LDL.LU R40, [R1+0x6c0] ;  /* 0x0006c00001287983 */ /* 0x000ea80000300800 */
[----:B------:R-:W4:Y:S04]  /*bb60*/  LDL.LU R39, [R1+0x6ac] ;  /* 0x0006ac0001277983 */ /* 0x000f280000300800 */
[----:B------:R-:W4:Y:S01]  /*bb70*/  LDL.LU R77, [R1+0x918] ;  /* 0x00091800014d7983 */ /* 0x000f220000300800 */
[----:B---3--:R-:W-:Y:S01]  /*bb80*/  @!P4 IMAD.MOV R38, RZ, RZ, -R38 ;  /* 0x000000ffff26c224 */ /* 0x008fe200078e0a26 */
[----:B------:R-:W-:-:S02]  /*bb90*/  ISETP.GE.AND P4, PT, R78, RZ, PT ;  /* 0x000000ff4e00720c */ /* 0x000fc40003f86270 */
[----:B------:R-:W3:Y:S04]  /*bba0*/  LDL.LU R78, [R1+0x904] ;  /* 0x00090400014e7983 */ /* 0x000ee80000300800 */
[----:B------:R-:W3:Y:S04]  /*bbb0*/  LDL.LU R4, [R1+0x6a8] ;  /* 0x0006a80001047983 */ /* 0x000ee80000300800 */
[----:B------:R-:W-:Y:S01]  /*bbc0*/  STL [R1+0x7e0], R23 ;  /* 0x0007e01701007387 */ /* 0x000fe20000100800 */
[----:B--2---:R-:W-:Y:S01]  /*bbd0*/  @!P0 IMAD.MOV R40, RZ, RZ, -R40 ;  /* 0x000000ffff288224 */ /* 0x004fe200078e0a28 */
[----:B----4-:R-:W-:Y:S01]  /*bbe0*/  ISETP.GE.AND P0, PT, R72, RZ, PT ;  /* 0x000000ff4800720c */ /* 0x010fe20003f06270 */
[----:B------:R-:W-:Y:S01]  /*bbf0*/  @!P2 IMAD.MOV R39, RZ, RZ, -R39 ;  /* 0x000000ffff27a224 */ /* 0x000fe200078e0a27 */
[----:B------:R-:W-:-:S02]  /*bc00*/  ISETP.GE.AND P2, PT, R79, RZ, PT ;  /* 0x000000ff4f00720c */ /* 0x000fc40003f46270 */
[----:B------:R-:W2:Y:S04]  /*bc10*/  LDL.LU R79, [R1+0x908] ;  /* 0x00090800014f7983 */ /* 0x000ea80000300800 */
[----:B------:R-:W-:Y:S05]  /*bc20*/  STL [R1+0x7dc], R22 ;  /* 0x0007dc1601007387 */ /* 0x000fea0000100800 */
[----:B------:R-:W-:Y:S01]  /*bc30*/  @!P0 IMAD.MOV R19, RZ, RZ, -R19 ;  /* 0x000000ffff138224 */ /* 0x000fe200078e0a13 */
[----:B------:R0:W-:Y:S01]  /*bc40*/  STL [R1+0x7d8], R0 ;  /* 0x0007d80001007387 */ /* 0x0001e20000100800 */
[----:B------:R-:W-:Y:S01]  /*bc50*/  ISETP.GE.AND P0, PT, R81, RZ, PT ;  /* 0x000000ff5100720c */ /* 0x000fe20003f06270 */
[----:B---3--:R-:W-:Y:S01]  /*bc60*/  @!P5 IMAD.MOV R4, RZ, RZ, -R4 ;  /* 0x000000ffff04d224 */ /* 0x008fe200078e0a04 */
[----:B------:R-:W-:-:S02]  /*bc70*/  ISETP.GE.AND P5, PT, R80, RZ, PT ;  /* 0x000000ff5000720c */ /* 0x000fc40003fa6270 */
[----:B------:R-:W3:Y:S04]  /*bc80*/  LDL.LU R80, [R1+0x90c] ;  /* 0x00090c0001507983 */ /* 0x000ee80000300800 */
[----:B------:R-:W4:Y:S01]  /*bc90*/  LDL.LU R81, [R1+0x8f8] ;  /* 0x0008f80001517983 */ /* 0x000f220000300800 */
[----:B------:R-:W-:Y:S01]  /*bca0*/  @!P4 IMAD.MOV R92, RZ, RZ, -R92 ;  /* 0x000000ffff5cc224 */ /* 0x000fe200078e0a5c */
[----:B------:R-:W-:-:S03]  /*bcb0*/  ISETP.GE.AND P4, PT, R73, RZ, PT ;  /* 0x000000ff4900720c */ /* 0x000fc60003f86270 */
[----:B------:R-:W-:Y:S01]  /*bcc0*/  @!P0 IMAD.MOV R15, RZ, RZ, -R15 ;  /* 0x000000ffff0f8224 */ /* 0x000fe200078e0a0f */
[----:B------:R-:W-:Y:S01]  /*bcd0*/  ISETP.GE.AND P0, PT, R77, RZ, PT ;  /* 0x000000ff4d00720c */ /* 0x000fe20003f06270 */
[----:B------:R-:W-:Y:S02]  /*bce0*/  @!P2 IMAD.MOV R18, RZ, RZ, -R18 ;  /* 0x000000ffff12a224 */ /* 0x000fe400078e0a12 */
[----:B------:R-:W-:Y:S01]  /*bcf0*/  @!P5 IMAD.MOV R17, RZ, RZ, -R17 ;  /* 0x000000ffff11d224 */ /* 0x000fe200078e0a11 */
[----:B------:R-:W-:Y:S01]  /*bd00*/  ISETP.GE.AND P5, PT, R75, RZ, PT ;  /* 0x000000ff4b00720c */ /* 0x000fe20003fa6270 */
[----:B------:R-:W4:Y:S01]  /*bd10*/  LDL.LU R72, [R1+0x8fc] ;  /* 0x0008fc0001487983 */ /* 0x000f220000300800 */
[----:B------:R-:W-:-:S03]  /*bd20*/  ISETP.GE.AND P2, PT, R74, RZ, PT ;  /* 0x000000ff4a00720c */ /* 0x000fc60003f46270 */
[----:B------:R-:W4:Y:S01]  /*bd30*/  LDL.LU R73, [R1+0x900] ;  /* 0x0009000001497983 */ /* 0x000f220000300800 */
[----:B------:R-:W-:Y:S01]  /*bd40*/  @!P4 IMAD.MOV R16, RZ, RZ, -R16 ;  /* 0x000000ffff10c224 */ /* 0x000fe200078e0a10 */
[----:B------:R-:W-:Y:S02]  /*bd50*/  ISETP.GE.AND P4, PT, R76, RZ, PT ;  /* 0x000000ff4c00720c */ /* 0x000fe40003f86270 */
[----:B------:R-:W0:Y:S01]  /*bd60*/  LDL.LU R74, [R1+0x774] ;  /* 0x00077400014a7983 */ /* 0x000e220000300800 */
[----:B------:R-:W-:-:S03]  /*bd70*/  @!P0 IMAD.MOV R11, RZ, RZ, -R11 ;  /* 0x000000ffff0b8224 */ /* 0x000fc600078e0a0b */
[----:B------:R-:W4:Y:S01]  /*bd80*/  LDL.LU R75, [R1+0x770] ;  /* 0x00077000014b7983 */ /* 0x000f220000300800 */
[----:B------:R-:W-:-:S03]  /*bd90*/  @!P5 IMAD.MOV R13, RZ, RZ, -R13 ;  /* 0x000000ffff0dd224 */ /* 0x000fc600078e0a0d */
[----:B------:R-:W4:Y:S01]  /*bda0*/  LDL.LU R76, [R1+0x76c] ;  /* 0x00076c00014c7983 */ /* 0x000f220000300800 */
[----:B------:R-:W-:Y:S02]  /*bdb0*/  @!P2 IMAD.MOV R14, RZ, RZ, -R14 ;  /* 0x000000ffff0ea224 */ /* 0x000fe400078e0a0e */
[----:B------:R-:W-:Y:S01]  /*bdc0*/  @!P4 IMAD.MOV R12, RZ, RZ, -R12 ;  /* 0x000000ffff0cc224 */ /* 0x000fe200078e0a0c */
[----:B------:R-:W4:Y:S01]  /*bdd0*/  LDL.LU R77, [R1+0x768] ;  /* 0x00076800014d7983 */ /* 0x000f220000300800 */
[----:B------:R-:W-:Y:S02]  /*bde0*/  ISETP.GE.AND P2, PT, R78, RZ, PT ;  /* 0x000000ff4e00720c */ /* 0x000fe40003f46270 */
[----:B--2---:R-:W-:Y:S02]  /*bdf0*/  ISETP.GE.AND P5, PT, R79, RZ, PT ;  /* 0x000000ff4f00720c */ /* 0x004fe40003fa6270 */
[----:B---3--:R-:W-:Y:S02]  /*be00*/  ISETP.GE.AND P4, PT, R80, RZ, PT ;  /* 0x000000ff5000720c */ /* 0x008fe40003f86270 */
[----:B----4-:R-:W-:-:S02]  /*be10*/  ISETP.GE.AND P0, PT, R81, RZ, PT ;  /* 0x000000ff5100720c */ /* 0x010fc40003f06270 */
[----:B------:R-:W2:Y:S04]  /*be20*/  LDL.LU R81, [R1+0x764] ;  /* 0x0007640001517983 */ /* 0x000ea80000300800 */
[----:B------:R-:W3:Y:S04]  /*be30*/  LDL.LU R80, [R1+0x760] ;  /* 0x0007600001507983 */ /* 0x000ee80000300800 */
[----:B------:R-:W4:Y:S04]  /*be40*/  LDL.LU R79, [R1+0x75c] ;  /* 0x00075c00014f7983 */ /* 0x000f280000300800 */
[----:B------:R-:W2:Y:S01]  /*be50*/  LDL.LU R78, [R1+0x758] ;  /* 0x00075800014e7983 */ /* 0x000ea20000300800 */
[----:B------:R-:W-:Y:S01]  /*be60*/  @!P4 IMAD.MOV R8, RZ, RZ, -R8 ;  /* 0x000000ffff08c224 */ /* 0x000fe200078e0a08 */
[----:B------:R-:W-:-:S02]  /*be70*/  ISETP.NE.AND P4, PT, R3, RZ, PT ;  /* 0x000000ff0300720c */ /* 0x000fc40003f85270 */
[----:B------:R-:W-:-:S04]  /*be80*/  LOP3.LUT R3, RZ, R3, RZ, 0x33, !PT ;  /* 0x00000003ff037212 */ /* 0x000fc800078e33ff */
[C---:B0-----:R-:W-:Y:S02]  /*be90*/  SEL R0, R3.reuse, R74, !P4 ;  /* 0x0000004a03007207 */ /* 0x041fe40006000000 */
[----:B------:R-:W-:Y:S01]  /*bea0*/  SEL R20, R3, R75, !P4 ;  /* 0x0000004b03147207 */ /* 0x000fe20006000000 */
[----:B------:R-:W-:Y:S02]  /*beb0*/  @!P5 IMAD.MOV R9, RZ, RZ, -R9 ;  /* 0x000000ffff09d224 */ /* 0x000fe400078e0a09 */
[----:B------:R0:W-:Y:S01]  /*bec0*/  STL [R1+0x8d8], R0 ;  /* 0x0008d80001007387 */ /* 0x0001e20000100800 */
[----:B------:R-:W-:-:S03]  /*bed0*/  ISETP.GE.AND P5, PT, R73, RZ, PT ;  /* 0x000000ff4900720c */ /* 0x000fc60003fa6270 */
[----:B------:R-:W3:Y:S01]  /*bee0*/  LDL.LU R73, [R1+0x754] ;  /* 0x0007540001497983 */ /* 0x000ee20000300800 */
[----:B0-----:R-:W-:-:S03]  /*bef0*/  SEL R0, R3, R76, !P4 ;  /* 0x0000004c03007207 */ /* 0x001fc60006000000 */
[----:B------:R-:W-:Y:S04]  /*bf00*/  STL [R1+0x8d4], R20 ;  /* 0x0008d41401007387 */ /* 0x000fe80000100800 */
[----:B------:R2:W-:Y:S04]  /*bf10*/  STL [R1+0x8d0], R0 ;  /* 0x0008d00001007387 */ /* 0x0005e80000100800 */
[----:B------:R-:W3:Y:S01]  /*bf20*/  LDL.LU R45, [R1+0x750] ;  /* 0x00075000012d7983 */ /* 0x000ee20000300800 */
[----:B--2---:R-:W-:-:S03]  /*bf30*/  SEL R0, R3, R78, !P4 ;  /* 0x0000004e03007207 */ /* 0x004fc60006000000 */
[----:B------:R-:W2:Y:S04]  /*bf40*/  LDL.LU R78, [R1+0x74c] ;  /* 0x00074c00014e7983 */ /* 0x000ea80000300800 */
[----:B------:R-:W2:Y:S04]  /*bf50*/  LDL.LU R53, [R1+0x748] ;  /* 0x0007480001357983 */ /* 0x000ea80000300800 */
[----:B------:R-:W2:Y:S04]  /*bf60*/  LDL.LU R46, [R1+0x744] ;  /* 0x00074400012e7983 */ /* 0x000ea80000300800 */
[----:B------:R-:W2:Y:S04]  /*bf70*/  LDL.LU R47, [R1+0x740] ;  /* 0x00074000012f7983 */ /* 0x000ea80000300800 */
[----:B------:R-:W2:Y:S04]  /*bf80*/  LDL.LU R48, [R1+0x73c] ;  /* 0x00073c0001307983 */ /* 0x000ea80000300800 */
[----:B------:R-:W4:Y:S04]  /*bf90*/  LDL.LU R57, [R1+0x738] ;  /* 0x0007380001397983 */ /* 0x000f280000300800 */
[----:B------:R-:W4:Y:S04]  /*bfa0*/  LDL.LU R59, [R1+0x734] ;  /* 0x00073400013b7983 */ /* 0x000f280000300800 */
[----:B------:R-:W4:Y:S04]  /*bfb0*/  LDL.LU R50, [R1+0x730] ;  /* 0x0007300001327983 */ /* 0x000f280000300800 */
[----:B------:R-:W4:Y:S04]  /*bfc0*/  LDL.LU R51, [R1+0x72c] ;  /* 0x00072c0001337983 */ /* 0x000f280000300800 */
[----:B------:R-:W4:Y:S04]  /*bfd0*/  LDL.LU R52, [R1+0x728] ;  /* 0x0007280001347983 */ /* 0x000f280000300800 */
[----:B------:R-:W4:Y:S04]  /*bfe0*/  LDL.LU R62, [R1+0x724] ;  /* 0x00072400013e7983 */ /* 0x000f280000300800 */
[----:B------:R-:W4:Y:S04]  /*bff0*/  LDL.LU R60, [R1+0x720] ;  /* 0x00072000013c7983 */ /* 0x000f280000300800 */
[----:B------:R-:W4:Y:S04]  /*c000*/  LDL.LU R58, [R1+0x71c] ;  /* 0x00071c00013a7983 */ /* 0x000f280000300800 */
[----:B------:R-:W4:Y:S01]  /*c010*/  LDL.LU R61, [R1+0x718] ;  /* 0x00071800013d7983 */ /* 0x000f220000300800 */
[----:B------:R-:W-:-:S03]  /*c020*/  SEL R49, R3, R77, !P4 ;  /* 0x0000004d03317207 */ /* 0x000fc60006000000 */
[----:B------:R-:W4:Y:S04]  /*c030*/  LDL.LU R63, [R1+0x714] ;  /* 0x00071400013f7983 */ /* 0x000f280000300800 */
[----:B------:R-:W4:Y:S04]  /*c040*/  LDL.LU R64, [R1+0x710] ;  /* 0x0007100001407983 */ /* 0x000f280000300800 */
[----:B------:R-:W4:Y:S04]  /*c050*/  LDL.LU R65, [R1+0x70c] ;  /* 0x00070c0001417983 */ /* 0x000f280000300800 */
[----:B------:R-:W4:Y:S04]  /*c060*/  LDL.LU R66, [R1+0x708] ;  /* 0x0007080001427983 */ /* 0x000f280000300800 */
[----:B------:R-:W4:Y:S04]  /*c070*/  LDL.LU R77, [R1+0x704] ;  /* 0x00070400014d7983 */ /* 0x000f280000300800 */
[----:B------:R-:W4:Y:S04]  /*c080*/  LDL.LU R76, [R1+0x700] ;  /* 0x00070000014c7983 */ /* 0x000f280000300800 */
[----:B------:R-:W4:Y:S01]  /*c090*/  LDL.LU R67, [R1+0x6fc] ;  /* 0x0006fc0001437983 */ /* 0x000f220000300800 */
[----:B---3--:R-:W-:-:S03]  /*c0a0*/  SEL R56, R3, R73, !P4 ;  /* 0x0000004903387207 */ /* 0x008fc60006000000 */
[----:B------:R-:W3:Y:S01]  /*c0b0*/  LDL.LU R75, [R1+0x6f8] ;  /* 0x0006f800014b7983 */ /* 0x000ee20000300800 */
[----:B------:R-:W-:-:S03]  /*c0c0*/  @!P2 IMAD.MOV R10, RZ, RZ, -R10 ;  /* 0x000000ffff0aa224 */ /* 0x000fc600078e0a0a */
[----:B------:R-:W3:Y:S01]  /*c0d0*/  LDL.LU R68, [R1+0x6f4] ;  /* 0x0006f40001447983 */ /* 0x000ee20000300800 */
[----:B------:R-:W-:-:S03]  /*c0e0*/  ISETP.GE.AND P2, PT, R72, RZ, PT ;  /* 0x000000ff4800720c */ /* 0x000fc60003f46270 */
[----:B------:R-:W3:Y:S04]  /*c0f0*/  LDL.LU R74, [R1+0x6f0] ;  /* 0x0006f000014a7983 */ /* 0x000ee80000300800 */
[----:B------:R-:W3:Y:S04]  /*c100*/  LDL.LU R73, [R1+0x6ec] ;  /* 0x0006ec0001497983 */ /* 0x000ee80000300800 */
[----:B------:R-:W3:Y:S04]  /*c110*/  LDL.LU R69, [R1+0x6e8] ;  /* 0x0006e80001457983 */ /* 0x000ee80000300800 */
[----:B------:R-:W3:Y:S04]  /*c120*/  LDL.LU R70, [R1+0x6e4] ;  /* 0x0006e40001467983 */ /* 0x000ee80000300800 */
[----:B------:R-:W3:Y:S04]  /*c130*/  LDL.LU R72, [R1+0x6e0] ;  /* 0x0006e00001487983 */ /* 0x000ee80000300800 */
[----:B------:R-:W3:Y:S01]  /*c140*/  LDL.LU R71, [R1+0x6d8] ;  /* 0x0006d80001477983 */ /* 0x000ee20000300800 */
[----:B--2---:R-:W-:-:S03]  /*c150*/  SEL R21, R3, R48, !P4 ;  /* 0x0000003003157207 */ /* 0x004fc60006000000 */
[----:B------:R-:W2:Y:S01]  /*c160*/  LDL.LU R48, [R1+0x6dc] ;  /* 0x0006dc0001307983 */ /* 0x000ea20000300800 */
[----:B------:R-:W-:Y:S02]  /*c170*/  @!P6 IMAD.MOV R37, RZ, RZ, -R37 ;  /* 0x000000ffff25e224 */ /* 0x000fe400078e0a25 */
[----:B------:R-:W-:Y:S02]  /*c180*/  @!P0 IMAD.MOV R7, RZ, RZ, -R7 ;  /* 0x000000ffff078224 */ /* 0x000fe400078e0a07 */
[----:B------:R-:W-:Y:S02]  /*c190*/  @!P2 IMAD.MOV R6, RZ, RZ, -R6 ;  /* 0x000000ffff06a224 */ /* 0x000fe400078e0a06 */
[----:B------:R-:W-:Y:S01]  /*c1a0*/  @!P5 IMAD.MOV R5, RZ, RZ, -R5 ;  /* 0x000000ffff05d224 */ /* 0x000fe200078e0a05 */
[C---:B------:R-:W-:Y:S02]  /*c1b0*/  SEL R20, R3.reuse, R45, !P4 ;  /* 0x0000002d03147207 */ /* 0x040fe40006000000 */
[----:B------:R-:W-:-:S02]  /*c1c0*/  SEL R22, R3, R46, !P4 ;  /* 0x0000002e03167207 */ /* 0x000fc40006000000 */
[C---:B------:R-:W-:Y:S02]  /*c1d0*/  SEL R24, R3.reuse, R47, !P4 ;  /* 0x0000002f03187207 */ /* 0x040fe40006000000 */
[C---:B----4-:R-:W-:Y:S02]  /*c1e0*/  SEL R23, R3.reuse, R50, !P4 ;  /* 0x0000003203177207 */ /* 0x050fe40006000000 */
[C---:B------:R-:W-:Y:S02]  /*c1f0*/  SEL R25, R3.reuse, R51, !P4 ;  /* 0x0000003303197207 */ /* 0x040fe40006000000 */
[C---:B------:R-:W-:Y:S02]  /*c200*/  SEL R26, R3.reuse, R52, !P4 ;  /* 0x00000034031a7207 */ /* 0x040fe40006000000 */
[C---:B------:R-:W-:Y:S02]  /*c210*/  SEL R81, R3.reuse, R81, !P4 ;  /* 0x0000005103517207 */ /* 0x040fe40006000000 */
[----:B------:R-:W-:-:S02]  /*c220*/  SEL R80, R3, R80, !P4 ;  /* 0x0000005003507207 */ /* 0x000fc40006000000 */
[C---:B------:R-:W-:Y:S02]  /*c230*/  SEL R79, R3.reuse, R79, !P4 ;  /* 0x0000004f034f7207 */ /* 0x040fe40006000000 */
[C---:B------:R-:W-:Y:S02]  /*c240*/  SEL R78, R3.reuse, R78, !P4 ;  /* 0x0000004e034e7207 */ /* 0x040fe40006000000 */
        /* <DEDUP_REMOVED lines=8> */
[----:B------:R-:W0:Y:S01]  /*c2d0*/  LDC R92, c[0x0][0x3a0] ;  /* 0x0000e800ff5c7b82 */ /* 0x000e220000000800 */
[C---:B------:R-:W-:Y:S02]  /*c2e0*/  SEL R30, R3.reuse, R66, !P4 ;  /* 0x00000042031e7207 */ /* 0x040fe40006000000 */
[----:B------:R-:W-:-:S02]  /*c2f0*/  SEL R28, R3, R64, !P4 ;  /* 0x00000040031c7207 */ /* 0x000fc40006000000 */
[C---:B---3--:R-:W-:Y:S02]  /*c300*/  SEL R33, R3.reuse, R68, !P4 ;  /* 0x0000004403217207 */ /* 0x048fe40006000000 */
        /* <DEDUP_REMOVED lines=34> */
[----:B------:R-:W-:Y:S01]  /*c530*/  SEL R47, R3, R5, !P4 ;  /* 0x00000005032f7207 */ /* 0x000fe20006000000 */
[----:B------:R-:W-:Y:S01]  /*c540*/  IMAD R12, R90, 0x37, RZ ;  /* 0x000000375a0c7824 */ /* 0x000fe200078e02ff */
[----:B------:R-:W-:-:S03]  /*c550*/  PRMT R55, RZ, 0x7610, R55 ;  /* 0x00007610ff377816 */ /* 0x000fc60000000037 */
[----:B------:R-:W-:Y:S01]  /*c560*/  IMAD.WIDE R16, R12, 0x2, R86 ;  /* 0x000000020c107825 */ /* 0x000fe200078e0256 */
[----:B------:R-:W-:-:S03]  /*c570*/  PRMT R4, RZ, 0x7610, R4 ;  /* 0x00007610ff047816 */ /* 0x000fc60000000004 */
[----:B------:R-:W-:-:S04]  /*c580*/  IMAD.WIDE R18, R12, 0x2, R88 ;  /* 0x000000020c127825 */ /* 0x000fc800078e0258 */
[----:B------:R-:W-:-:S04]  /*c590*/  IMAD.WIDE R14, R12, 0x2, R84 ;  /* 0x000000020c0e7825 */ /* 0x000fc800078e0254 */
[----:B------:R-:W-:Y:S01]  /*c5a0*/  IMAD.WIDE R12, R12, 0x2, R82 ;  /* 0x000000020c0c7825 */ /* 0x000fe200078e0252 */
[----:B--2---:R-:W-:-:S03]  /*c5b0*/  SEL R48, R3, R48, !P4 ;  /* 0x0000003003307207 */ /* 0x004fc60006000000 */
[----:B0-----:R-:W-:-:S05]  /*c5c0*/  VIADD R3, R92, 0xffffffc8 ;  /* 0xffffffc85c037836 */ /* 0x001fca0000000000 */
[----:B------:R-:W-:-:S13]  /*c5d0*/  ISETP.GE.U32.AND P0, PT, R3, 0x7fffff89, PT ;  /* 0x7fffff890300780c */ /* 0x000fda0003f06070 */
[----:B------:R-:W2:Y:S04]  /*c5e0*/  @!P0 LDG.E.U16 R55, desc[UR16][R16.64] ;  /* 0x0000001010378981 */ /* 0x000ea8000c1e1500 */
[----:B------:R-:W3:Y:S01]  /*c5f0*/  @!P0 LDG.E.U16 R4, desc[UR16][R12.64] ;  /* 0x000000100c048981 */ /* 0x000ee2000c1e1500 */
[----:B------:R-:W-:Y:S01]  /*c600*/  VIADD R3, R92, 0xffffffc0 ;  /* 0xffffffc05c037836 */ /* 0x000fe20000000000 */
[----:B------:R-:W-:Y:S02]  /*c610*/  PRMT R6, RZ, 0x7610, R6 ;  /* 0x00007610ff067816 */ /* 0x000fe40000000006 */
[----:B------:R-:W-:Y:S01]  /*c620*/  PRMT R5, RZ, 0x7610, R5 ;  /* 0x00007610ff057816 */ /* 0x000fe20000000005 */
[----:B------:R0:W-:Y:S01]  /*c630*/  STL.64 [R1+0x1170], R18 ;  /* 0x0011701201007387 */ /* 0x0001e20000100a00 */
[----:B------:R-:W-:-:S03]  /*c640*/  ISETP.GE.U32.AND P2, PT, R3, 0x7fffff81, PT ;  /* 0x7fffff810300780c */ /* 0x000fc60003f46070 */
[----:B------:R-:W4:Y:S04]  /*c650*/  @!P0 LDG.E.U16 R6, desc[UR16][R18.64] ;  /* 0x0000001012068981 */ /* 0x000f28000c1e1500 */
[----:B------:R1:W3:Y:S04]  /*c660*/  @!P0 LDG.E.U16 R5, desc[UR16][R14.64] ;  /* 0x000000100e058981 */ /* 0x0002e8000c1e1500 */
[----:B--2---:R-:W-:Y:S04]  /*c670*/  STL [R1+0x1344], R55 ;  /* 0x0013443701007387 */ /* 0x004fe80000100800 */
[----:B------:R-:W-:Y:S04]  /*c680*/  STL.64 [R1+0x1180], R16 ;  /* 0x0011801001007387 */ /* 0x000fe80000100a00 */
[----:B------:R2:W-:Y:S04]  /*c690*/  STL.64 [R1+0x1188], R14 ;  /* 0x0011880e01007387 */ /* 0x0005e80000100a00 */
[----:B------:R-:W4:Y:S04]  /*c6a0*/  LDL.LU R3, [R1+0x828] ;  /* 0x0008280001037983 */ /* 0x000f280000300800 */
[----:B0-----:R-:W4:Y:S04]  /*c6b0*/  LDL.LU R18, [R1+0x7d0] ;  /* 0x0007d00001127983 */ /* 0x001f280000300800 */
[----:B--2---:R-:W2:Y:S04]  /*c6c0*/  LDL.LU R14, [R1+0x7cc] ;  /* 0x0007cc00010e7983 */ /* 0x004ea80000300800 */
[----:B------:R-:W2:Y:S04]  /*c6d0*/  LDL.LU R92, [R1+0x7c8] ;  /* 0x0007c800015c7983 */ /* 0x000ea80000300800 */
[----:B------:R0:W-:Y:S01]  /*c6e0*/  STL.64 [R1+0x1190], R12 ;  /* 0x0011900c01007387 */ /* 0x0001e20000100a00 */
[----:B-1----:R-:W-:-:S02]  /*c6f0*/  PRMT R15, RZ, 0x7610, R15 ;  /* 0x00007610ff0f7816 */ /* 0x002fc4000000000f */
[----:B------:R-:W-:Y:S01]  /*c700*/  PRMT R16, RZ, 0x7610, R16 ;  /* 0x00007610ff107816 */ /* 0x000fe20000000010 */
[----:B0-----:R-:W2:Y:S04]  /*c710*/  LDL.LU R13, [R1+0x7d4] ;  /* 0x0007d400010d7983 */ /* 0x001ea80000300800 */
[----:B---3--:R0:W-:Y:S02]  /*c720*/  STL [R1+0x6c4], R4 ;  /* 0x0006c40401007387 */ /* 0x0081e40000100800 */
[----:B0-----:R-:W-:-:S04]  /*c730*/  IMAD R4, R90, 0x3f, RZ ;  /* 0x0000003f5a047824 */ /* 0x001fc800078e02ff */
[----:B------:R-:W-:-:S04]  /*c740*/  IMAD.WIDE R10, R4, 0x2, R88 ;  /* 0x00000002040a7825 */ /* 0x000fc800078e0258 */
[----:B------:R-:W-:Y:S01]  /*c750*/  IMAD.WIDE R8, R4, 0x2, R86 ;  /* 0x0000000204087825 */ /* 0x000fe200078e0256 */
[----:B------:R-:W3:Y:S04]  /*c760*/  @!P2 LDG.E.U16 R15, desc[UR16][R10.64] ;  /* 0x000000100a0fa981 */ /* 0x000ee8000c1e1500 */
[----:B------:R-:W2:Y:S01]  /*c770*/  @!P2 LDG.E.U16 R16, desc[UR16][R8.64] ;  /* 0x000000100810a981 */ /* 0x000ea2000c1e1500 */
[----:B------:R-:W-:-:S03]  /*c780*/  PRMT R54, RZ, 0x7610, R54 ;  /* 0x00007610ff367816 */ /* 0x000fc60000000036 */
[----:B------:R-:W-:Y:S01]  /*c790*/  STL.64 [R1+0x11a0], R88 ;  /* 0x0011a05801007387 */ /* 0x000fe20000100a00 */
[----:B------:R-:W-:-:S03]  /*c7a0*/  PRMT R93, RZ, 0x7610, R93 ;  /* 0x00007610ff5d7816 */ /* 0x000fc6000000005d */
[----:B------:R-:W-:Y:S04]  /*c7b0*/  STL.64 [R1+0x11b0], R86 ;  /* 0x0011b05601007387 */ /* 0x000fe80000100a00 */
[----:B----4-:R0:W-:Y:S04]  /*c7c0*/  STL [R1+0x6ac], R6 ;  /* 0x0006ac0601007387 */ /* 0x0101e80000100800 */
[----:B------:R-:W-:Y:S04]  /*c7d0*/  STL.64 [R1+0x11c0], R84 ;  /* 0x0011c05401007387 */ /* 0x000fe80000100a00 */
[----:B------:R1:W-:Y:S01]  /*c7e0*/  STL [R1+0x6c0], R5 ;  /* 0x0006c00501007387 */ /* 0x0003e20000100800 */
[----:B0-----:R-:W-:-:S05]  /*c7f0*/  IMAD.WIDE R6, R4, 0x2, R84 ;  /* 0x0000000204067825 */ /* 0x001fca00078e0254 */
[----:B------:R-:W4:Y:S01]  /*c800*/  @!P2 LDG.E.U16 R54, desc[UR16][R6.64] ;  /* 0x000000100636a981 */ /* 0x000f22000c1e1500 */
[----:B-1----:R-:W-:-:S05]  /*c810*/  IMAD.WIDE R4, R4, 0x2, R82 ;  /* 0x0000000204047825 */ /* 0x002fca00078e0252 */
[----:B------:R-:W4:Y:S04]  /*c820*/  @!P2 LDG.E.U16 R93, desc[UR16][R4.64] ;  /* 0x00000010045da981 */ /* 0x000f28000c1e1500 */
[----:B------:R-:W-:Y:S04]  /*c830*/  STL.64 [R1+0x11d0], R82 ;  /* 0x0011d05201007387 */ /* 0x000fe80000100a00 */
[----:B---3--:R0:W-:Y:S04]  /*c840*/  STL [R1+0x6c8], R15 ;  /* 0x0006c80f01007387 */ /* 0x0081e80000100800 */
[----:B0-----:R-:W3:Y:S04]  /*c850*/  LDL.LU R15, [R1+0x7c4] ;  /* 0x0007c400010f7983 */ /* 0x001ee80000300800 */
[----:B------:R-:W-:Y:S04]  /*c860*/  STL.64 [R1+0x11d8], R10 ;  /* 0x0011d80a01007387 */ /* 0x000fe80000100a00 */
[----:B--2---:R0:W-:Y:S04]  /*c870*/  STL [R1+0x6cc], R16 ;  /* 0x0006cc1001007387 */ /* 0x0041e80000100800 */
[----:B0-----:R-:W2:Y:S04]  /*c880*/  LDL.LU R16, [R1+0x7c0] ;  /* 0x0007c00001107983 */ /* 0x001ea80000300800 */
[----:B------:R-:W2:Y:S04]  /*c890*/  LDL.LU R17, [R1+0x7bc] ;  /* 0x0007bc0001117983 */ /* 0x000ea80000300800 */
[----:B------:R-:W2:Y:S01]  /*c8a0*/  LDL.LU R19, [R1+0x7b8] ;  /* 0x0007b80001137983 */ /* 0x000ea20000300800 */
[----:B------:R-:W-:-:S03]  /*c8b0*/  LOP3.LUT R55, R2, 0x60, RZ, 0x3c, !PT ;  /* 0x0000006002377812 */ /* 0x000fc600078e3cff */
[----:B------:R-:W-:Y:S04]  /*c8c0*/  STL.64 [R1+0x11e0], R8 ;  /* 0x0011e00801007387 */ /* 0x000fe80000100a00 */
[----:B----4-:R-:W-:Y:S04]  /*c8d0*/  STL [R1+0x1320], R54 ;  /* 0x0013203601007387 */ /* 0x010fe80000100800 */
[----:B------:R-:W-:Y:S04]  /*c8e0*/  STL.64 [R1+0x11f0], R6 ;  /* 0x0011f00601007387 */ /* 0x000fe80000100a00 */
[----:B------:R-:W-:Y:S04]  /*c8f0*/  STL [R1+0x1310], R93 ;  /* 0x0013105d01007387 */ /* 0x000fe80000100800 */
[----:B------:R-:W-:Y:S04]  /*c900*/  STL.64 [R1+0x1200], R4 ;  /* 0x0012000401007387 */ /* 0x000fe80000100a00 */
[----:B------:R0:W-:Y:S04]  /*c910*/  STS.U16 [R55+UR5+0xc700], R3 ;  /* 0x00c7000337007988 */ /* 0x0001e80008000405 */
[----:B------:R-:W4:Y:S04]  /*c920*/  LDL.LU R86, [R1+0x7b4] ;  /* 0x0007b40001567983 */ /* 0x000f280000300800 */
[----:B------:R-:W-:Y:S04]  /*c930*/  STS.U16 [R55+UR5+0xb00], R13 ;  /* 0x000b000d37007988 */ /* 0x000fe80008000405 */
[----:B0-----:R-:W4:Y:S04]  /*c940*/  LDL.LU R3, [R1+0x7b0] ;  /* 0x0007b00001037983 */ /* 0x001f280000300800 */
[----:B------:R-:W4:Y:S04]  /*c950*/  LDL.LU R87, [R1+0x7ac] ;  /* 0x0007ac0001577983 */ /* 0x000f280000300800 */
[----:B------:R0:W-:Y:S04]  /*c960*/  STS.U16 [R55+UR5+0x4b00], R18 ;  /* 0x004b001237007988 */ /* 0x0001e80008000405 */
[----:B------:R-:W4:Y:S04]  /*c970*/  LDL.LU R88, [R1+0x7a8] ;  /* 0x0007a80001587983 */ /* 0x000f280000300800 */
[----:B------:R-:W-:Y:S04]  /*c980*/  STS.U16 [R55+UR5+0x8b00], R14 ;  /* 0x008b000e37007988 */ /* 0x000fe80008000405 */
[----:B0-----:R-:W4:Y:S04]  /*c990*/  LDL.LU R18, [R1+0x7a4] ;  /* 0x0007a40001127983 */ /* 0x001f280000300800 */
[----:B------:R-:W4:Y:S04]  /*c9a0*/  LDL.LU R89, [R1+0x7a0] ;  /* 0x0007a00001597983 */ /* 0x000f280000300800 */
[----:B------:R0:W-:Y:S04]  /*c9b0*/  STS.U16 [R55+UR5+0xcb00], R92 ;  /* 0x00cb005c37007988 */ /* 0x0001e80008000405 */
[----:B0-----:R-:W4:Y:S04]  /*c9c0*/  LDL.LU R92, [R1+0x79c] ;  /* 0x00079c00015c7983 */ /* 0x001f280000300800 */
[----:B------:R-:W4:Y:S04]  /*c9d0*/  LDL.LU R12, [R1+0x798] ;  /* 0x00079800010c7983 */ /* 0x000f280000300800 */
[----:B------:R-:W4:Y:S04]  /*c9e0*/  LDL.LU R13, [R1+0x794] ;  /* 0x00079400010d7983 */ /* 0x000f280000300800 */
[----:B------:R-:W4:Y:S04]  /*c9f0*/  LDL.LU R14, [R1+0x790] ;  /* 0x00079000010e7983 */ /* 0x000f280000300800 */
[----:B---3--:R0:W-:Y:S04]  /*ca00*/  STS.U16 [R55+UR5+0xf00], R15 ;  /* 0x000f000f37007988 */ /* 0x0081e80008000405 */
[----:B0-----:R-:W3:Y:S04]  /*ca10*/  LDL.LU R15, [R1+0x78c] ;  /* 0x00078c00010f7983 */ /* 0x001ee80000300800 */
[----:B--2---:R0:W-:Y:S04]  /*ca20*/  STS.U16 [R55+UR5+0x4f00], R16 ;  /* 0x004f001037007988 */ /* 0x0041e80008000405 */
[----:B------:R1:W-:Y:S04]  /*ca30*/  STS.U16 [R55+UR5+0x8f00], R17 ;  /* 0x008f001137007988 */ /* 0x0003e80008000405 */
[----:B------:R2:W-:Y:S04]  /*ca40*/  STS.U16 [R55+UR5+0xcf00], R19 ;  /* 0x00cf001337007988 */ /* 0x0005e80008000405 */
[----:B0-----:R-:W3:Y:S04]  /*ca50*/  LDL.LU R16, [R1+0x788] ;  /* 0x0007880001107983 */ /* 0x001ee80000300800 */
[----:B-1----:R-:W3:Y:S04]  /*ca60*/  LDL.LU R17, [R1+0x784] ;  /* 0x0007840001117983 */ /* 0x002ee80000300800 */
[----:B--2---:R-:W2:Y:S04]  /*ca70*/  LDL.LU R19, [R1+0x780] ;  /* 0x0007800001137983 */ /* 0x004ea80000300800 */
[----:B----4-:R-:W-:Y:S04]  /*ca80*/  STS.U16 [R55+UR5+0x1300], R86 ;  /* 0x0013005637007988 */ /* 0x010fe80008000405 */
[----:B------:R0:W-:Y:S04]  /*ca90*/  STS.U16 [R55+UR5+0x5300], R3 ;  /* 0x0053000337007988 */ /* 0x0001e80008000405 */
[----:B------:R-:W-:Y:S04]  /*caa0*/  STS.U16 [R55+UR5+0x9300], R87 ;  /* 0x0093005737007988 */ /* 0x000fe80008000405 */
[----:B0-----:R-:W4:Y:S04]  /*cab0*/  LDL.LU R3, [R1+0x778] ;  /* 0x0007780001037983 */ /* 0x001f280000300800 */
[----:B------:R-:W-:Y:S04]  /*cac0*/  STS.U16 [R55+UR5+0xd300], R88 ;  /* 0x00d3005837007988 */ /* 0x000fe80008000405 */
[----:B------:R0:W-:Y:S04]  /*cad0*/  STS.U16 [R55+UR5+0x1700], R18 ;  /* 0x0017001237007988 */ /* 0x0001e80008000405 */
[----:B------:R-:W-:Y:S04]  /*cae0*/  STS.U16 [R55+UR5+0x5700], R89 ;  /* 0x0057005937007988 */ /* 0x000fe80008000405 */
[----:B0-----:R-:W4:Y:S04]  /*caf0*/  LDL.LU R18, [R1+0x8c0] ;  /* 0x0008c00001127983 */ /* 0x001f280000300800 */
[----:B------:R0:W-:Y:S04]  /*cb00*/  STS.U16 [R55+UR5+0x9700], R92 ;  /* 0x0097005c37007988 */ /* 0x0001e80008000405 */
[----:B------:R-:W-:Y:S04]  /*cb10*/  STS.U16 [R55+UR5+0xd700], R12 ;  /* 0x00d7000c37007988 */ /* 0x000fe80008000405 */
[----:B------:R-:W-:Y:S04]  /*cb20*/  STS.U16 [R55+UR5+0x1b00], R13 ;  /* 0x001b000d37007988 */ /* 0x000fe80008000405 */
[----:B------:R-:W-:Y:S04]  /*cb30*/  STS.U16 [R55+UR5+0x5b00], R14 ;  /* 0x005b000e37007988 */ /* 0x000fe80008000405 */
[----:B0-----:R-:W4:Y:S04]  /*cb40*/  LDL.LU R92, [R1+0x8bc] ;  /* 0x0008bc00015c7983 */ /* 0x001f280000300800 */
[----:B---3--:R-:W-:Y:S04]  /*cb50*/  STS.U16 [R55+UR5+0x9b00], R15 ;  /* 0x009b000f37007988 */ /* 0x008fe80008000405 */
[----:B------:R-:W-:Y:S04]  /*cb60*/  STS.U16 [R55+UR5+0xdb00], R16 ;  /* 0x00db001037007988 */ /* 0x000fe80008000405 */
[----:B------:R-:W-:Y:S04]  /*cb70*/  STS.U16 [R55+UR5+0x1f00], R17 ;  /* 0x001f001137007988 */ /* 0x000fe80008000405 */
[----:B--2---:R-:W-:Y:S04]  /*cb80*/  STS.U16 [R55+UR5+0x5f00], R19 ;  /* 0x005f001337007988 */ /* 0x004fe80008000405 */
[----:B------:R0:W-:Y:S04]  /*cb90*/  STS.U16 [R55+UR5+0x9f00], R91 ;  /* 0x009f005b37007988 */ /* 0x0001e80008000405 */
[----:B0-----:R-:W2:Y:S04]  /*cba0*/  LDL.LU R91, [R1+0x1354] ;  /* 0x00135400015b7983 */ /* 0x001ea80000300800 */
[----:B------:R-:W3:Y:S01]  /*cbb0*/  LDL.LU R19, [R1+0x8c4] ;  /* 0x0008c40001137983 */ /* 0x000ee20000300800 */
[----:B------:R-:W-:-:S03]  /*cbc0*/  LOP3.LUT R4, R2, 0x70, RZ, 0x3c, !PT ;  /* 0x0000007002047812 */ /* 0x000fc600078e3cff */
[----:B------:R-:W-:Y:S04]  /*cbd0*/  STL [R1+0x1248], R2 ;  /* 0x0012480201007387 */ /* 0x000fe80000100800 */
[----:B------:R-:W-:Y:S04]  /*cbe0*/  STL [R1+0xbdc], R4 ;  /* 0x000bdc0401007387 */ /* 0x000fe80000100800 */
[----:B------:R-:W3:Y:S04]  /*cbf0*/  LDL.LU R6, [R1+0x8c8] ;  /* 0x0008c80001067983 */ /* 0x000ee80000300800 */
[----:B------:R-:W3:Y:S04]  /*cc00*/  LDL.LU R7, [R1+0x824] ;  /* 0x0008240001077983 */ /* 0x000ee80000300800 */
[----:B------:R-:W3:Y:S04]  /*cc10*/  LDL.LU R54, [R1+0x820] ;  /* 0x0008200001367983 */ /* 0x000ee80000300800 */
[----:B----4-:R0:W-:Y:S04]  /*cc20*/  STS.U16 [R55+UR5+0xdf00], R3 ;  /* 0x00df000337007988 */ /* 0x0101e80008000405 */
[----:B------:R1:W-:Y:S04]  /*cc30*/  STS.U16 [R4+UR5+0x380], R18 ;  /* 0x0003801204007988 */ /* 0x0003e80008000405 */
[----:B------:R-:W-:Y:S04]  /*cc40*/  STS.U16 [R4+UR5+0x4380], R92 ;  /* 0x0043805c04007988 */ /* 0x000fe80008000405 */
[----:B--2---:R-:W-:Y:S04]  /*cc50*/  STL.64 [R1+0x1210], R90 ;  /* 0x0012105a01007387 */ /* 0x004fe80000100a00 */
        /* <DEDUP_REMOVED lines=18> */
[----:B0-----:R-:W4:Y:S04]  /*cd80*/  LDL.LU R55, [R1+0x8d8] ;  /* 0x0008d80001377983 */ /* 0x001f280000300800 */
[----:B-1----:R-:W4:Y:S04]  /*cd90*/  LDL.LU R18, [R1+0x8d4] ;  /* 0x0008d40001127983 */ /* 0x002f280000300800 */
[----:B---3--:R0:W-:Y:S04]  /*cda0*/  STS.U16 [R4+UR5+0x8380], R19 ;  /* 0x0083801304007988 */ /* 0x0081e80008000405 */
[----:B0-----:R-:W3:Y:S01]  /*cdb0*/  LDL.LU R19, [R1+0x8d0] ;  /* 0x0008d00001137983 */ /* 0x001ee20000300800 */
[----:B------:R-:W0:Y:S03]  /*cdc0*/  S2R R3, SR_TID.X ;  /* 0x0000000000037919 */ /* 0x000e260000002100 */
[----:B------:R-:W-:Y:S04]  /*cdd0*/  STS.U16 [R4+UR5+0xc380], R6 ;  /* 0x00c3800604007988 */ /* 0x000fe80008000405 */
[----:B------:R-:W-:Y:S04]  /*cde0*/  STS.U16 [R4+UR5+0x780], R7 ;  /* 0x0007800704007988 */ /* 0x000fe80008000405 */
[----:B------:R-:W-:Y:S01]  /*cdf0*/  STS.U16 [R4+UR5+0x4780], R54 ;  /* 0x0047803604007988 */ /* 0x000fe20008000405 */
[----:B0-----:R-:W-:-:S05]  /*ce00*/  LOP3.LUT R3, R3, 0x3f, RZ, 0xc0, !PT ;  /* 0x0000003f03037812 */ /* 0x001fca00078ec0ff */
[----:B------:R-:W-:-:S05]  /*ce10*/  IMAD R3, R3, R91, RZ ;  /* 0x0000005b03037224 */ /* 0x000fca00078e02ff */
[----:B------:R-:W-:Y:S01]  /*ce20*/  LEA R92, P0, R3, UR14, 0x1 ;  /* 0x0000000e035c7c11 */ /* 0x000fe2000f8008ff */
[----:B------:R-:W-:Y:S01]  /*ce30*/  IMAD R2, R81, UR4, RZ ;  /* 0x0000000451027c24 */ /* 0x000fe2000f8e02ff */
[----:B------:R-:W0:Y:S02]  /*ce40*/  LDCU UR14, c[0x0][0x3b0] ;  /* 0x00007600ff0e77ac */ /* 0x000e240008000800 */
[----:B------:R-:W-:Y:S01]  /*ce50*/  LEA.HI.X.SX32 R3, R3, UR15, 0x1, P0 ;  /* 0x0000000f03037c11 */ /* 0x000fe200080f0eff */
[----:B------:R-:W-:Y:S01]  /*ce60*/  IMAD R49, R49, UR4, RZ ;  /* 0x0000000431317c24 */ /* 0x000fe2000f8e02ff */
[----:B------:R-:W1:Y:S01]  /*ce70*/  LDCU UR15, c[0x0][0x3b0] ;  /* 0x00007600ff0f77ac */ /* 0x000e620008000800 */
[----:B------:R-:W-:Y:S02]  /*ce80*/  IMAD R0, R0, UR4, RZ ;  /* 0x0000000400007c24 */ /* 0x000fe4000f8e02ff */
[----:B------:R-:W-:Y:S02]  /*ce90*/  IMAD R56, R56, UR4, RZ ;  /* 0x0000000438387c24 */ /* 0x000fe4000f8e02ff */
[----:B------:R-:W-:-:S02]  /*cea0*/  IMAD R20, R20, UR4, RZ ;  /* 0x0000000414147c24 */ /* 0x000fc4000f8e02ff */
[----:B------:R-:W-:Y:S02]  /*ceb0*/  IMAD R53, R53, UR4, RZ ;  /* 0x0000000435357c24 */ /* 0x000fe4000f8e02ff */
[----:B------:R-:W-:Y:S02]  /*cec0*/  IMAD R22, R22, UR4, RZ ;  /* 0x0000000416167c24 */ /* 0x000fe4000f8e02ff */
[----:B------:R-:W-:Y:S02]  /*ced0*/  IMAD R24, R24, UR9, RZ ;  /* 0x0000000918187c24 */ /* 0x000fe4000f8e02ff */
        /* <DEDUP_REMOVED lines=14> */
[----:B------:R-:W-:Y:S01]  /*cfc0*/  IMAD R5, R76, UR29, RZ ;  /* 0x0000001d4c057c24 */ /* 0x000fe2000f8e02ff */
[----:B--2---:R-:W-:Y:S04]  /*cfd0*/  STS.U16 [R4+UR5+0x8780], R8 ;  /* 0x0087800804007988 */ /* 0x004fe80008000405 */
[----:B----4-:R-:W-:Y:S04]  /*cfe0*/  STS.U16 [R4+UR5+0xc780], R9 ;  /* 0x00c7800904007988 */ /* 0x010fe80008000405 */
        /* <DEDUP_REMOVED lines=13> */
[----:B------:R-:W-:Y:S04]  /*d0c0*/  STS.U16 [R4+UR5+0x5780], R15 ;  /* 0x0057800f04007988 */ /* 0x000fe80008000405 */
[----:B------:R-:W-:Y:S04]  /*d0d0*/  STS.U16 [R4+UR5+0x9780], R16 ;  /* 0x0097801004007988 */ /* 0x000fe80008000405 */
[----:B------:R4:W-:Y:S01]  /*d0e0*/  STS.U16 [R4+UR5+0xd780], R17 ;  /* 0x00d7801104007988 */ /* 0x0009e20008000405 */
[----:B--2---:R-:W-:-:S02]  /*d0f0*/  IMAD R14, R55, UR4, RZ ;  /* 0x00000004370e7c24 */ /* 0x004fc4000f8e02ff */
[----:B----4-:R-:W-:Y:S02]  /*d100*/  IMAD R17, R79, UR4, RZ ;  /* 0x000000044f117c24 */ /* 0x010fe4000f8e02ff */
[----:B------:R-:W-:Y:S02]  /*d110*/  IMAD R79, R52, UR57, RZ ;  /* 0x00000039344f7c24 */ /* 0x000fe4000f8e02ff */
[----:B------:R-:W-:Y:S01]  /*d120*/  IMAD R52, R51, UR58, RZ ;  /* 0x0000003a33347c24 */ /* 0x000fe2000f8e02ff */
[----:B------:R-:W-:Y:S01]  /*d130*/  LEA R51, P0, R14, R92, 0x1 ;  /* 0x0000005c0e337211 */ /* 0x000fe200078008ff */
[----:B------:R-:W-:-:S03]  /*d140*/  IMAD R16, R18, UR4, RZ ;  /* 0x0000000412107c24 */ /* 0x000fc6000f8e02ff */
[----:B------:R-:W-:Y:S01]  /*d150*/  STL [R1+0x71c], R52 ;  /* 0x00071c3401007387 */ /* 0x000fe20000100800 */
[----:B------:R-:W-:-:S03]  /*d160*/  IMAD R13, R50, UR59, RZ ;  /* 0x0000003b320d7c24 */ /* 0x000fc6000f8e02ff */
[----:B------:R2:W-:Y:S01]  /*d170*/  STL [R1+0x9f8], R51 ;  /* 0x0009f83301007387 */ /* 0x0005e20000100800 */
[----:B---3--:R-:W-:Y:S01]  /*d180*/  IMAD R15, R19, UR4, RZ ;  /* 0x00000004130f7c24 */ /* 0x008fe2000f8e02ff */
[-C--:B------:R-:W-:Y:S01]  /*d190*/  LEA R50, P4, R16, R92.reuse, 0x1 ;  /* 0x0000005c10327211 */ /* 0x080fe200078808ff */
[----:B------:R-:W-:Y:S02]  /*d1a0*/  IMAD R18, R80, UR4, RZ ;  /* 0x0000000450127c24 */ /* 0x000fe4000f8e02ff */
[----:B--2---:R-:W-:Y:S01]  /*d1b0*/  IMAD R51, R48, UR61, RZ ;  /* 0x0000003d30337c24 */ /* 0x004fe2000f8e02ff */
[----:B------:R-:W-:Y:S02]  /*d1c0*/  LEA.HI.X.SX32 R48, R14, R3, 0x1, P0 ;  /* 0x000000030e307211 */ /* 0x000fe400000f0eff */
[-C--:B------:R-:W-:Y:S02]  /*d1d0*/  LEA R14, P5, R15, R92.reuse, 0x1 ;  /* 0x0000005c0f0e7211 */ /* 0x080fe400078a08ff */
[----:B------:R-:W-:Y:S01]  /*d1e0*/  STL [R1+0x70c], R51 ;  /* 0x00070c3301007387 */ /* 0x000fe20000100800 */
[----:B------:R-:W-:-:S03]  /*d1f0*/  LEA R54, P0, R2, R92, 0x1 ;  /* 0x0000005c02367211 */ /* 0x000fc600078008ff */
[----:B------:R-:W-:Y:S04]  /*d200*/  STL [R1+0x9f4], R48 ;  /* 0x0009f43001007387 */ /* 0x000fe80000100800 */
[----:B------:R2:W-:Y:S01]  /*d210*/  STL [R1+0xa00], R50 ;  /* 0x000a003201007387 */ /* 0x0005e20000100800 */
[----:B------:R-:W-:-:S03]  /*d220*/  LEA.HI.X.SX32 R16, R16, R3, 0x1, P4 ;  /* 0x0000000310107211 */ /* 0x000fc600020f0eff */
[----:B------:R-:W-:Y:S01]  /*d230*/  STL [R1+0xa08], R14 ;  /* 0x000a080e01007387 */ /* 0x000fe20000100800 */
[-C--:B--2---:R-:W-:Y:S02]  /*d240*/  LEA R50, P2, R18, R92.reuse, 0x1 ;  /* 0x0000005c12327211 */ /* 0x084fe400078408ff */
[----:B------:R-:W-:-:S03]  /*d250*/  LEA R48, P6, R49, R92, 0x1 ;  /* 0x0000005c31307211 */ /* 0x000fc600078c08ff */
[----:B------:R2:W-:Y:S04]  /*d260*/  STL [R1+0xa20], R50 ;  /* 0x000a203201007387 */ /* 0x0005e80000100800 */
[----:B------:R-:W-:Y:S01]  /*d270*/  STL [R1+0xa18], R54 ;  /* 0x000a183601007387 */ /* 0x000fe20000100800 */
[----:B------:R-:W-:-:S03]  /*d280*/  LEA.HI.X.SX32 R15, R15, R3, 0x1, P5 ;  /* 0x000000030f0f7211 */ /* 0x000fc600028f0eff */
[----:B------:R-:W-:Y:S04]  /*d290*/  STL [R1+0x1330], R54 ;  /* 0x0013303601007387 */ /* 0x000fe80000100800 */
[----:B------:R3:W-:Y:S01]  /*d2a0*/  STL [R1+0x9fc], R16 ;  /* 0x0009fc1001007387 */ /* 0x0007e20000100800 */
[-C--:B--2---:R-:W-:Y:S02]  /*d2b0*/  LEA R50, P5, R0, R92.reuse, 0x1 ;  /* 0x0000005c00327211 */ /* 0x084fe400078a08ff */
[-C--:B------:R-:W-:Y:S01]  /*d2c0*/  LEA.HI.X.SX32 R49, R49, R3.reuse, 0x1, P6 ;  /* 0x0000000331317211 */ /* 0x080fe200030f0eff */
[----:B------:R-:W-:Y:S01]  /*d2d0*/  STL [R1+0xa10], R48 ;  /* 0x000a103001007387 */ /* 0x000fe20000100800 */
[----:B------:R-:W-:Y:S02]  /*d2e0*/  LEA.HI.X.SX32 R2, R2, R3, 0x1, P0 ;  /* 0x0000000302027211 */ /* 0x000fe400000f0eff */
[-C--:B---3--:R-:W-:Y:S01]  /*d2f0*/  LEA R16, P4, R17, R92.reuse, 0x1 ;  /* 0x0000005c11107211 */ /* 0x088fe200078808ff */
[----:B------:R-:W-:Y:S01]  /*d300*/  IMAD R19, R78, UR4, RZ ;  /* 0x000000044e137c24 */ /* 0x000fe2000f8e02ff */
[----:B------:R-:W-:-:S03]  /*d310*/  LEA R93, P6, R56, R92, 0x1 ;  /* 0x0000005c385d7211 */ /* 0x000fc600078c08ff */
[----:B------:R-:W-:Y:S04]  /*d320*/  STL [R1+0xa28], R16 ;  /* 0x000a281001007387 */ /* 0x000fe80000100800 */
[----:B------:R-:W-:Y:S04]  /*d330*/  STL [R1+0xa04], R15 ;  /* 0x000a040f01007387 */ /* 0x000fe80000100800 */
[----:B------:R2:W-:Y:S04]  /*d340*/  STL.64 [R1+0x1220], R14 ;  /* 0x0012200e01007387 */ /* 0x0005e80000100a00 */
[----:B------:R-:W-:Y:S04]  /*d350*/  STL [R1+0xa30], R50 ;  /* 0x000a303201007387 */ /* 0x000fe80000100800 */
[----:B------:R-:W-:Y:S04]  /*d360*/  STL [R1+0xa0c], R49 ;  /* 0x000a0c3101007387 */ /* 0x000fe80000100800 */
[----:B------:R3:W-:Y:S01]  /*d370*/  STL [R1+0xa14], R2 ;  /* 0x000a140201007387 */ /* 0x0007e20000100800 */
[----:B--2---:R-:W-:-:S02]  /*d380*/  LEA.HI.X.SX32 R14, R18, R3, 0x1, P2 ;  /* 0x00000003120e7211 */ /* 0x004fc400010f0eff */
[----:B------:R-:W-:Y:S01]  /*d390*/  LEA R18, P2, R19, R92, 0x1 ;  /* 0x0000005c13127211 */ /* 0x000fe200078408ff */
[----:B------:R-:W-:Y:S01]  /*d3a0*/  STL [R1+0xa38], R93 ;  /* 0x000a385d01007387 */ /* 0x000fe20000100800 */
[----:B------:R-:W-:-:S03]  /*d3b0*/  LEA.HI.X.SX32 R17, R17, R3, 0x1, P4 ;  /* 0x0000000311117211 */ /* 0x000fc600020f0eff */
[----:B------:R-:W-:Y:S01]  /*d3c0*/  STL [R1+0x1348], R93 ;  /* 0x0013485d01007387 */ /* 0x000fe20000100800 */
[----:B---3--:R-:W-:-:S03]  /*d3d0*/  LEA R2, P0, R20, R92, 0x1 ;  /* 0x0000005c14027211 */ /* 0x008fc600078008ff */
[----:B------:R-:W-:Y:S01]  /*d3e0*/  STL.64 [R1+0x1230], R48 ;  /* 0x0012303001007387 */ /* 0x000fe20000100a00 */
[----:B------:R-:W-:-:S03]  /*d3f0*/  LEA R52, P4, R53, R92, 0x1 ;  /* 0x0000005c35347211 */ /* 0x000fc600078808ff */
[----:B------:R-:W-:Y:S01]  /*d400*/  STL [R1+0xa1c], R14 ;  /* 0x000a1c0e01007387 */ /* 0x000fe20000100800 */
[----:B------:R-:W-:-:S03]  /*d410*/  LEA.HI.X.SX32 R51, R0, R3, 0x1, P5 ;  /* 0x0000000300337211 */ /* 0x000fc600028f0eff */
[----:B------:R-:W-:Y:S01]  /*d420*/  STL [R1+0xa40], R2 ;  /* 0x000a400201007387 */ /* 0x000fe20000100800 */
[----:B------:R-:W-:-:S03]  /*d430*/  LEA R0, P5, R22, R92, 0x1 ;  /* 0x0000005c16007211 */ /* 0x000fc600078a08ff */
[----:B------:R2:W-:Y:S04]  /*d440*/  STL [R1+0x12e0], R2 ;  /* 0x0012e00201007387 */ /* 0x0005e80000100800 */
[----:B------:R-:W-:Y:S04]  /*d450*/  STL [R1+0xa48], R18 ;  /* 0x000a481201007387 */ /* 0x000fe80000100800 */
[----:B------:R-:W-:Y:S01]  /*d460*/  STL [R1+0xa24], R17 ;  /* 0x000a241101007387 */ /* 0x000fe20000100800 */
[----:B--2---:R-:W-:-:S03]  /*d470*/  LEA.HI.X.SX32 R2, R56, R3, 0x1, P6 ;  /* 0x0000000338027211 */ /* 0x004fc600030f0eff */
[----:B------:R2:W-:Y:S01]  /*d480*/  STL.64 [R1+0x1240], R16 ;  /* 0x0012401001007387 */ /* 0x0005e20000100a00 */
[----:B------:R-:W-:-:S03]  /*d490*/  LEA R48, P6, R24, R92, 0x1 ;  /* 0x0000005c18307211 */ /* 0x000fc600078c08ff */
[----:B------:R-:W-:Y:S04]  /*d4a0*/  STL [R1+0xa50], R52 ;  /* 0x000a503401007387 */ /* 0x000fe80000100800 */
[----:B------:R-:W-:Y:S01]  /*d4b0*/  STL [R1+0xa2c], R51 ;  /* 0x000a2c3301007387 */ /* 0x000fe20000100800 */
[----:B------:R-:W-:-:S03]  /*d4c0*/  LEA.HI.X.SX32 R19, R19, R3, 0x1, P2 ;  /* 0x0000000313137211 */ /* 0x000fc600010f0eff */
[----:B------:R-:W-:Y:S01]  /*d4d0*/  STL [R1+0xa34], R2 ;  /* 0x000a340201007387 */ /* 0x000fe20000100800 */
[----:B--2---:R-:W-:Y:S02]  /*d4e0*/  LEA.HI.X.SX32 R16, R20, R3, 0x1, P0 ;  /* 0x0000000314107211 */ /* 0x004fe400000f0eff */
[-C--:B------:R-:W-:Y:S01]  /*d4f0*/  LEA R20, P0, R21, R92.reuse, 0x1 ;  /* 0x0000005c15147211 */ /* 0x080fe200078008ff */
[----:B------:R-:W-:Y:S04]  /*d500*/  STL [R1+0xa58], R0 ;  /* 0x000a580001007387 */ /* 0x000fe80000100800 */
[----:B------:R2:W-:Y:S01]  /*d510*/  STL [R1+0x134c], R0 ;  /* 0x00134c0001007387 */ /* 0x0005e20000100800 */
[----:B------:R-:W-:-:S03]  /*d520*/  LEA R56, P2, R57, R92, 0x1 ;  /* 0x0000005c39387211 */ /* 0x000fc600078408ff */
[----:B------:R-:W-:Y:S01]  /*d530*/  STL.64 [R1+0x1250], R50 ;  /* 0x0012503201007387 */ /* 0x000fe20000100a00 */
[----:B------:R-:W-:-:S03]  /*d540*/  LEA.HI.X.SX32 R53, R53, R3, 0x1, P4 ;  /* 0x0000000335357211 */ /* 0x000fc600020f0eff */
[----:B------:R-:W-:Y:S04]  /*d550*/  STL [R1+0xa60], R48 ;  /* 0x000a603001007387 */ /* 0x000fe80000100800 */
[----:B------:R-:W-:Y:S01]  /*d560*/  STL [R1+0xa3c], R16 ;  /* 0x000a3c1001007387 */ /* 0x000fe20000100800 */
[----:B--2---:R-:W-:-:S03]  /*d570*/  LEA.HI.X.SX32 R0, R22, R3, 0x1, P5 ;  /* 0x0000000316007211 */ /* 0x004fc600028f0eff */
[----:B------:R-:W-:Y:S01]  /*d580*/  STL.64 [R1+0x12a0], R16 ;  /* 0x0012a01001007387 */ /* 0x000fe20000100a00 */
[----:B------:R-:W-:-:S03]  /*d590*/  LEA R80, P4, R59, R92, 0x1 ;  /* 0x0000005c3b507211 */ /* 0x000fc600078808ff */
[----:B------:R-:W-:Y:S01]  /*d5a0*/  STL [R1+0xa68], R20 ;  /* 0x000a681401007387 */ /* 0x000fe20000100800 */
[----:B------:R-:W-:-:S03]  /*d5b0*/  LEA R22, P5, R23, R92, 0x1 ;  /* 0x0000005c17167211 */ /* 0x000fc600078a08ff */
[----:B------:R-:W-:Y:S01]  /*d5c0*/  STL [R1+0xa44], R19 ;  /* 0x000a441301007387 */ /* 0x000fe20000100800 */
[----:B------:R-:W-:-:S03]  /*d5d0*/  LEA.HI.X.SX32 R49, R24, R3, 0x1, P6 ;  /* 0x0000000318317211 */ /* 0x000fc600030f0eff */
[----:B------:R-:W-:Y:S04]  /*d5e0*/  STL.64 [R1+0x1260], R18 ;  /* 0x0012601201007387 */ /* 0x000fe80000100a00 */
[----:B------:R-:W-:Y:S01]  /*d5f0*/  STL [R1+0x1350], R18 ;  /* 0x0013501201007387 */ /* 0x000fe20000100800 */
[----:B------:R-:W-:-:S03]  /*d600*/  LEA R24, P6, R25, R92, 0x1 ;  /* 0x0000005c19187211 */ /* 0x000fc600078c08ff */
[----:B------:R-:W-:Y:S01]  /*d610*/  STL [R1+0xa70], R56 ;  /* 0x000a703801007387 */ /* 0x000fe20000100800 */
[----:B------:R-:W-:-:S03]  /*d620*/  LEA.HI.X.SX32 R21, R21, R3, 0x1, P0 ;  /* 0x0000000315157211 */ /* 0x000fc600000f0eff */
[----:B------:R-:W-:Y:S01]  /*d630*/  STL [R1+0xa4c], R53 ;  /* 0x000a4c3501007387 */ /* 0x000fe20000100800 */
[----:B------:R-:W-:-:S03]  /*d640*/  IMAD R12, R58, UR56, RZ ;  /* 0x000000383a0c7c24 */ /* 0x000fc6000f8e02ff */
[----:B------:R2:W-:Y:S01]  /*d650*/  STL [R1+0xa54], R0 ;  /* 0x000a540001007387 */ /* 0x0005e20000100800 */
[----:B------:R-:W-:-:S03]  /*d660*/  LEA R58, P0, R26, R92, 0x1 ;  /* 0x0000005c1a3a7211 */ /* 0x000fc600078008ff */
[----:B------:R-:W-:Y:S01]  /*d670*/  STL [R1+0xa78], R80 ;  /* 0x000a785001007387 */ /* 0x000fe20000100800 */
[----:B------:R-:W-:-:S03]  /*d680*/  LEA.HI.X.SX32 R57, R57, R3, 0x1, P2 ;  /* 0x0000000339397211 */ /* 0x000fc600010f0eff */
[----:B------:R-:W-:Y:S01]  /*d690*/  STL.64 [R1+0x1270], R52 ;  /* 0x0012703401007387 */ /* 0x000fe20000100a00 */
[----:B------:R-:W-:-:S03]  /*d6a0*/  LEA R2, P2, R62, R92, 0x1 ;  /* 0x0000005c3e027211 */ /* 0x000fc600078408ff */
[----:B------:R-:W-:Y:S01]  /*d6b0*/  STL [R1+0xa80], R22 ;  /* 0x000a801601007387 */ /* 0x000fe20000100800 */
[----:B------:R-:W-:-:S03]  /*d6c0*/  LEA.HI.X.SX32 R81, R59, R3, 0x1, P4 ;  /* 0x000000033b517211 */ /* 0x000fc600020f0eff */
[----:B------:R-:W-:Y:S04]  /*d6d0*/  STL [R1+0xa5c], R49 ;  /* 0x000a5c3101007387 */ /* 0x000fe80000100800 */
[----:B------:R-:W-:Y:S04]  /*d6e0*/  STL.64 [R1+0x1278], R48 ;  /* 0x0012783001007387 */ /* 0x000fe80000100a00 */
[----:B------:R-:W-:Y:S01]  /*d6f0*/  STL [R1+0xa88], R24 ;  /* 0x000a881801007387 */ /* 0x000fe20000100800 */
[----:B------:R-:W-:-:S03]  /*d700*/  LEA.HI.X.SX32 R23, R23, R3, 0x1, P5 ;  /* 0x0000000317177211 */ /* 0x000fc600028f0eff */
[----:B------:R-:W-:Y:S04]  /*d710*/  STL [R1+0xa64], R21 ;  /* 0x000a641501007387 */ /* 0x000fe80000100800 */
[----:B------:R-:W-:Y:S01]  /*d720*/  STL.64 [R1+0x1280], R20 ;  /* 0x0012801401007387 */ /* 0x000fe20000100a00 */
[----:B------:R-:W-:-:S03]  /*d730*/  LEA.HI.X.SX32 R25, R25, R3, 0x1, P6 ;  /* 0x0000000319197211 */ /* 0x000fc600030f0eff */
[----:B------:R-:W-:Y:S01]  /*d740*/  STL [R1+0xa90], R58 ;  /* 0x000a903a01007387 */ /* 0x000fe20000100800 */
[----:B------:R-:W-:-:S03]  /*d750*/  LEA.HI.X.SX32 R59, R26, R3, 0x1, P0 ;  /* 0x000000031a3b7211 */ /* 0x000fc600000f0eff */
[----:B------:R-:W-:Y:S01]  /*d760*/  STL [R1+0xa6c], R57 ;  /* 0x000a6c3901007387 */ /* 0x000fe20000100800 */
[----:B------:R-:W-:-:S03]  /*d770*/  LEA R14, P0, R60, R92, 0x1 ;  /* 0x0000005c3c0e7211 */ /* 0x000fc600078008ff */
[----:B------:R-:W-:Y:S04]  /*d780*/  STL [R1+0xa98], R2 ;  /* 0x000a980201007387 */ /* 0x000fe80000100800 */
[----:B------:R-:W-:Y:S01]  /*d790*/  STL [R1+0xa74], R81 ;  /* 0x000a745101007387 */ /* 0x000fe20000100800 */
[----:B--2---:R-:W-:-:S03]  /*d7a0*/  LEA.HI.X.SX32 R0, R62, R3, 0x1, P2 ;  /* 0x000000033e007211 */ /* 0x004fc600010f0eff */
[----:B------:R-:W-:Y:S04]  /*d7b0*/  STL.64 [R1+0x12f8], R80 ;  /* 0x0012f85001007387 */ /* 0x000fe80000100a00 */
[----:B------:R-:W-:Y:S01]  /*d7c0*/  STL.64 [R1+0x1290], R56 ;  /* 0x0012903801007387 */ /* 0x000fe20000100a00 */
[----:B------:R-:W-:-:S03]  /*d7d0*/  LEA R26, P4, R27, R92, 0x1 ;  /* 0x0000005c1b1a7211 */ /* 0x000fc600078808ff */
[----:B------:R-:W-:Y:S01]  /*d7e0*/  STL [R1+0xa7c], R23 ;  /* 0x000a7c1701007387 */ /* 0x000fe20000100800 */
[----:B------:R-:W-:-:S03]  /*d7f0*/  LEA.HI.X.SX32 R15, R60, R3, 0x1, P0 ;  /* 0x000000033c0f7211 */ /* 0x000fc600000f0eff */
[----:B------:R-:W-:Y:S04]  /*d800*/  STL.64 [R1+0x12b0], R22 ;  /* 0x0012b01601007387 */ /* 0x000fe80000100a00 */
[----:B------:R-:W-:Y:S04]  /*d810*/  STL [R1+0xa84], R25 ;  /* 0x000a841901007387 */ /* 0x000fe80000100800 */
[----:B------:R-:W-:Y:S04]  /*d820*/  STL.64 [R1+0x12c0], R24 ;  /* 0x0012c01801007387 */ /* 0x000fe80000100a00 */
[----:B------:R-:W-:Y:S04]  /*d830*/  STL [R1+0xaa0], R14 ;  /* 0x000aa00e01007387 */ /* 0x000fe80000100800 */
[----:B------:R-:W-:Y:S01]  /*d840*/  STL [R1+0xa8c], R59 ;  /* 0x000a8c3b01007387 */ /* 0x000fe20000100800 */
[----:B------:R-:W-:-:S03]  /*d850*/  LEA.HI.X.SX32 R27, R27, R3, 0x1, P4 ;  /* 0x000000031b1b7211 */ /* 0x000fc600020f0eff */
[----:B------:R-:W-:Y:S01]  /*d860*/  STL [R1+0xa94], R0 ;  /* 0x000a940001007387 */ /* 0x000fe20000100800 */
[----:B------:R-:W-:-:S03]  /*d870*/  LEA R60, P0, R61, R92, 0x1 ;  /* 0x0000005c3d3c7211 */ /* 0x000fc600078008ff */
[----:B------:R-:W-:Y:S04]  /*d880*/  STL.64 [R1+0x12c8], R58 ;  /* 0x0012c83a01007387 */ /* 0x000fe80000100a00 */
[----:B------:R-:W-:Y:S04]  /*d890*/  STL [R1+0xaa8], R26 ;  /* 0x000aa81a01007387 */ /* 0x000fe80000100800 */
[----:B------:R-:W-:Y:S01]  /*d8a0*/  STL [R1+0xa9c], R15 ;  /* 0x000a9c0f01007387 */ /* 0x000fe20000100800 */
[----:B------:R-:W-:-:S03]  /*d8b0*/  LEA R90, P4, R28, R92, 0x1 ;  /* 0x0000005c1c5a7211 */ /* 0x000fc600078808ff */
[----:B------:R2:W-:Y:S01]  /*d8c0*/  STL.64 [R1+0x12d0], R14 ;  /* 0x0012d00e01007387 */ /* 0x0005e20000100a00 */
[-C--:B------:R-:W-:Y:S01]  /*d8d0*/  LEA.HI.X.SX32 R61, R61, R3.reuse, 0x1, P0 ;  /* 0x000000033d3d7211 */ /* 0x080fe200000f0eff */
[----:B------:R-:W-:Y:S02]  /*d8e0*/  IMAD R4, R77, UR28, RZ ;  /* 0x0000001c4d047c24 */ /* 0x000fe4000f8e02ff */
[----:B------:R-:W-:Y:S01]  /*d8f0*/  STL [R1+0xaa4], R27 ;  /* 0x000aa41b01007387 */ /* 0x000fe20000100800 */
[----:B------:R-:W-:-:S03]  /*d900*/  LEA.HI.X.SX32 R91, R28, R3, 0x1, P4 ;  /* 0x000000031c5b7211 */ /* 0x000fc600020f0eff */
[----:B------:R3:W-:Y:S01]  /*d910*/  STL.64 [R1+0x12d8], R26 ;  /* 0x0012d81a01007387 */ /* 0x0007e20000100a00 */
[----:B--2---:R-:W-:-:S04]  /*d920*/  LEA R15, P2, R32, R92, 0x1 ;  /* 0x0000005c200f7211 */ /* 0x004fc800078408ff */
[----:B------:R-:W-:Y:S01]  /*d930*/  LEA.HI.X.SX32 R14, R32, R3, 0x1, P2 ;  /* 0x00000003200e7211 */ /* 0x000fe200010f0eff */
[----:B------:R-:W-:Y:S01]  /*d940*/  STL [R1+0xab8], R15 ;  /* 0x000ab80f01007387 */ /* 0x000fe20000100800 */
[----:B------:R-:W-:-:S03]  /*d950*/  LEA R28, P0, R29, R92, 0x1 ;  /* 0x0000005c1d1c7211 */ /* 0x000fc600078008ff */
[----:B------:R-:W-:Y:S01]  /*d960*/  STL [R1+0xab0], R60 ;  /* 0x000ab03c01007387 */ /* 0x000fe20000100800 */
[----:B------:R-:W-:-:S03]  /*d970*/  LEA R58, P4, R4, R92, 0x1 ;  /* 0x0000005c043a7211 */ /* 0x000fc600078808ff */
[----:B------:R-:W-:Y:S01]  /*d980*/  STL [R1+0xac0], R90 ;  /* 0x000ac05a01007387 */ /* 0x000fe20000100800 */
[----:B------:R-:W-:-:S03]  /*d990*/  LEA R62, P2, R30, R92, 0x1 ;  /* 0x0000005c1e3e7211 */ /* 0x000fc600078408ff */
[----:B------:R-:W-:Y:S01]  /*d9a0*/  STL [R1+0xaac], R61 ;  /* 0x000aac3d01007387 */ /* 0x000fe20000100800 */
[----:B------:R-:W-:-:S03]  /*d9b0*/  IMAD R31, R31, UR30, RZ ;  /* 0x0000001e1f1f7c24 */ /* 0x000fc6000f8e02ff */
[----:B------:R-:W-:Y:S01]  /*d9c0*/  STL.64 [R1+0x1308], R60 ;  /* 0x0013083c01007387 */ /* 0x000fe20000100a00 */
[----:B------:R-:W-:Y:S01]  /*d9d0*/  IMAD R6, R75, UR31, RZ ;  /* 0x0000001f4b067c24 */ /* 0x000fe2000f8e02ff */
[-C--:B------:R-:W-:Y:S02]  /*d9e0*/  LEA.HI.X.SX32 R29, R29, R3.reuse, 0x1, P0 ;  /* 0x000000031d1d7211 */ /* 0x080fe400000f0eff */
[----:B------:R-:W-:Y:S01]  /*d9f0*/  STL [R1+0xab4], R14 ;  /* 0x000ab40e01007387 */ /* 0x000fe20000100800 */
[----:B------:R-:W-:Y:S01]  /*da00*/  IMAD R55, R63, UR53, RZ ;  /* 0x000000353f377c24 */ /* 0x000fe2000f8e02ff */
[-C--:B------:R-:W-:Y:S02]  /*da10*/  LEA.HI.X.SX32 R59, R4, R3.reuse, 0x1, P4 ;  /* 0x00000003043b7211 */ /* 0x080fe400020f0eff */
[----:B------:R-:W-:Y:S01]  /*da20*/  STL.64 [R1+0x1318], R14 ;  /* 0x0013180e01007387 */ /* 0x000fe20000100a00 */
[----:B------:R-:W-:-:S03]  /*da30*/  LEA.HI.X.SX32 R63, R30, R3, 0x1, P2 ;  /* 0x000000031e3f7211 */ /* 0x000fc600010f0eff */
[----:B------:R-:W-:Y:S01]  /*da40*/  STL [R1+0xabc], R91 ;  /* 0x000abc5b01007387 */ /* 0x000fe20000100800 */
[-C--:B------:R-:W-:Y:S01]  /*da50*/  LEA R4, P0, R5, R92.reuse, 0x1 ;  /* 0x0000005c05047211 */ /* 0x080fe200078008ff */
[----:B------:R-:W-:Y:S02]  /*da60*/  IMAD R33, R33, UR32, RZ ;  /* 0x0000002021217c24 */ /* 0x000fe4000f8e02ff */
[----:B------:R2:W-:Y:S01]  /*da70*/  STL.64 [R1+0x1328], R90 ;  /* 0x0013285a01007387 */ /* 0x0005e20000100a00 */
[----:B------:R-:W-:Y:S01]  /*da80*/  IMAD R8, R73, UR34, RZ ;  /* 0x0000002249087c24 */ /* 0x000fe2000f8e02ff */
[-C--:B------:R-:W-:Y:S02]  /*da90*/  LEA R30, P2, R31, R92.reuse, 0x1 ;  /* 0x0000005c1f1e7211 */ /* 0x080fe400078408ff */
[----:B------:R-:W-:Y:S01]  /*daa0*/  STL [R1+0xac8], R28 ;  /* 0x000ac81c01007387 */ /* 0x000fe20000100800 */
[----:B------:R-:W-:Y:S01]  /*dab0*/  IMAD R73, R64, UR51, RZ ;  /* 0x0000003340497c24 */ /* 0x000fe2000f8e02ff */
[----:B------:R-:W-:-:S02]  /*dac0*/  LEA R64, P4, R6, R92, 0x1 ;  /* 0x0000005c06407211 */ /* 0x000fc400078808ff */
[----:B------:R-:W-:Y:S01]  /*dad0*/  STL [R1+0xad8], R58 ;  /* 0x000ad83a01007387 */ /* 0x000fe20000100800 */
[----:B------:R-:W-:Y:S01]  /*dae0*/  IMAD R7, R74, UR33, RZ ;  /* 0x000000214a077c24 */ /* 0x000fe2000f8e02ff */
[----:B------:R-:W-:Y:S02]  /*daf0*/  LEA.HI.X.SX32 R5, R5, R3, 0x1, P0 ;  /* 0x0000000305057211 */ /* 0x000fe400000f0eff */
[----:B------:R-:W-:Y:S01]  /*db00*/  STL [R1+0xad0], R62 ;  /* 0x000ad03e01007387 */ /* 0x000fe20000100800 */
[----:B------:R-:W-:-:S03]  /*db10*/  IMAD R9, R72, UR37, RZ ;  /* 0x0000002548097c24 */ /* 0x000fc6000f8e02ff */
[----:B------:R-:W-:Y:S01]  /*db20*/  STL [R1+0xac4], R29 ;  /* 0x000ac41d01007387 */ /* 0x000fe20000100800 */
[----:B------:R-:W-:Y:S01]  /*db30*/  IMAD R72, R65, UR48, RZ ;  /* 0x0000003041487c24 */ /* 0x000fe2000f8e02ff */
[----:B------:R-:W-:Y:S02]  /*db40*/  LEA.HI.X.SX32 R31, R31, R3, 0x1, P2 ;  /* 0x000000031f1f7211 */ /* 0x000fe400010f0eff */
[----:B------:R4:W-:Y:S01]  /*db50*/  STL.64 [R1+0x1338], R28 ;  /* 0x0013381c01007387 */ /* 0x0009e20000100a00 */
[----:B------:R-:W-:-:S03]  /*db60*/  LEA R19, P0, R33, R92, 0x1 ;  /* 0x0000005c21137211 */ /* 0x000fc600078008ff */
[----:B------:R-:W-:Y:S01]  /*db70*/  STL [R1+0xacc], R63 ;  /* 0x000acc3f01007387 */ /* 0x000fe20000100800 */
[----:B------:R-:W-:Y:S01]  /*db80*/  LEA.HI.X.SX32 R65, R6, R3, 0x1, P4 ;  /* 0x0000000306417211 */ /* 0x000fe200020f0eff */
[----:B------:R-:W-:Y:S02]  /*db90*/  IMAD R66, R66, UR35, RZ ;  /* 0x0000002342427c24 */ /* 0x000fe4000f8e02ff */
[----:B------:R-:W-:Y:S01]  /*dba0*/  STL [R1+0xad4], R59 ;  /* 0x000ad43b01007387 */ /* 0x000fe20000100800 */
[-C--:B------:R-:W-:Y:S01]  /*dbb0*/  LEA R6, P2, R7, R92.reuse, 0x1 ;  /* 0x0000005c07067211 */ /* 0x080fe200078408ff */
[----:B------:R-:W-:Y:S02]  /*dbc0*/  IMAD R34, R34, UR36, RZ ;  /* 0x0000002422227c24 */ /* 0x000fe4000f8e02ff */
[----:B------:R-:W-:Y:S01]  /*dbd0*/  STL [R1+0xae0], R4 ;  /* 0x000ae00401007387 */ /* 0x000fe20000100800 */
[----:B------:R-:W-:-:S03]  /*dbe0*/  LEA R32, P4, R8, R92, 0x1 ;  /* 0x0000005c08207211 */ /* 0x000fc600078808ff */
[----:B------:R-:W-:Y:S01]  /*dbf0*/  STL [R1+0xae8], R30 ;  /* 0x000ae81e01007387 */ /* 0x000fe20000100800 */
[----:B------:R-:W-:-:S03]  /*dc00*/  LEA.HI.X.SX32 R24, R33, R3, 0x1, P0 ;  /* 0x0000000321187211 */ /* 0x000fc600000f0eff */
[----:B------:R-:W-:Y:S01]  /*dc10*/  STL [R1+0xadc], R5 ;  /* 0x000adc0501007387 */ /* 0x000fe20000100800 */
[----:B------:R-:W-:-:S03]  /*dc20*/  LEA.HI.X.SX32 R7, R7, R3, 0x1, P2 ;  /* 0x0000000307077211 */ /* 0x000fc600010f0eff */
[----:B------:R-:W-:Y:S01]  /*dc30*/  STL [R1+0xaf0], R64 ;  /* 0x000af04001007387 */ /* 0x000fe20000100800 */
[----:B------:R-:W-:-:S03]  /*dc40*/  LEA.HI.X.SX32 R33, R8, R3, 0x1, P4 ;  /* 0x0000000308217211 */ /* 0x000fc600020f0eff */
[----:B------:R-:W-:Y:S01]  /*dc50*/  STL [R1+0xae4], R31 ;  /* 0x000ae41f01007387 */ /* 0x000fe20000100800 */
[-C--:B------:R-:W-:Y:S01]  /*dc60*/  LEA R76, P0, R66, R92.reuse, 0x1 ;  /* 0x0000005c424c7211 */ /* 0x080fe200078008ff */
[----:B------:R-:W-:Y:S02]  /*dc70*/  IMAD R35, R35, UR38, RZ ;  /* 0x0000002623237c24 */ /* 0x000fe4000f8e02ff */
[----:B------:R-:W-:Y:S01]  /*dc80*/  STL [R1+0xaec], R65 ;  /* 0x000aec4101007387 */ /* 0x000fe20000100800 */
[----:B------:R-:W-:Y:S01]  /*dc90*/  IMAD R10, R71, UR40, RZ ;  /* 0x00000028470a7c24 */ /* 0x000fe2000f8e02ff */
[-C--:B------:R-:W-:Y:S02]  /*dca0*/  LEA R50, P2, R34, R92.reuse, 0x1 ;  /* 0x0000005c22327211 */ /* 0x080fe400078408ff */
[----:B------:R-:W-:Y:S01]  /*dcb0*/  STL [R1+0xaf8], R19 ;  /* 0x000af81301007387 */ /* 0x000fe20000100800 */
[----:B------:R-:W-:Y:S01]  /*dcc0*/  LEA R8, P4, R9, R92, 0x1 ;  /* 0x0000005c09087211 */ /* 0x000fe200078808ff */
[----:B------:R-:W-:-:S02]  /*dcd0*/  IMAD R36, R36, UR39, RZ ;  /* 0x0000002724247c24 */ /* 0x000fc4000f8e02ff */
[----:B------:R-:W-:Y:S01]  /*dce0*/  STL [R1+0xb00], R6 ;  /* 0x000b000601007387 */ /* 0x000fe20000100800 */
[----:B------:R-:W-:-:S03]  /*dcf0*/  LEA.HI.X.SX32 R77, R66, R3, 0x1, P0 ;  /* 0x00000003424d7211 */ /* 0x000fc600000f0eff */
[----:B------:R-:W-:Y:S01]  /*dd00*/  STL [R1+0xaf4], R24 ;  /* 0x000af41801007387 */ /* 0x000fe20000100800 */
[----:B------:R-:W-:-:S03]  /*dd10*/  LEA.HI.X.SX32 R51, R34, R3, 0x1, P2 ;  /* 0x0000000322337211 */ /* 0x000fc600010f0eff */
[----:B------:R-:W-:Y:S01]  /*dd20*/  STL [R1+0xb08], R32 ;  /* 0x000b082001007387 */ /* 0x000fe20000100800 */
[----:B------:R-:W-:Y:S01]  /*dd30*/  LEA.HI.X.SX32 R9, R9, R3, 0x1, P4 ;  /* 0x0000000309097211 */ /* 0x000fe200020f0eff */
[----:B------:R-:W-:Y:S02]  /*dd40*/  IMAD R11, R70, UR41, RZ ;  /* 0x00000029460b7c24 */ /* 0x000fe4000f8e02ff */
[----:B------:R-:W-:Y:S01]  /*dd50*/  STL [R1+0xafc], R7 ;  /* 0x000afc0701007387 */ /* 0x000fe20000100800 */
[-C--:B------:R-:W-:Y:S02]  /*dd60*/  LEA R34, P0, R35, R92.reuse, 0x1 ;  /* 0x0000005c23227211 */ /* 0x080fe400078008ff */
[-C--:B------:R-:W-:Y:S01]  /*dd70*/  LEA R22, P4, R10, R92.reuse, 0x1 ;  /* 0x0000005c0a167211 */ /* 0x080fe200078808ff */
[----:B------:R-:W-:Y:S01]  /*dd80*/  STL [R1+0xb04], R33 ;  /* 0x000b042101007387 */ /* 0x000fe20000100800 */
[----:B------:R-:W-:Y:S01]  /*dd90*/  LEA R66, P2, R36, R92, 0x1 ;  /* 0x0000005c24427211 */ /* 0x000fe200078408ff */
[----:B------:R-:W-:-:S02]  /*dda0*/  IMAD R37, R37, UR42, RZ ;  /* 0x0000002a25257c24 */ /* 0x000fc4000f8e02ff */
[----:B------:R-:W-:Y:S01]  /*ddb0*/  STL [R1+0xb18], R50 ;  /* 0x000b183201007387 */ /* 0x000fe20000100800 */
[----:B------:R-:W-:-:S03]  /*ddc0*/  IMAD R38, R38, UR43, RZ ;  /* 0x0000002b26267c24 */ /* 0x000fc6000f8e02ff */
[----:B------:R-:W-:Y:S01]  /*ddd0*/  STL [R1+0xb10], R76 ;  /* 0x000b104c01007387 */ /* 0x000fe20000100800 */
[----:B------:R-:W-:Y:S01]  /*dde0*/  IMAD R71, R67, UR47, RZ ;  /* 0x0000002f43477c24 */ /* 0x000fe2000f8e02ff */
[-C--:B------:R-:W-:Y:S02]  /*ddf0*/  LEA.HI.X.SX32 R35, R35, R3.reuse, 0x1, P0 ;  /* 0x0000000323237211 */ /* 0x080fe400000f0eff */
[----:B------:R-:W-:Y:S01]  /*de00*/  STL [R1+0xb20], R8 ;  /* 0x000b200801007387 */ /* 0x000fe20000100800 */
[----:B------:R-:W-:-:S03]  /*de10*/  LEA.HI.X.SX32 R23, R10, R3, 0x1, P4 ;  /* 0x000000030a177211 */ /* 0x000fc600020f0eff */
[----:B------:R-:W-:Y:S01]  /*de20*/  STL [R1+0xb0c], R77 ;  /* 0x000b0c4d01007387 */ /* 0x000fe20000100800 */
[----:B------:R-:W-:Y:S01]  /*de30*/  LEA.HI.X.SX32 R67, R36, R3, 0x1, P2 ;  /* 0x0000000324437211 */ /* 0x000fe200010f0eff */
[----:B------:R-:W-:Y:S01]  /*de40*/  IMAD R74, R69, UR44, RZ ;  /* 0x0000002c454a7c24 */ /* 0x000fe2000f8e02ff */
[-C--:B------:R-:W-:Y:S01]  /*de50*/  LEA R10, P0, R11, R92.reuse, 0x1 ;  /* 0x0000005c0b0a7211 */ /* 0x080fe200078008ff */
[----:B------:R-:W-:Y:S01]  /*de60*/  STL [R1+0xb14], R51 ;  /* 0x000b143301007387 */ /* 0x000fe20000100800 */
[----:B------:R-:W-:Y:S01]  /*de70*/  IMAD R70, R68, UR45, RZ ;  /* 0x0000002d44467c24 */ /* 0x000fe2000f8e02ff */
[-C--:B------:R-:W-:Y:S02]  /*de80*/  LEA R36, P2, R37, R92.reuse, 0x1 ;  /* 0x0000005c25247211 */ /* 0x080fe400078408ff */
[----:B------:R-:W-:Y:S01]  /*de90*/  STL [R1+0xb1c], R9 ;  /* 0x000b1c0901007387 */ /* 0x000fe20000100800 */
[----:B------:R-:W-:-:S03]  /*dea0*/  LEA R68, P4, R38, R92, 0x1 ;  /* 0x0000005c26447211 */ /* 0x000fc600078808ff */
[----:B------:R-:W-:Y:S01]  /*deb0*/  STL [R1+0xb28], R34 ;  /* 0x000b282201007387 */ /* 0x000fe20000100800 */
[----:B------:R-:W-:Y:S01]  /*dec0*/  IMAD R39, R39, UR46, RZ ;  /* 0x0000002e27277c24 */ /* 0x000fe2000f8e02ff */
[-C--:B------:R-:W-:Y:S02]  /*ded0*/  LEA.HI.X.SX32 R11, R11, R3.reuse, 0x1, P0 ;  /* 0x000000030b0b7211 */ /* 0x080fe400000f0eff */
[----:B------:R-:W-:Y:S01]  /*dee0*/  STL [R1+0xb38], R22 ;  /* 0x000b381601007387 */ /* 0x000fe20000100800 */
[----:B------:R-:W-:-:S03]  /*def0*/  LEA.HI.X.SX32 R37, R37, R3, 0x1, P2 ;  /* 0x0000000325257211 */ /* 0x000fc600010f0eff */
[----:B------:R-:W-:Y:S01]  /*df00*/  STL [R1+0xb30], R66 ;  /* 0x000b304201007387 */ /* 0x000fe20000100800 */
[----:B------:R-:W-:-:S03]  /*df10*/  LEA R16, P0, R74, R92, 0x1 ;  /* 0x0000005c4a107211 */ /* 0x000fc600078008ff */
[----:B------:R-:W-:Y:S01]  /*df20*/  STL [R1+0xb24], R35 ;  /* 0x000b242301007387 */ /* 0x000fe20000100800 */
[----:B------:R-:W-:-:S03]  /*df30*/  LEA.HI.X.SX32 R69, R38, R3, 0x1, P4 ;  /* 0x0000000326457211 */ /* 0x000fc600020f0eff */
[----:B------:R-:W-:Y:S01]  /*df40*/  STL [R1+0xb2c], R67 ;  /* 0x000b2c4301007387 */ /* 0x000fe20000100800 */
[----:B------:R-:W-:-:S03]  /*df50*/  LEA R82, P2, R70, R92, 0x1 ;  /* 0x0000005c46527211 */ /* 0x000fc600078408ff */
[----:B------:R-:W-:Y:S01]  /*df60*/  STL [R1+0xb34], R23 ;  /* 0x000b341701007387 */ /* 0x000fe20000100800 */
[----:B------:R-:W-:Y:S01]  /*df70*/  IMAD R40, R40, UR49, RZ ;  /* 0x0000003128287c24 */ /* 0x000fe2000f8e02ff */
[----:B------:R-:W-:Y:S02]  /*df80*/  LEA R38, P4, R39, R92, 0x1 ;  /* 0x0000005c27267211 */ /* 0x000fe400078808ff */
[----:B------:R-:W-:Y:S01]  /*df90*/  STL [R1+0xb40], R10 ;  /* 0x000b400a01007387 */ /* 0x000fe20000100800 */
[----:B------:R-:W-:-:S03]  /*dfa0*/  LEA.HI.X.SX32 R17, R74, R3, 0x1, P0 ;  /* 0x000000034a117211 */ /* 0x000fc600000f0eff */
[----:B------:R-:W-:Y:S01]  /*dfb0*/  STL [R1+0xb48], R36 ;  /* 0x000b482401007387 */ /* 0x000fe20000100800 */
[----:B------:R-:W-:-:S03]  /*dfc0*/  LEA.HI.X.SX32 R83, R70, R3, 0x1, P2 ;  /* 0x0000000346537211 */ /* 0x000fc600010f0eff */
[----:B------:R-:W-:Y:S01]  /*dfd0*/  STL [R1+0xb3c], R11 ;  /* 0x000b3c0b01007387 */ /* 0x000fe20000100800 */
[----:B------:R-:W-:-:S03]  /*dfe0*/  LEA.HI.X.SX32 R39, R39, R3, 0x1, P4 ;  /* 0x0000000327277211 */ /* 0x000fc600020f0eff */
[----:B------:R-:W-:Y:S01]  /*dff0*/  STL [R1+0xb50], R68 ;  /* 0x000b504401007387 */ /* 0x000fe20000100800 */
[----:B------:R-:W-:-:S03]  /*e000*/  LEA R70, P0, R71, R92, 0x1 ;  /* 0x0000005c47467211 */ /* 0x000fc600078008ff */
[----:B------:R-:W-:Y:S01]  /*e010*/  STL [R1+0xb44], R37 ;  /* 0x000b442501007387 */ /* 0x000fe20000100800 */
[----:B------:R-:W-:Y:S01]  /*e020*/  IMAD R41, R41, UR50, RZ ;  /* 0x0000003229297c24 */ /* 0x000fe2000f8e02ff */
[-C--:B------:R-:W-:Y:S02]  /*e030*/  LEA R56, P2, R72, R92.reuse, 0x1 ;  /* 0x0000005c48387211 */ /* 0x080fe400078408ff */
[----:B------:R-:W-:Y:S01]  /*e040*/  STL [R1+0xb4c], R69 ;  /* 0x000b4c4501007387 */ /* 0x000fe20000100800 */
[----:B------:R-:W-:-:S03]  /*e050*/  LEA R84, P4, R40, R92, 0x1 ;  /* 0x0000005c28547211 */ /* 0x000fc600078808ff */
[----:B------:R-:W-:Y:S01]  /*e060*/  STL [R1+0xb58], R16 ;  /* 0x000b581001007387 */ /* 0x000fe20000100800 */
[----:B------:R-:W-:-:S03]  /*e070*/  IMAD R42, R42, UR52, RZ ;  /* 0x000000342a2a7c24 */ /* 0x000fc6000f8e02ff */
        /* <DEDUP_REMOVED lines=9> */
[----:B------:R-:W-:-:S03]  /*e110*/  LEA R72, P2, R73, R92, 0x1 ;  /* 0x0000005c49487211 */ /* 0x000fc600078408ff */
        /* <DEDUP_REMOVED lines=13> */
[----:B------:R-:W-:Y:S04]  /*e1f0*/  STL [R1+0xb88], R40 ;  /* 0x000b882801007387 */ /* 0x000fe80000100800 */
[----:B------:R-:W-:Y:S04]  /*e200*/  STL [R1+0xb98], R20 ;  /* 0x000b981401007387 */ /* 0x000fe80000100800 */
[----:B------:R-:W-:Y:S04]  /*e210*/  STL [R1+0xb90], R72 ;  /* 0x000b904801007387 */ /* 0x000fe80000100800 */
[----:B------:R-:W-:Y:S04]  /*e220*/  STL [R1+0xb84], R41 ;  /* 0x000b842901007387 */ /* 0x000fe80000100800 */
[----:B------:R-:W4:Y:S04]  /*e230*/  LDL.LU R0, [R1+0x71c] ;  /* 0x00071c0001007983 */ /* 0x000f280000300800 */
[----:B------:R-:W-:Y:S04]  /*e240*/  STL [R1+0xb8c], R73 ;  /* 0x000b8c4901007387 */ /* 0x000fe80000100800 */
[----:B------:R-:W-:Y:S04]  /*e250*/  STL [R1+0xb94], R21 ;  /* 0x000b941501007387 */ /* 0x000fe80000100800 */
[----:B------:R-:W-:Y:S04]  /*e260*/  STL [R1+0xba0], R86 ;  /* 0x000ba05601007387 */ /* 0x000fe80000100800 */
[----:B------:R-:W-:Y:S04]  /*e270*/  STL [R1+0xba8], R42 ;  /* 0x000ba82a01007387 */ /* 0x000fe80000100800 */
[----:B------:R-:W4:Y:S01]  /*e280*/  LDL.LU R93, [R1+0x70c] ;  /* 0x00070c00015d7983 */ /* 0x000f220000300800 */
[----:B0-----:R-:W-:Y:S01]  /*e290*/  IMAD R44, R44, UR14, RZ ;  /* 0x0000000e2c2c7c24 */ /* 0x001fe2000f8e02ff */
[----:B------:R-:W-:Y:S01]  /*e2a0*/  LEA.HI.X.SX32 R87, R55, R3, 0x1, P0 ;  /* 0x0000000337577211 */ /* 0x000fe200000f0eff */
[----:B-1----:R-:W-:-:S02]  /*e2b0*/  IMAD R46, R46, UR15, RZ ;  /* 0x0000000f2e2e7c24 */ /* 0x002fc4000f8e02ff */
[----:B------:R-:W-:Y:S01]  /*e2c0*/  IMAD R45, R45, UR55, RZ ;  /* 0x000000372d2d7c24 */ /* 0x000fe2000f8e02ff */
[CC--:B------:R-:W-:Y:S01]  /*e2d0*/  LEA R74, P4, R44.reuse, R92.reuse, 0x1 ;  /* 0x0000005c2c4a7211 */ /* 0x0c0fe200078808ff */
[----:B---3--:R-:W3:Y:S01]  /*e2e0*/  LDL R26, [R1+0xbdc] ;  /* 0x000bdc00011a7983 */ /* 0x008ee20000100800 */
[-C--:B------:R-:W-:Y:S02]  /*e2f0*/  LEA.HI.X.SX32 R43, R43, R3.reuse, 0x1, P2 ;  /* 0x000000032b2b7211 */ /* 0x080fe400010f0eff */
[-C--:B------:R-:W-:Y:S01]  /*e300*/  LEA.HI.X.SX32 R75, R44, R3.reuse, 0x1, P4 ;  /* 0x000000032c4b7211 */ /* 0x080fe200020f0eff */
[----:B------:R-:W-:Y:S01]  /*e310*/  STL [R1+0xb9c], R87 ;  /* 0x000b9c5701007387 */ /* 0x000fe20000100800 */
[-C--:B------:R-:W-:Y:S02]  /*e320*/  LEA R48, P0, R46, R92.reuse, 0x1 ;  /* 0x0000005c2e307211 */ /* 0x080fe400078008ff */
[C---:B------:R-:W-:Y:S01]  /*e330*/  LEA R88, P2, R45.reuse, R92, 0x1 ;  /* 0x0000005c2d587211 */ /* 0x040fe200078408ff */
[----:B------:R-:W-:Y:S04]  /*e340*/  STL [R1+0xbb0], R74 ;  /* 0x000bb04a01007387 */ /* 0x000fe80000100800 */
[----:B------:R-:W-:Y:S04]  /*e350*/  STL [R1+0xba4], R43 ;  /* 0x000ba42b01007387 */ /* 0x000fe80000100800 */
[----:B------:R-:W-:Y:S04]  /*e360*/  STL [R1+0xbac], R75 ;  /* 0x000bac4b01007387 */ /* 0x000fe80000100800 */
[----:B------:R-:W-:Y:S04]  /*e370*/  STL [R1+0xbb8], R48 ;  /* 0x000bb83001007387 */ /* 0x000fe80000100800 */
[----:B------:R-:W-:Y:S04]  /*e380*/  STL [R1+0xbc0], R88 ;  /* 0x000bc05801007387 */ /* 0x000fe80000100800 */
[----:B------:R-:W3:Y:S01]  /*e390*/  LDL.LU R55, [R1+0x6ac] ;  /* 0x0006ac0001377983 */ /* 0x000ee20000300800 */
[----:B------:R-:W-:-:S02]  /*e3a0*/  LEA.HI.X.SX32 R89, R45, R3, 0x1, P2 ;  /* 0x000000032d597211 */ /* 0x000fc400010f0eff */
[----:B------:R-:W-:Y:S01]  /*e3b0*/  LEA R44, P4, R12, R92, 0x1 ;  /* 0x0000005c0c2c7211 */ /* 0x000fe200078808ff */
[----:B------:R-:W3:Y:S01]  /*e3c0*/  LDL.LU R54, [R1+0x6c0] ;  /* 0x0006c00001367983 */ /* 0x000ee20000300800 */
[----:B------:R-:W-:-:S03]  /*e3d0*/  LEA.HI.X.SX32 R49, R46, R3, 0x1, P0 ;  /* 0x000000032e317211 */ /* 0x000fc600000f0eff */
[----:B--2---:R-:W2:Y:S01]  /*e3e0*/  LDL R90, [R1+0x9f4] ;  /* 0x0009f400015a7983 */ /* 0x004ea20000100800 */
[----:B------:R-:W-:-:S03]  /*e3f0*/  LEA.HI.X.SX32 R45, R12, R3, 0x1, P4 ;  /* 0x000000030c2d7211 */ /* 0x000fc600020f0eff */
[----:B------:R-:W2:Y:S01]  /*e400*/  LDL R91, [R1+0x9f8] ;  /* 0x0009f800015b7983 */ /* 0x000ea20000100800 */
[----:B------:R-:W-:-:S03]  /*e410*/  IMAD R47, R47, UR60, RZ ;  /* 0x0000003c2f2f7c24 */ /* 0x000fc6000f8e02ff */
[----:B------:R-:W2:Y:S01]  /*e420*/  LDL.LU R14, [R1+0x6c4] ;  /* 0x0006c400010e7983 */ /* 0x000ea20000300800 */
[----:B------:R-:W-:-:S03]  /*e430*/  LEA R78, P0, R79, R92, 0x1 ;  /* 0x0000005c4f4e7211 */ /* 0x000fc600078008ff */
[----:B------:R-:W2:Y:S01]  /*e440*/  LDL R15, [R1+0xa14] ;  /* 0x000a1400010f7983 */ /* 0x000ea20000100800 */
[----:B------:R-:W-:-:S03]  /*e450*/  LEA R12, P4, R13, R92, 0x1 ;  /* 0x0000005c0d0c7211 */ /* 0x000fc600078808ff */
[----:B------:R-:W2:Y:S04]  /*e460*/  LDL.LU R60, [R1+0x6c8] ;  /* 0x0006c800013c7983 */ /* 0x000ea80000300800 */
[----:B------:R-:W-:Y:S04]  /*e470*/  STL [R1+0xbb4], R49 ;  /* 0x000bb43101007387 */ /* 0x000fe80000100800 */
[----:B------:R-:W-:Y:S01]  /*e480*/  STL [R1+0xbc8], R44 ;  /* 0x000bc82c01007387 */ /* 0x000fe20000100800 */
[----:B------:R-:W-:-:S03]  /*e490*/  LEA R46, P5, R47, R92, 0x1 ;  /* 0x0000005c2f2e7211 */ /* 0x000fc600078a08ff */
[----:B------:R-:W-:Y:S04]  /*e4a0*/  STL [R1+0xbbc], R89 ;  /* 0x000bbc5901007387 */ /* 0x000fe80000100800 */
[----:B------:R-:W-:Y:S01]  /*e4b0*/  STL [R1+0xbc4], R45 ;  /* 0x000bc42d01007387 */ /* 0x000fe20000100800 */
[-C--:B------:R-:W-:Y:S02]  /*e4c0*/  LEA.HI.X.SX32 R79, R79, R3.reuse, 0x1, P0 ;  /* 0x000000034f4f7211 */ /* 0x080fe400000f0eff */
[-C--:B------:R-:W-:Y:S02]  /*e4d0*/  LEA.HI.X.SX32 R13, R13, R3.reuse, 0x1, P4 ;  /* 0x000000030d0d7211 */ /* 0x080fe400020f0eff */
[----:B------:R-:W-:Y:S02]  /*e4e0*/  LEA.HI.X.SX32 R47, R47, R3, 0x1, P5 ;  /* 0x000000032f2f7211 */ /* 0x000fe400028f0eff */
[----:B----4-:R-:W-:-:S04]  /*e4f0*/  LEA R52, P2, R0, R92, 0x1 ;  /* 0x0000005c00347211 */ /* 0x010fc800078408ff */
[----:B------:R-:W-:Y:S02]  /*e500*/  LEA.HI.X.SX32 R53, R0, R3, 0x1, P2 ;  /* 0x0000000300357211 */ /* 0x000fe400010f0eff */
[----:B------:R-:W0:Y:S01]  /*e510*/  LDC R0, c[0x0][0x3a0] ;  /* 0x0000e800ff007b82 */ /* 0x000e220000000800 */
[----:B------:R-:W-:-:S04]  /*e520*/  LEA R28, P6, R93, R92, 0x1 ;  /* 0x0000005c5d1c7211 */ /* 0x000fc800078c08ff */
[----:B------:R-:W-:Y:S02]  /*e530*/  LEA.HI.X.SX32 R29, R93, R3, 0x1, P6 ;  /* 0x000000035d1d7211 */ /* 0x000fe400030f0eff */
[----:B------:R-:W1:Y:S01]  /*e540*/  S2R R93, SR_TID.X ;  /* 0x00000000005d7919 */ /* 0x000e620000002100 */
[----:B------:R-:W-:Y:S04]  /*e550*/  STL [R1+0xbd0], R52 ;  /* 0x000bd03401007387 */ /* 0x000fe80000100800 */
[----:B------:R-:W-:Y:S01]  /*e560*/  STL [R1+0xbcc], R78 ;  /* 0x000bcc4e01007387 */ /* 0x000fe20000100800 */
[----:B0-----:R-:W-:-:S03]  /*e570*/  VIADD R18, R0, 0x3f ;  /* 0x0000003f00127836 */ /* 0x001fc60000000000 */
[----:B------:R-:W-:Y:S04]  /*e580*/  STL [R1+0xbd4], R12 ;  /* 0x000bd40c01007387 */ /* 0x000fe80000100800 */
[----:B------:R-:W4:Y:S04]  /*e590*/  LDL R61, [R1+0xa34] ;  /* 0x000a3400013d7983 */ /* 0x000f280000100800 */
[----:B------:R-:W-:Y:S04]  /*e5a0*/  STL [R1+0x9f0], R28 ;  /* 0x0009f01c01007387 */ /* 0x000fe80000100800 */
[----:B------:R-:W2:Y:S04]  /*e5b0*/  LDL.LU R80, [R1+0x6cc] ;  /* 0x0006cc0001507983 */ /* 0x000ea80000300800 */
[----:B------:R-:W-:Y:S01]  /*e5c0*/  STL [R1+0xbd8], R46 ;  /* 0x000bd82e01007387 */ /* 0x000fe20000100800 */
[----:B------:R-:W-:-:S03]  /*e5d0*/  ISETP.GT.AND P0, PT, R18, 0x3f, PT ;  /* 0x0000003f1200780c */ /* 0x000fc60003f04270 */
[----:B------:R-:W2:Y:S01]  /*e5e0*/  LDL R81, [R1+0xa54] ;  /* 0x000a540001517983 */ /* 0x000ea20000100800 */
[----:B-1----:R-:W-:-:S03]  /*e5f0*/  LOP3.LUT R93, R93, 0x3f, RZ, 0xc0, !PT ;  /* 0x0000003f5d5d7812 */ /* 0x002fc600078ec0ff */
[----:B------:R-:W-:Y:S04]  /*e600*/  STL [R1+0x9e0], R79 ;  /* 0x0009e04f01007387 */ /* 0x000fe80000100800 */
[----:B------:R-:W-:Y:S04]  /*e610*/  STL [R1+0x9e4], R53 ;  /* 0x0009e43501007387 */ /* 0x000fe80000100800 */
[----:B------:R-:W2:Y:S01]  /*e620*/  LDL R27, [R1+0xa94] ;  /* 0x000a9400011b7983 */ /* 0x000ea20000100800 */
[----:B------:R-:W-:-:S03]  /*e630*/  ISETP.LT.AND P0, PT, R93, R0, P0 ;  /* 0x000000005d00720c */ /* 0x000fc60000701270 */
[----:B------:R-:W-:Y:S04]  /*e640*/  STL [R1+0x9e8], R13 ;  /* 0x0009e80d01007387 */ /* 0x000fe80000100800 */
[----:B------:R-:W-:Y:S04]  /*e650*/  STL [R1+0x9dc], R29 ;  /* 0x0009dc1d01007387 */ /* 0x000fe80000100800 */
[----:B------:R-:W-:Y:S04]  /*e660*/  STL [R1+0x9ec], R47 ;  /* 0x0009ec2f01007387 */ /* 0x000fe80000100800 */
[----:B------:R-:W2:Y:S04]  /*e670*/  LDL.LU R18, [R1+0x1350] ;  /* 0x0013500001127983 */ /* 0x000ea80000300800 */
[----:B------:R-:W2:Y:S04]  /*e680*/  LDL.LU R0, [R1+0x134c] ;  /* 0x00134c0001007983 */ /* 0x000ea80000300800 */
[----:B------:R-:W2:Y:S04]  /*e690*/  LDL.LU R93, [R1+0x1348] ;  /* 0x00134800015d7983 */ /* 0x000ea80000300800 */
[----:B---3--:R0:W-:Y:S04]  /*e6a0*/  STS.U16 [R26+UR5+0x1b80], R55 ;  /* 0x001b80371a007988 */ /* 0x0081e80008000405 */
[----:B0-----:R-:W3:Y:S04]  /*e6b0*/  LDL.LU R55, [R1+0x1344] ;  /* 0x0013440001377983 */ /* 0x001ee80000300800 */
[----:B---3--:R0:W-:Y:S04]  /*e6c0*/  STS.U16 [R26+UR5+0x5b80], R55 ;  /* 0x005b80371a007988 */ /* 0x0081e80008000405 */
[----:B0-----:R-:W3:Y:S04]  /*e6d0*/  LDL.LU R55, [R1+0x1340] ;  /* 0x0013400001377983 */ /* 0x001ee80000300800 */
[----:B------:R0:W-:Y:S01]  /*e6e0*/  STS.U16 [R26+UR5+0x9b80], R54 ;  /* 0x009b80361a007988 */ /* 0x0001e20008000405 */
[----:B--2---:R-:W-:-:S02]  /*e6f0*/  @P0 LOP3.LUT R91, R91, R90, RZ, 0x3c, !PT ;  /* 0x0000005a5b5b0212 */ /* 0x004fc400078e3cff */
[----:B---3--:R-:W-:-:S06]  /*e700*/  PRMT R55, RZ, 0x7610, R55 ;  /* 0x00007610ff377816 */ /* 0x008fcc0000000037 */
[----:B------:R-:W2:Y:S04]  /*e710*/  @P0 LDG.E.U16 R55, desc[UR16][R28.64] ;  /* 0x000000101c370981 */ /* 0x000ea8000c1e1500 */
[----:B------:R-:W3:Y:S04]  /*e720*/  LDL.LU.64 R28, [R1+0x1338] ;  /* 0x00133800011c7983 */ /* 0x000ee80000300a00 */
[----:B0-----:R-:W2:Y:S01]  /*e730*/  LDL.LU R54, [R1+0x1330] ;  /* 0x0013300001367983 */ /* 0x001ea20000300800 */
[----:B------:R-:W-:Y:S02]  /*e740*/  @P0 LOP3.LUT R90, R91, R90, RZ, 0x3c, !PT ;  /* 0x0000005a5b5a0212 */ /* 0x000fe400078e3cff */
[----:B------:R-:W-:-:S02]  /*e750*/  PRMT R92, RZ, 0x7610, R92 ;  /* 0x00007610ff5c7816 */ /* 0x000fc4000000005c */
[----:B------:R-:W-:Y:S01]  /*e760*/  @P0 LOP3.LUT R91, R91, R90, RZ, 0x3c, !PT ;  /* 0x0000005a5b5b0212 */ /* 0x000fe200078e3cff */
[----:B------:R2:W-:Y:S04]  /*e770*/  STS.U16 [R26+UR5+0xdb80], R14 ;  /* 0x00db800e1a007988 */ /* 0x0005e80008000405 */
[----:B------:R-:W3:Y:S04]  /*e780*/  @P0 LDG.E.U16 R92, desc[UR16][R90.64] ;  /* 0x000000105a5c0981 */ /* 0x000ee8000c1e1500 */
[----:B------:R-:W3:Y:S01]  /*e790*/  LDL.LU.64 R90, [R1+0x1328] ;  /* 0x00132800015a7983 */ /* 0x000ee20000300a00 */
[----:B--2---:R-:W-:-:S03]  /*e7a0*/  @P0 IMAD.MOV.U32 R14, RZ, RZ, R54 ;  /* 0x000000ffff0e0224 */ /* 0x004fc600078e0036 */
[----:B------:R-:W2:Y:S01]  /*e7b0*/  LDL.LU R54, [R1+0x1320] ;  /* 0x0013200001367983 */ /* 0x000ea20000300800 */
[----:B------:R-:W-:Y:S02]  /*e7c0*/  PRMT R3, RZ, 0x7610, R3 ;  /* 0x00007610ff037816 */ /* 0x000fe40000000003 */
[----:B------:R-:W-:Y:S01]  /*e7d0*/  PRMT R25, RZ, 0x7610, R25 ;  /* 0x00007610ff197816 */ /* 0x000fe20000000019 */
[----:B------:R0:W-:Y:S01]  /*e7e0*/  STS.U16 [R26+UR5+0x1f80], R60 ;  /* 0x001f803c1a007988 */ /* 0x0001e20008000405 */
[----:B------:R-:W-:-:S03]  /*e7f0*/  PRMT R18, RZ, 0x7610, R18 ;  /* 0x00007610ff127816 */ /* 0x000fc60000000012 */
[----:B------:R1:W-:Y:S04]  /*e800*/  STS.U16 [R26+UR5+0x5f80], R80 ;  /* 0x005f80501a007988 */ /* 0x0003e80008000405 */
[----:B------:R2:W3:Y:S01]  /*e810*/  @P0 LDG.E.U16 R3, desc[UR16][R14.64] ;  /* 0x000000100e030981 */ /* 0x0004e2000c1e1500 */
[----:B0-----:R-:W-:Y:S02]  /*e820*/  @P0 IMAD.MOV.U32 R60, RZ, RZ, R93 ;  /* 0x000000ffff3c0224 */ /* 0x001fe400078e005d */
[----:B-1----:R-:W-:-:S03]  /*e830*/  @P0 IMAD.MOV.U32 R80, RZ, RZ, R0 ;  /* 0x000000ffff500224 */ /* 0x002fc600078e0000 */
[----:B----4-:R-:W4:Y:S04]  /*e840*/  @P0 LDG.E.U16 R25, desc[UR16][R60.64] ;  /* 0x000000103c190981 */ /* 0x010f28000c1e1500 */
[----:B------:R-:W3:Y:S04]  /*e850*/  LDL.LU.64 R14, [R1+0x1318] ;  /* 0x00131800010e7983 */ /* 0x000ee80000300a00 */
[----:B------:R-:W3:Y:S04]  /*e860*/  LDL.LU R93, [R1+0x1310] ;  /* 0x00131000015d7983 */ /* 0x000ee80000300800 */
[----:B------:R-:W4:Y:S04]  /*e870*/  LDL.LU.64 R60, [R1+0x1308] ;  /* 0x00130800013c7983 */ /* 0x000f280000300a00 */
[----:B------:R-:W4:Y:S04]  /*e880*/  LDL.LU R0, [R1+0x1300] ;  /* 0x0013000001007983 */ /* 0x000f280000300800 */
[----:B------:R-:W4:Y:S04]  /*e890*/  @P0 LDG.E.U16 R18, desc[UR16][R80.64] ;  /* 0x0000001050120981 */ /* 0x000f28000c1e1500 */
[----:B------:R-:W4:Y:S04]  /*e8a0*/  LDL.LU.64 R80, [R1+0x12f8] ;  /* 0x0012f80001507983 */ /* 0x000f280000300a00 */
[----:B--2---:R0:W-:Y:S04]  /*e8b0*/  STS.U16 [R26+UR5+0x9f80], R54 ;  /* 0x009f80361a007988 */ /* 0x0041e80008000405 */
[----:B0-----:R-:W2:Y:S04]  /*e8c0*/  LDL.LU R54, [R1+0x12f0] ;  /* 0x0012f00001367983 */ /* 0x001ea80000300800 */
[----:B---3--:R0:W-:Y:S01]  /*e8d0*/  STS.U16 [R26+UR5+0xdf80], R93 ;  /* 0x00df805d1a007988 */ /* 0x0081e20008000405 */
[----:B--2---:R-:W-:-:S06]  /*e8e0*/  PRMT R54, RZ, 0x7610, R54 ;  /* 0x00007610ff367816 */ /* 0x004fcc0000000036 */
[----:B----4-:R1:W2:Y:S04]  /*e8f0*/  @P0 LDG.E.U16 R54, desc[UR16][R80.64] ;  /* 0x0000001050360981 */ /* 0x0102a8000c1e1500 */
[----:B------:R-:W1:Y:S04]  /*e900*/  LDL.LU.64 R80, [R1+0x12e8] ;  /* 0x0012e80001507983 */ /* 0x000e680000300a00 */
[----:B0-----:R-:W3:Y:S01]  /*e910*/  LDL.LU R93, [R1+0x12e4] ;  /* 0x0012e400015d7983 */ /* 0x001ee20000300800 */
[----:B------:R-:W-:Y:S01]  /*e920*/  @P0 LOP3.LUT R15, R15, R14, RZ, 0x3c, !PT ;  /* 0x0000000e0f0f0212 */ /* 0x000fe200078e3cff */
[----:B------:R-:W-:-:S02]  /*e930*/  @P0 IMAD.MOV.U32 R26, RZ, RZ, R2 ;  /* 0x000000ffff1a0224 */ /* 0x000fc400078e0002 */
[----:B------:R0:W-:Y:S01]  /*e940*/  STS.U16 [R0+UR5+0x20000], R92 ;  /* 0x0200005c00007988 */ /* 0x0001e20008000405 */
[----:B------:R-:W-:-:S03]  /*e950*/  @P0 LOP3.LUT R14, R15, R14, RZ, 0x3c, !PT ;  /* 0x0000000e0f0e0212 */ /* 0x000fc600078e3cff */
[----:B------:R4:W-:Y:S01]  /*e960*/  STS.U16 [R0+UR5+0x20800], R25 ;  /* 0x0208001900007988 */ /* 0x0009e20008000405 */
[----:B------:R-:W-:-:S03]  /*e970*/  @P0 LOP3.LUT R15, R15, R14, RZ, 0x3c, !PT ;  /* 0x0000000e0f0f0212 */ /* 0x000fc600078e3cff */
[----:B------:R4:W-:Y:S01]  /*e980*/  STS.U16 [R0+UR5+0x20400], R3 ;  /* 0x0204000300007988 */ /* 0x0009e20008000405 */
[----:B0-----:R-:W-:-:S03]  /*e990*/  PRMT R92, RZ, 0x7610, R92 ;  /* 0x00007610ff5c7816 */ /* 0x001fc6000000005c */
[----:B------:R-:W2:Y:S01]  /*e9a0*/  LDL.LU R2, [R1+0x12e0] ;  /* 0x0012e00001027983 */ /* 0x000ea20000300800 */
[----:B----4-:R-:W-:Y:S02]  /*e9b0*/  @P0 IMAD.MOV.U32 R25, RZ, RZ, R24 ;  /* 0x000000ffff190224 */ /* 0x010fe400078e0018 */
[----:B------:R-:W-:Y:S01]  /*e9c0*/  @P0 IMAD.MOV.U32 R24, RZ, RZ, R19 ;  /* 0x000000ffff180224 */ /* 0x000fe200078e0013 */
[----:B------:R-:W-:Y:S01]  /*e9d0*/  PRMT R3, RZ, 0x7610, R3 ;  /* 0x00007610ff037816 */ /* 0x000fe20000000003 */
[----:B------:R0:W-:Y:S04]  /*e9e0*/  STS.U16 [R0+UR5+0x20c00], R18 ;  /* 0x020c001200007988 */ /* 0x0001e80008000405 */
[----:B------:R-:W4:Y:S04]  /*e9f0*/  @P0 LDG.E.U16 R92, desc[UR16][R24.64] ;  /* 0x00000010185c0981 */ /* 0x000f28000c1e1500 */
[----:B------:R-:W2:Y:S01]  /*ea00*/  @P0 LDG.E.U16 R3, desc[UR16][R50.64] ;  /* 0x0000001032030981 */ /* 0x000ea2000c1e1500 */
[----:B-1----:R-:W-:-:S02]  /*ea10*/  PRMT R81, RZ, 0x7610, R81 ;  /* 0x00007610ff517816 */ /* 0x002fc40000000051 */
[----:B------:R-:W-:Y:S02]  /*ea20*/  PRMT R80, RZ, 0x7610, R80 ;  /* 0x00007610ff507816 */ /* 0x000fe40000000050 */
[----:B---3--:R-:W-:Y:S02]  /*ea30*/  PRMT R93, RZ, 0x7610, R93 ;  /* 0x00007610ff5d7816 */ /* 0x008fe4000000005d */
[----:B------:R-:W3:Y:S04]  /*ea40*/  @P0 LDG.E.U16 R81, desc[UR16][R26.64] ;  /* 0x000000101a510981 */ /* 0x000ee8000c1e1500 */
[----:B------:R-:W4:Y:S04]  /*ea50*/  @P0 LDG.E.U16 R80, desc[UR16][R14.64] ;  /* 0x000000100e500981 */ /* 0x000f28000c1e1500 */
[----:B------:R-:W4:Y:S04]  /*ea60*/  @P0 LDG.E.U16 R93, desc[UR16][R58.64] ;  /* 0x000000103a5d0981 */ /* 0x000f28000c1e1500 */
[----:B------:R-:W4:Y:S04]  /*ea70*/  LDL.LU.64 R26, [R1+0x12d8] ;  /* 0x0012d800011a7983 */ /* 0x000f280000300a00 */
[----:B------:R-:W4:Y:S04]  /*ea80*/  LDL.LU.64 R14, [R1+0x12d0] ;  /* 0x0012d000010e7983 */ /* 0x000f280000300a00 */
[----:B------:R-:W4:Y:S04]  /*ea90*/  LDL.LU.64 R58, [R1+0x12c8] ;  /* 0x0012c800013a7983 */ /* 0x000f280000300a00 */
[----:B------:R-:W4:Y:S04]  /*eaa0*/  LDL.LU.64 R24, [R1+0x12c0] ;  /* 0x0012c00001187983 */ /* 0x000f280000300a00 */
[----:B0-----:R-:W4:Y:S04]  /*eab0*/  LDL R18, [R1+0x9fc] ;  /* 0x0009fc0001127983 */ /* 0x001f280000100800 */
[----:B------:R-:W4:Y:S04]  /*eac0*/  LDL R19, [R1+0xa00] ;  /* 0x000a000001137983 */ /* 0x000f280000100800 */
[----:B------:R-:W4:Y:S04]  /*ead0*/  LDL R50, [R1+0xa1c] ;  /* 0x000a1c0001327983 */ /* 0x000f280000100800 */
[----:B------:R-:W4:Y:S04]  /*eae0*/  LDL R51, [R1+0xa20] ;  /* 0x000a200001337983 */ /* 0x000f280000100800 */
[----:B--2---:R0:W-:Y:S04]  /*eaf0*/  STS.U16 [R0+UR5+0x21000], R54 ;  /* 0x0210003600007988 */ /* 0x0041e80008000405 */
[----:B0-----:R-:W2:Y:S04]  /*eb00*/  LDL.LU R54, [R1+0x12b8] ;  /* 0x0012b80001367983 */ /* 0x001ea80000300800 */
[----:B---3--:R0:W-:Y:S01]  /*eb10*/  STS.U16 [R0+UR5+0x21400], R81 ;  /* 0x0214005100007988 */ /* 0x0081e20008000405 */
[----:B--2---:R-:W-:-:S06]  /*eb20*/  PRMT R54, RZ, 0x7610, R54 ;  /* 0x00007610ff367816 */ /* 0x004fcc0000000036 */
[----:B------:R-:W2:Y:S04]  /*eb30*/  @P0 LDG.E.U16 R54, desc[UR16][R22.64] ;  /* 0x0000001016360981 */ /* 0x000ea8000c1e1500 */
[----:B------:R-:W3:Y:S04]  /*eb40*/  LDL.LU.64 R22, [R1+0x12b0] ;  /* 0x0012b00001167983 */ /* 0x000ee80000300a00 */
[----:B0-----:R-:W2:Y:S02]  /*eb50*/  LDL.LU R81, [R1+0x12a8] ;  /* 0x0012a80001517983 */ /* 0x001ea40000300800 */
[----:B--2---:R-:W-:-:S06]  /*eb60*/  PRMT R81, RZ, 0x7610, R81 ;  /* 0x00007610ff517816 */ /* 0x004fcc0000000051 */
[----:B------:R0:W2:Y:S04]  /*eb70*/  @P0 LDG.E.U16 R81, desc[UR16][R16.64] ;  /* 0x0000001010510981 */ /* 0x0000a8000c1e1500 */
[----:B------:R-:W0:Y:S04]  /*eb80*/  LDL.LU.64 R16, [R1+0x12a0] ;  /* 0x0012a00001107983 */ /* 0x000e280000300a00 */
[----:B----4-:R1:W-:Y:S04]  /*eb90*/  STS.U16 [R0+UR5+0x21800], R80 ;  /* 0x0218005000007988 */ /* 0x0103e80008000405 */
[----:B------:R4:W-:Y:S04]  /*eba0*/  STS.U16 [R0+UR5+0x21c00], R93 ;  /* 0x021c005d00007988 */ /* 0x0009e80008000405 */
[----:B-1----:R-:W2:Y:S01]  /*ebb0*/  LDL.LU R80, [R1+0x1298] ;  /* 0x0012980001507983 */ /* 0x002ea20000300800 */
[----:B0-----:R-:W-:-:S06]  /*ebc0*/  PRMT R17, RZ, 0x7610, R17 ;  /* 0x00007610ff117816 */ /* 0x001fcc0000000011 */
[----:B------:R-:W3:Y:S04]  /*ebd0*/  @P0 LDG.E.U16 R17, desc[UR16][R56.64] ;  /* 0x0000001038110981 */ /* 0x000ee8000c1e1500 */
[----:B------:R-:W3:Y:S04]  /*ebe0*/  LDL.LU.64 R56, [R1+0x1290] ;  /* 0x0012900001387983 */ /* 0x000ee80000300a00 */
[----:B----4-:R-:W4:Y:S01]  /*ebf0*/  LDL.LU R93, [R1+0x1288] ;  /* 0x00128800015d7983 */ /* 0x010f220000300800 */
[-C--:B------:R-:W-:Y:S02]  /*ec00*/  @P0 LOP3.LUT R19, R19, R18.reuse, RZ, 0x3c, !PT ;  /* 0x0000001213130212 */ /* 0x080fe400078e3cff */
[----:B--2---:R-:W-:Y:S01]  /*ec10*/  PRMT R80, RZ, 0x7610, R80 ;  /* 0x00007610ff507816 */ /* 0x004fe20000000050 */
[----:B------:R0:W-:Y:S01]  /*ec20*/  STS.U16 [R0+UR5+0x22000], R92 ;  /* 0x0220005c00007988 */ /* 0x0001e20008000405 */
[----:B------:R-:W-:-:S03]  /*ec30*/  @P0 LOP3.LUT R18, R19, R18, RZ, 0x3c, !PT ;  /* 0x0000001213120212 */ /* 0x000fc600078e3cff */
[----:B------:R1:W-:Y:S01]  /*ec40*/  STS.U16 [R0+UR5+0x22400], R3 ;  /* 0x0224000300007988 */ /* 0x0003e20008000405 */
[----:B------:R-:W-:-:S03]  /*ec50*/  @P0 LOP3.LUT R19, R19, R18, RZ, 0x3c, !PT ;  /* 0x0000001213130212 */ /* 0x000fc600078e3cff */
[----:B------:R-:W2:Y:S01]  /*ec60*/  @P0 LDG.E.U16 R80, desc[UR16][R20.64] ;  /* 0x0000001014500981 */ /* 0x000ea2000c1e1500 */
[----:B0-----:R-:W-:Y:S02]  /*ec70*/  PRMT R92, RZ, 0x7610, R92 ;  /* 0x00007610ff5c7816 */ /* 0x001fe4000000005c */
[----:B-1----:R-:W-:Y:S01]  /*ec80*/  PRMT R3, RZ, 0x7610, R3 ;  /* 0x00007610ff037816 */ /* 0x002fe20000000003 */
[----:B------:R0:W-:Y:S04]  /*ec90*/  STS.U16 [R0+UR5+0x22800], R54 ;  /* 0x0228003600007988 */ /* 0x0001e80008000405 */
[----:B------:R-:W2:Y:S04]  /*eca0*/  LDL.LU.64 R20, [R1+0x1280] ;  /* 0x0012800001147983 */ /* 0x000ea80000300a00 */
[----:B------:R-:W2:Y:S04]  /*ecb0*/  @P0 LDG.E.U16 R92, desc[UR16][R52.64] ;  /* 0x00000010345c0981 */ /* 0x000ea8000c1e1500 */
[----:B------:R-:W2:Y:S04]  /*ecc0*/  @P0 LDG.E.U16 R3, desc[UR16][R18.64] ;  /* 0x0000001012030981 */ /* 0x000ea8000c1e1500 */
[----:B------:R1:W-:Y:S01]  /*ecd0*/  STS.U16 [R0+UR5+0x22c00], R81 ;  /* 0x022c005100007988 */ /* 0x0003e20008000405 */
[----:B----4-:R-:W-:-:S06]  /*ece0*/  PRMT R93, RZ, 0x7610, R93 ;  /* 0x00007610ff5d7816 */ /* 0x010fcc000000005d */
[----:B------:R-:W4:Y:S04]  /*ecf0*/  @P0 LDG.E.U16 R93, desc[UR16][R48.64] ;  /* 0x00000010305d0981 */ /* 0x000f28000c1e1500 */
[----:B------:R-:W4:Y:S04]  /*ed00*/  LDL.LU.64 R48, [R1+0x1278] ;  /* 0x0012780001307983 */ /* 0x000f280000300a00 */
[----:B------:R-:W4:Y:S04]  /*ed10*/  LDL.LU.64 R52, [R1+0x1270] ;  /* 0x0012700001347983 */ /* 0x000f280000300a00 */
[----:B0-----:R-:W4:Y:S04]  /*ed20*/  LDL.LU R54, [R1+0x1268] ;  /* 0x0012680001367983 */ /* 0x001f280000300800 */
[----:B------:R-:W4:Y:S04]  /*ed30*/  LDL.LU.64 R18, [R1+0x1260] ;  /* 0x0012600001127983 */ /* 0x000f280000300a00 */
[----:B-1----:R-:W4:Y:S01]  /*ed40*/  LDL.LU R81, [R1+0x1258] ;  /* 0x0012580001517983 */ /* 0x002f220000300800 */
[----:B------:R-:W-:-:S04]  /*ed50*/  @P0 LOP3.LUT R51, R51, R50, RZ, 0x3c, !PT ;  /* 0x0000003233330212 */ /* 0x000fc800078e3cff */
[C---:B------:R-:W-:Y:S01]  /*ed60*/  @P0 LOP3.LUT R50, R51.reuse, R50, RZ, 0x3c, !PT ;  /* 0x0000003233320212 */ /* 0x040fe200078e3cff */
[----:B---3--:R0:W-:Y:S03]  /*ed70*/  STS.U16 [R0+UR5+0x23000], R17 ;  /* 0x0230001100007988 */ /* 0x0081e60008000405 */
[----:B------:R-:W-:Y:S01]  /*ed80*/  @P0 LOP3.LUT R51, R51, R50, RZ, 0x3c, !PT ;  /* 0x0000003233330212 */ /* 0x000fe200078e3cff */
[----:B0-----:R-:W-:Y:S02]  /*ed90*/  @P0 IMAD.MOV.U32 R17, RZ, RZ, R16 ;  /* 0x000000ffff110224 */ /* 0x001fe400078e0010 */
[----:B------:R-:W-:Y:S01]  /*eda0*/  @P0 IMAD.MOV.U32 R16, RZ, RZ, R2 ;  /* 0x000000ffff100224 */ /* 0x000fe200078e0002 */
[----:B--2---:R0:W-:Y:S01]  /*edb0*/  STS.U16 [R0+UR5+0x23400], R80 ;  /* 0x0234005000007988 */ /* 0x0041e20008000405 */
[----:B----4-:R-:W-:-:S06]  /*edc0*/  PRMT R54, RZ, 0x7610, R54 ;  /* 0x00007610ff367816 */ /* 0x010fcc0000000036 */
[----:B------:R-:W2:Y:S01]  /*edd0*/  @P0 LDG.E.U16 R54, desc[UR16][R50.64] ;  /* 0x0000001032360981 */ /* 0x000ea2000c1e1500 */
[----:B------:R-:W-:-:S06]  /*ede0*/  PRMT R81, RZ, 0x7610, R81 ;  /* 0x00007610ff517816 */ /* 0x000fcc0000000051 */
[----:B------:R-:W3:Y:S04]  /*edf0*/  @P0 LDG.E.U16 R81, desc[UR16][R16.64] ;  /* 0x0000001010510981 */ /* 0x000ee8000c1e1500 */
[----:B------:R-:W4:Y:S04]  /*ee00*/  LDL.LU.64 R50, [R1+0x1250] ;  /* 0x0012500001327983 */ /* 0x000f280000300a00 */
[----:B------:R-:W5:Y:S04]  /*ee10*/  LDL.LU R2, [R1+0x1248] ;  /* 0x0012480001027983 */ /* 0x000f680000300800 */
[----:B------:R-:W2:Y:S04]  /*ee20*/  LDL.LU.64 R16, [R1+0x1240] ;  /* 0x0012400001107983 */ /* 0x000ea80000300a00 */
[----:B0-----:R-:W2:Y:S04]  /*ee30*/  LDL.LU R80, [R1+0x1238] ;  /* 0x0012380001507983 */ /* 0x001ea80000300800 */
[----:B------:R0:W-:Y:S01]  /*ee40*/  STS.U16 [R0+UR5+0x23800], R93 ;  /* 0x0238005d00007988 */ /* 0x0001e20008000405 */
[----:B--2---:R-:W-:-:S06]  /*ee50*/  PRMT R80, RZ, 0x7610, R80 ;  /* 0x00007610ff507816 */ /* 0x004fcc0000000050 */
[----:B------:R-:W2:Y:S04]  /*ee60*/  @P0 LDG.E.U16 R80, desc[UR16][R48.64] ;  /* 0x0000001030500981 */ /* 0x000ea8000c1e1500 */
[----:B------:R-:W2:Y:S04]  /*ee70*/  LDL.LU.64 R48, [R1+0x1230] ;  /* 0x0012300001307983 */ /* 0x000ea80000300a00 */
[----:B0-----:R-:W2:Y:S04]  /*ee80*/  LDL.LU R93, [R1+0x122c] ;  /* 0x00122c00015d7983 */ /* 0x001ea80000300800 */
[----:B------:R0:W-:Y:S02]  /*ee90*/  STS.U16 [R0+UR5+0x23c00], R92 ;  /* 0x023c005c00007988 */ /* 0x0001e40008000405 */
[----:B0-----:R-:W-:-:S06]  /*eea0*/  PRMT R92, RZ, 0x7610, R92 ;  /* 0x00007610ff5c7816 */ /* 0x001fcc000000005c */
[----:B------:R-:W3:Y:S01]  /*eeb0*/  @P0 LDG.E.U16 R92, desc[UR16][R14.64] ;  /* 0x000000100e5c0981 */ /* 0x000ee2000c1e1500 */
[----:B--2---:R-:W-:-:S06]  /*eec0*/  PRMT R93, RZ, 0x7610, R93 ;  /* 0x00007610ff5d7816 */ /* 0x004fcc000000005d */
[----:B------:R0:W2:Y:S02]  /*eed0*/  @P0 LDG.E.U16 R93, desc[UR16][R22.64] ;  /* 0x00000010165d0981 */ /* 0x0000a4000c1e1500 */
[----:B0-----:R-:W-:Y:S02]  /*eee0*/  LOP3.LUT R23, R0, 0x20, RZ, 0x3c, !PT ;  /* 0x0000002000177812 */ /* 0x001fe400078e3cff */
[----:B------:R0:W5:Y:S04]  /*eef0*/  LDL.LU R22, [R1+0x1228] ;  /* 0x0012280001167983 */ /* 0x0001680000300800 */
[----:B------:R1:W-:Y:S04]  /*ef00*/  STS.U16 [R23+UR5+0x20100], R3 ;  /* 0x0201000317007988 */ /* 0x0003e80008000405 */
[----:B------:R-:W4:Y:S01]  /*ef10*/  LDL.LU.64 R14, [R1+0x1220] ;  /* 0x00122000010e7983 */ /* 0x000f220000300a00 */
[----:B-1----:R-:W-:-:S03]  /*ef20*/  PRMT R3, RZ, 0x7610, R3 ;  /* 0x00007610ff037816 */ /* 0x002fc60000000003 */
[----:B------:R1:W-:Y:S04]  /*ef30*/  STS.U16 [R23+UR5+0x20500], R54 ;  /* 0x0205003617007988 */ /* 0x0003e80008000405 */
[----:B---3--:R3:W-:Y:S04]  /*ef40*/  STS.U16 [R23+UR5+0x20900], R81 ;  /* 0x0209005117007988 */ /* 0x0087e80008000405 */
[----:B------:R-:W4:Y:S04]  /*ef50*/  @P0 LDG.E.U16 R3, desc[UR16][R90.64] ;  /* 0x000000105a030981 */ /* 0x000f28000c1e1500 */
[----:B-1----:R-:W4:Y:S04]  /*ef60*/  LDL.LU R54, [R1+0x1218] ;  /* 0x0012180001367983 */ /* 0x002f280000300800 */
[----:B------:R-:W4:Y:S04]  /*ef70*/  LDL.LU.64 R90, [R1+0x1210] ;  /* 0x00121000015a7983 */ /* 0x000f280000300a00 */
[----:B---3--:R-:W3:Y:S04]  /*ef80*/  LDL.LU R81, [R1+0x1208] ;  /* 0x0012080001517983 */ /* 0x008ee80000300800 */
[----:B------:R1:W-:Y:S04]  /*ef90*/  STS.U16 [R23+UR5+0x20d00], R80 ;  /* 0x020d005017007988 */ /* 0x0003e80008000405 */
[----:B--2---:R2:W-:Y:S01]  /*efa0*/  STS.U16 [R23+UR5+0x21100], R93 ;  /* 0x0211005d17007988 */ /* 0x0045e20008000405 */
[----:B----4-:R-:W-:-:S06]  /*efb0*/  PRMT R54, RZ, 0x7610, R54 ;  /* 0x00007610ff367816 */ /* 0x010fcc0000000036 */
[----:B------:R-:W4:Y:S01]  /*efc0*/  @P0 LDG.E.U16 R54, desc[UR16][R4.64] ;  /* 0x0000001004360981 */ /* 0x000f22000c1e1500 */
[----:B---3--:R-:W-:-:S03]  /*efd0*/  PRMT R81, RZ, 0x7610, R81 ;  /* 0x00007610ff517816 */ /* 0x008fc60000000051 */
[----:B------:R0:W5:Y:S04]  /*efe0*/  LDL.LU.64 R4, [R1+0x1200] ;  /* 0x0012000001047983 */ /* 0x0001680000300a00 */
[----:B-1----:R-:W3:Y:S04]  /*eff0*/  LDL.LU R80, [R1+0x11f8] ;  /* 0x0011f80001507983 */ /* 0x002ee80000300800 */
[----:B------:R-:W3:Y:S04]  /*f000*/  @P0 LDG.E.U16 R81, desc[UR16][R6.64] ;  /* 0x0000001006510981 */ /* 0x000ee8000c1e1500 */
[----:B------:R0:W5:Y:S04]  /*f010*/  LDL.LU.64 R6, [R1+0x11f0] ;  /* 0x0011f00001067983 */ /* 0x0001680000300a00 */
[----:B--2---:R-:W2:Y:S04]  /*f020*/  LDL.LU R93, [R1+0x11e8] ;  /* 0x0011e800015d7983 */ /* 0x004ea80000300800 */
[----:B------:R1:W-:Y:S04]  /*f030*/  STS.U16 [R23+UR5+0x21500], R92 ;  /* 0x0215005c17007988 */ /* 0x0003e80008000405 */
[----:B------:R0:W-:Y:S01]  /*f040*/  STS.U16 [R23+UR5+0x21900], R3 ;  /* 0x0219000317007988 */ /* 0x0001e20008000405 */
[----:B-1----:R-:W-:-:S02]  /*f050*/  PRMT R92, RZ, 0x7610, R92 ;  /* 0x00007610ff5c7816 */ /* 0x002fc4000000005c */
[----:B0-----:R-:W-:-:S04]  /*f060*/  PRMT R3, RZ, 0x7610, R3 ;  /* 0x00007610ff037816 */ /* 0x001fc80000000003 */
[----:B------:R-:W2:Y:S04]  /*f070*/  @P0 LDG.E.U16 R92, desc[UR16][R84.64] ;  /* 0x00000010545c0981 */ /* 0x000ea8000c1e1500 */
[----:B------:R-:W2:Y:S04]  /*f080*/  @P0 LDG.E.U16 R3, desc[UR16][R82.64] ;  /* 0x0000001052030981 */ /* 0x000ea8000c1e1500 */
[----:B----4-:R0:W-:Y:S01]  /*f090*/  STS.U16 [R23+UR5+0x21d00], R54 ;  /* 0x021d003617007988 */ /* 0x0101e20008000405 */
[----:B---3--:R-:W-:-:S06]  /*f0a0*/  PRMT R80, RZ, 0x7610, R80 ;  /* 0x00007610ff507816 */ /* 0x008fcc0000000050 */
[----:B------:R-:W3:Y:S01]  /*f0b0*/  @P0 LDG.E.U16 R80, desc[UR16][R8.64] ;  /* 0x0000001008500981 */ /* 0x000ee2000c1e1500 */
[----:B--2---:R-:W-:-:S03]  /*f0c0*/  PRMT R93, RZ, 0x7610, R93 ;  /* 0x00007610ff5d7816 */ /* 0x004fc6000000005d */
[----:B------:R1:W5:Y:S04]  /*f0d0*/  LDL.LU.64 R8, [R1+0x11e0] ;  /* 0x0011e00001087983 */ /* 0x0003680000300a00 */
[----:B------:R-:W2:Y:S04]  /*f0e0*/  @P0 LDG.E.U16 R93, desc[UR16][R10.64] ;  /* 0x000000100a5d0981 */ /* 0x000ea8000c1e1500 */
[----:B------:R4:W-:Y:S04]  /*f0f0*/  STS.U16 [R23+UR5+0x22100], R81 ;  /* 0x0221005117007988 */ /* 0x0009e80008000405 */
[----:B------:R1:W5:Y:S04]  /*f100*/  LDL.LU.64 R10, [R1+0x11d8] ;  /* 0x0011d800010a7983 */ /* 0x0003680000300a00 */
[----:B------:R1:W5:Y:S04]  /*f110*/  LDL.LU.64 R82, [R1+0x11d0] ;  /* 0x0011d00001527983 */ /* 0x0003680000300a00 */
[----:B0-----:R-:W2:Y:S04]  /*f120*/  LDL.LU R54, [R1+0x11c8] ;  /* 0x0011c80001367983 */ /* 0x001ea80000300800 */
[----:B------:R1:W5:Y:S04]  /*f130*/  LDL.LU.64 R84, [R1+0x11c0] ;  /* 0x0011c00001547983 */ /* 0x0003680000300a00 */
[----:B----4-:R-:W4:Y:S04]  /*f140*/  LDL.LU R81, [R1+0x11b8] ;  /* 0x0011b80001517983 */ /* 0x010f280000300800 */
[----:B---3--:R0:W-:Y:S01]  /*f150*/  STS.U16 [R23+UR5+0x22500], R80 ;  /* 0x0225005017007988 */ /* 0x0081e20008000405 */
[----:B----4-:R-:W-:-:S06]  /*f160*/  PRMT R81, RZ, 0x7610, R81 ;  /* 0x00007610ff517816 */ /* 0x010fcc0000000051 */
[----:B------:R-:W3:Y:S04]  /*f170*/  @P0 LDG.E.U16 R81, desc[UR16][R86.64] ;  /* 0x0000001056510981 */ /* 0x000ee8000c1e1500 */
[----:B------:R1:W5:Y:S04]  /*f180*/  LDL.LU.64 R86, [R1+0x11b0] ;  /* 0x0011b00001567983 */ /* 0x0003680000300a00 */
[----:B0-----:R-:W4:Y:S04]  /*f190*/  LDL.LU R80, [R1+0x11a8] ;  /* 0x0011a80001507983 */ /* 0x001f280000300800 */
[----:B--2---:R0:W-:Y:S01]  /*f1a0*/  STS.U16 [R23+UR5+0x22900], R93 ;  /* 0x0229005d17007988 */ /* 0x0041e20008000405 */
[----:B----4-:R-:W-:-:S06]  /*f1b0*/  PRMT R80, RZ, 0x7610, R80 ;  /* 0x00007610ff507816 */ /* 0x010fcc0000000050 */
[----:B------:R-:W2:Y:S04]  /*f1c0*/  @P0 LDG.E.U16 R80, desc[UR16][R88.64] ;  /* 0x0000001058500981 */ /* 0x000ea8000c1e1500 */
[----:B------:R1:W5:Y:S04]  /*f1d0*/  LDL.LU.64 R88, [R1+0x11a0] ;  /* 0x0011a00001587983 */ /* 0x0003680000300a00 */
[----:B0-----:R-:W4:Y:S01]  /*f1e0*/  LDL.LU R93, [R1+0x1198] ;  /* 0x00119800015d7983 */ /* 0x001f220000300800 */
[----:B------:R-:W-:-:S03]  /*f1f0*/  PRMT R54, RZ, 0x7610, R54 ;  /* 0x00007610ff367816 */ /* 0x000fc60000000036 */
[----:B------:R0:W-:Y:S04]  /*f200*/  STS.U16 [R23+UR5+0x22d00], R3 ;  /* 0x022d000317007988 */ /* 0x0001e80008000405 */
[----:B------:R-:W2:Y:S01]  /*f210*/  @P0 LDG.E.U16 R54, desc[UR16][R16.64] ;  /* 0x0000001010360981 */ /* 0x000ea2000c1e1500 */
[----:B0-----:R-:W-:-:S03]  /*f220*/  PRMT R3, RZ, 0x7610, R3 ;  /* 0x00007610ff037816 */ /* 0x001fc60000000003 */
[----:B------:R-:W-:Y:S04]  /*f230*/  STS.U16 [R23+UR5+0x23100], R92 ;  /* 0x0231005c17007988 */ /* 0x000fe80008000405 */
[----:B------:R-:W2:Y:S04]  /*f240*/  @P0 LDG.E.U16 R3, desc[UR16][R14.64] ;  /* 0x000000100e030981 */ /* 0x000ea8000c1e1500 */
[----:B---3--:R0:W-:Y:S01]  /*f250*/  STS.U16 [R23+UR5+0x23500], R81 ;  /* 0x0235005117007988 */ /* 0x0081e20008000405 */
[----:B----4-:R-:W-:-:S06]  /*f260*/  PRMT R93, RZ, 0x7610, R93 ;  /* 0x00007610ff5d7816 */ /* 0x010fcc000000005d */
[----:B------:R-:W3:Y:S04]  /*f270*/  @P0 LDG.E.U16 R93, desc[UR16][R12.64] ;  /* 0x000000100c5d0981 */ /* 0x000ee8000c1e1500 */
[----:B------:R1:W5:Y:S04]  /*f280*/  LDL.LU.64 R12, [R1+0x1190] ;  /* 0x00119000010c7983 */ /* 0x0003680000300a00 */
[----:B------:R1:W5:Y:S04]  /*f290*/  LDL.LU.64 R14, [R1+0x1188] ;  /* 0x00118800010e7983 */ /* 0x0003680000300a00 */
        /* <DEDUP_REMOVED lines=8> */
[----:B---3--:R0:W-:Y:S04]  /*f320*/  STS.U16 [R23+UR5+0x23d00], R93 ;  /* 0x023d005d17007988 */ /* 0x0081e80008000405 */
[----:B------:R-:W3:Y:S01]  /*f330*/  @P0 LDG.E.U16 R92, desc[UR16][R24.64] ;  /* 0x00000010185c0981 */ /* 0x000ee2000c1e1500 */
[----:B0-----:R-:W-:-:S05]  /*f340*/  LOP3.LUT R93, R0, 0x40, RZ, 0x3c, !PT ;  /* 0x00000040005d7812 */ /* 0x001fca00078e3cff */
[----:B------:R0:W-:Y:S04]  /*f350*/  STS.U16 [R93+UR5+0x20200], R3 ;  /* 0x020200035d007988 */ /* 0x0001e80008000405 */
[----:B------:R1:W-:Y:S01]  /*f360*/  STS.U16 [R93+UR5+0x20600], R54 ;  /* 0x020600365d007988 */ /* 0x0003e20008000405 */
[----:B0-----:R-:W-:-:S06]  /*f370*/  PRMT R3, RZ, 0x7610, R3 ;  /* 0x00007610ff037816 */ /* 0x001fcc0000000003 */
[----:B------:R-:W2:Y:S01]  /*f380*/  @P0 LDG.E.U16 R3, desc[UR16][R26.64] ;  /* 0x000000101a030981 */ /* 0x000ea2000c1e1500 */
[----:B----4-:R-:W-:-:S06]  /*f390*/  PRMT R80, RZ, 0x7610, R80 ;  /* 0x00007610ff507816 */ /* 0x010fcc0000000050 */
[----:B------:R-:W4:Y:S04]  /*f3a0*/  @P0 LDG.E.U16 R80, desc[UR16][R20.64] ;  /* 0x0000001014500981 */ /* 0x000f28000c1e1500 */
[----:B------:R0:W5:Y:S04]  /*f3b0*/  LDL.LU.64 R20, [R1+0x1160] ;  /* 0x0011600001147983 */ /* 0x0001680000300a00 */
[----:B------:R0:W5:Y:S04]  /*f3c0*/  LDL.LU R23, [R1+0x1158] ;  /* 0x0011580001177983 */ /* 0x0001680000300800 */
[----:B------:R0:W5:Y:S04]  /*f3d0*/  LDL.LU.64 R24, [R1+0x1150] ;  /* 0x0011500001187983 */ /* 0x0001680000300a00 */
[----:B-1----:R-:W3:Y:S04]  /*f3e0*/  LDL.LU R54, [R1+0x1148] ;  /* 0x0011480001367983 */ /* 0x002ee80000300800 */
[----:B------:R0:W5:Y:S04]  /*f3f0*/  LDL.LU.64 R26, [R1+0x1140] ;  /* 0x00114000011a7983 */ /* 0x0001680000300a00 */
[----:B--2---:R1:W-:Y:S04]  /*f400*/  STS.U16 [R93+UR5+0x20a00], R81 ;  /* 0x020a00515d007988 */ /* 0x0043e80008000405 */
[----:B-1----:R-:W2:Y:S04]  /*f410*/  LDL.LU R81, [R1+0x1138] ;  /* 0x0011380001517983 */ /* 0x002ea80000300800 */
[----:B----4-:R1:W-:Y:S01]  /*f420*/  STS.U16 [R93+UR5+0x20e00], R80 ;  /* 0x020e00505d007988 */ /* 0x0103e20008000405 */
[----:B---3--:R-:W-:-:S06]  /*f430*/  PRMT R54, RZ, 0x7610, R54 ;  /* 0x00007610ff367816 */ /* 0x008fcc0000000036 */
[----:B------:R-:W3:Y:S04]  /*f440*/  @P0 LDG.E.U16 R54, desc[UR16][R28.64] ;  /* 0x000000101c360981 */ /* 0x000ee8000c1e1500 */
[----:B------:R0:W5:Y:S04]  /*f450*/  LDL.LU.64 R28, [R1+0x1130] ;  /* 0x00113000011c7983 */ /* 0x0001680000300a00 */
[----:B-1----:R-:W4:Y:S01]  /*f460*/  LDL.LU R80, [R1+0x1128] ;  /* 0x0011280001507983 */ /* 0x002f220000300800 */
[----:B--2---:R-:W-:-:S06]  /*f470*/  PRMT R81, RZ, 0x7610, R81 ;  /* 0x00007610ff517816 */ /* 0x004fcc0000000051 */
[----:B------:R-:W2:Y:S04]  /*f480*/  @P0 LDG.E.U16 R81, desc[UR16][R30.64] ;  /* 0x000000101e510981 */ /* 0x000ea8000c1e1500 */
[----:B------:R1:W-:Y:S04]  /*f490*/  STS.U16 [R93+UR5+0x21200], R92 ;  /* 0x0212005c5d007988 */ /* 0x0003e80008000405 */
[----:B------:R0:W-:Y:S04]  /*f4a0*/  STS.U16 [R93+UR5+0x21600], R3 ;  /* 0x021600035d007988 */ /* 0x0001e80008000405 */
[----:B------:R0:W5:Y:S01]  /*f4b0*/  LDL.LU.64 R30, [R1+0x1120] ;  /* 0x00112000011e7983 */ /* 0x0001620000300a00 */
[----:B-1----:R-:W-:-:S06]  /*f4c0*/  PRMT R92, RZ, 0x7610, R92 ;  /* 0x00007610ff5c7816 */ /* 0x002fcc000000005c */
[----:B------:R-:W2:Y:S01]  /*f4d0*/  @P0 LDG.E.U16 R92, desc[UR16][R34.64] ;  /* 0x00000010225c0981 */ /* 0x000ea2000c1e1500 */
[----:B0-----:R-:W-:-:S06]  /*f4e0*/  PRMT R3, RZ, 0x7610, R3 ;  /* 0x00007610ff037816 */ /* 0x001fcc0000000003 */
[----:B------:R-:W2:Y:S04]  /*f4f0*/  @P0 LDG.E.U16 R3, desc[UR16][R36.64] ;  /* 0x0000001024030981 */ /* 0x000ea8000c1e1500 */
[----:B---3--:R0:W-:Y:S01]  /*f500*/  STS.U16 [R93+UR5+0x21a00], R54 ;  /* 0x021a00365d007988 */ /* 0x0081e20008000405 */
[----:B----4-:R-:W-:-:S06]  /*f510*/  PRMT R80, RZ, 0x7610, R80 ;  /* 0x00007610ff507816 */ /* 0x010fcc0000000050 */
[----:B------:R-:W3:Y:S04]  /*f520*/  @P0 LDG.E.U16 R80, desc[UR16][R32.64] ;  /* 0x0000001020500981 */ /* 0x000ee8000c1e1500 */
[----:B------:R1:W5:Y:S04]  /*f530*/  LDL.LU.64 R32, [R1+0x1118] ;  /* 0x0011180001207983 */ /* 0x0003680000300a00 */
[----:B------:R1:W5:Y:S04]  /*f540*/  LDL.LU.64 R34, [R1+0x1110] ;  /* 0x0011100001227983 */ /* 0x0003680000300a00 */
[----:B0-----:R-:W4:Y:S04]  /*f550*/  LDL.LU R54, [R1+0x1108] ;  /* 0x0011080001367983 */ /* 0x001f280000300800 */
[----:B------:R1:W5:Y:S04]  /*f560*/  LDL.LU.64 R36, [R1+0x1100] ;  /* 0x0011000001247983 */ /* 0x0003680000300a00 */
[----:B--2---:R0:W-:Y:S04]  /*f570*/  STS.U16 [R93+UR5+0x21e00], R81 ;  /* 0x021e00515d007988 */ /* 0x0041e80008000405 */
[----:B0-----:R-:W2:Y:S04]  /*f580*/  LDL.LU R81, [R1+0x10f8] ;  /* 0x0010f80001517983 */ /* 0x001ea80000300800 */
[----:B---3--:R0:W-:Y:S01]  /*f590*/  STS.U16 [R93+UR5+0x22200], R80 ;  /* 0x022200505d007988 */ /* 0x0081e20008000405 */
[----:B----4-:R-:W-:-:S06]  /*f5a0*/  PRMT R54, RZ, 0x7610, R54 ;  /* 0x00007610ff367816 */ /* 0x010fcc0000000036 */
[----:B------:R-:W3:Y:S04]  /*f5b0*/  @P0 LDG.E.U16 R54, desc[UR16][R38.64] ;  /* 0x0000001026360981 */ /* 0x000ee8000c1e1500 */
[----:B------:R1:W5:Y:S04]  /*f5c0*/  LDL.LU.64 R38, [R1+0x10f0] ;  /* 0x0010f00001267983 */ /* 0x0003680000300a00 */
[----:B0-----:R-:W4:Y:S01]  /*f5d0*/  LDL.LU R80, [R1+0x10e8] ;  /* 0x0010e80001507983 */ /* 0x001f220000300800 */
[----:B--2---:R-:W-:-:S06]  /*f5e0*/  PRMT R81, RZ, 0x7610, R81 ;  /* 0x00007610ff517816 */ /* 0x004fcc0000000051 */
[----:B------:R-:W2:Y:S04]  /*f5f0*/  @P0 LDG.E.U16 R81, desc[UR16][R40.64] ;  /* 0x0000001028510981 */ /* 0x000ea8000c1e1500 */
[----:B------:R0:W-:Y:S04]  /*f600*/  STS.U16 [R93+UR5+0x22600], R92 ;  /* 0x0226005c5d007988 */ /* 0x0001e80008000405 */
[----:B------:R1:W-:Y:S04]  /*f610*/  STS.U16 [R93+UR5+0x22a00], R3 ;  /* 0x022a00035d007988 */ /* 0x0003e80008000405 */
[----:B------:R2:W5:Y:S01]  /*f620*/  LDL.LU.64 R40, [R1+0x10e0] ;  /* 0x0010e00001287983 */ /* 0x0005620000300a00 */
[----:B0-----:R-:W-:-:S02]  /*f630*/  PRMT R92, RZ, 0x7610, R92 ;  /* 0x00007610ff5c7816 */ /* 0x001fc4000000005c */
[----:B-1----:R-:W-:-:S04]  /*f640*/  PRMT R3, RZ, 0x7610, R3 ;  /* 0x00007610ff037816 */ /* 0x002fc80000000003 */
[----:B------:R-:W2:Y:S04]  /*f650*/  @P0 LDG.E.U16 R92, desc[UR16][R44.64] ;  /* 0x000000102c5c0981 */ /* 0x000ea8000c1e1500 */
[----:B------:R-:W2:Y:S04]  /*f660*/  @P0 LDG.E.U16 R3, desc[UR16][R46.64] ;  /* 0x000000102e030981 */ /* 0x000ea8000c1e1500 */
[----:B---3--:R0:W-:Y:S01]  /*f670*/  STS.U16 [R93+UR5+0x22e00], R54 ;  /* 0x022e00365d007988 */ /* 0x0081e20008000405 */
[----:B----4-:R-:W-:-:S06]  /*f680*/  PRMT R80, RZ, 0x7610, R80 ;  /* 0x00007610ff507816 */ /* 0x010fcc0000000050 */
[----:B------:R-:W3:Y:S04]  /*f690*/  @P0 LDG.E.U16 R80, desc[UR16][R42.64] ;  /* 0x000000102a500981 */ /* 0x000ee8000c1e1500 */
[----:B--2---:R1:W-:Y:S04]  /*f6a0*/  STS.U16 [R93+UR5+0x23200], R81 ;  /* 0x023200515d007988 */ /* 0x0043e80008000405 */
[----:B------:R2:W5:Y:S04]  /*f6b0*/  LDL.LU.64 R42, [R1+0x10d8] ;  /* 0x0010d800012a7983 */ /* 0x0005680000300a00 */
[----:B------:R2:W5:Y:S04]  /*f6c0*/  LDL.LU.64 R44, [R1+0x10d0] ;  /* 0x0010d000012c7983 */ /* 0x0005680000300a00 */
[----:B0-----:R2:W5:Y:S04]  /*f6d0*/  LDL.LU R54, [R1+0x10c8] ;  /* 0x0010c80001367983 */ /* 0x0015680000300800 */
[----:B------:R2:W5:Y:S04]  /*f6e0*/  LDL.LU.64 R46, [R1+0x10c0] ;  /* 0x0010c000012e7983 */ /* 0x0005680000300a00 */
[----:B-1----:R-:W4:Y:S04]  /*f6f0*/  LDL.LU R81, [R1+0x10b8] ;  /* 0x0010b80001517983 */ /* 0x002f280000300800 */
[----:B---3--:R0:W-:Y:S01]  /*f700*/  STS.U16 [R93+UR5+0x23600], R80 ;  /* 0x023600505d007988 */ /* 0x0081e20008000405 */
[----:B----4-:R-:W-:-:S06]  /*f710*/  PRMT R81, RZ, 0x7610, R81 ;  /* 0x00007610ff517816 */ /* 0x010fcc0000000051 */
[----:B------:R-:W3:Y:S04]  /*f720*/  @P0 LDG.E.U16 R81, desc[UR16][R48.64] ;  /* 0x0000001030510981 */ /* 0x000ee8000c1e1500 */
[----:B------:R2:W5:Y:S04]  /*f730*/  LDL.LU.64 R48, [R1+0x10b0] ;  /* 0x0010b00001307983 */ /* 0x0005680000300a00 */
[----:B0-----:R-:W4:Y:S04]  /*f740*/  LDL.LU R80, [R1+0x10a8] ;  /* 0x0010a80001507983 */ /* 0x001f280000300800 */
[----:B------:R0:W-:Y:S04]  /*f750*/  STS.U16 [R93+UR5+0x23a00], R92 ;  /* 0x023a005c5d007988 */ /* 0x0001e80008000405 */
[----:B------:R1:W-:Y:S01]  /*f760*/  STS.U16 [R93+UR5+0x23e00], R3 ;  /* 0x023e00035d007988 */ /* 0x0003e20008000405 */
[----:B0-----:R-:W-:-:S02]  /*f770*/  PRMT R92, RZ, 0x7610, R92 ;  /* 0x00007610ff5c7816 */ /* 0x001fc4000000005c */
[----:B-1----:R-:W-:Y:S02]  /*f780*/  LOP3.LUT R93, R0, 0x60, RZ, 0x3c, !PT ;  /* 0x00000060005d7812 */ /* 0x002fe400078e3cff */
[----:B------:R-:W-:Y:S02]  /*f790*/  PRMT R3, RZ, 0x7610, R3 ;  /* 0x00007610ff037816 */ /* 0x000fe40000000003 */
[----:B------:R-:W2:Y:S04]  /*f7a0*/  @P0 LDG.E.U16 R92, desc[UR16][R52.64] ;  /* 0x00000010345c0981 */ /* 0x000ea8000c1e1500 */
[----:B------:R0:W-:Y:S04]  /*f7b0*/  STS.U16 [R93+UR5+0x23f00], R55 ;  /* 0x023f00375d007988 */ /* 0x0001e80008000405 */
[----:B------:R-:W2:Y:S04]  /*f7c0*/  @P0 LDG.E.U16 R3, desc[UR16][R56.64] ;  /* 0x0000001038030981 */ /* 0x000ea8000c1e1500 */
[----:B---3--:R1:W-:Y:S01]  /*f7d0*/  STS.U16 [R93+UR5+0x20300], R81 ;  /* 0x020300515d007988 */ /* 0x0083e20008000405 */
[----:B----4-:R-:W-:-:S06]  /*f7e0*/  PRMT R80, RZ, 0x7610, R80 ;  /* 0x00007610ff507816 */ /* 0x010fcc0000000050 */
[----:B------:R-:W3:Y:S04]  /*f7f0*/  @P0 LDG.E.U16 R80, desc[UR16][R50.64] ;  /* 0x0000001032500981 */ /* 0x000ee8000c1e1500 */
[----:B------:R4:W5:Y:S04]  /*f800*/  LDL.LU.64 R50, [R1+0x10a0] ;  /* 0x0010a00001327983 */ /* 0x0009680000300a00 */
[----:B------:R4:W5:Y:S04]  /*f810*/  LDL.LU.64 R52, [R1+0x1098] ;  /* 0x0010980001347983 */ /* 0x0009680000300a00 */
[----:B0-----:R4:W5:Y:S04]  /*f820*/  LDL.LU R55, [R1+0x1090] ;  /* 0x0010900001377983 */ /* 0x0019680000300800 */
[----:B------:R4:W5:Y:S04]  /*f830*/  LDL.LU.64 R56, [R1+0x1088] ;  /* 0x0010880001387983 */ /* 0x0009680000300a00 */
[----:B-1----:R-:W2:Y:S04]  /*f840*/  LDL.LU R81, [R1+0x1080] ;  /* 0x0010800001517983 */ /* 0x002ea80000300800 */
[----:B---3--:R0:W-:Y:S01]  /*f850*/  STS.U16 [R93+UR5+0x20700], R80 ;  /* 0x020700505d007988 */ /* 0x0081e20008000405 */
[----:B--2---:R-:W-:-:S06]  /*f860*/  PRMT R81, RZ, 0x7610, R81 ;  /* 0x00007610ff517816 */ /* 0x004fcc0000000051 */
[----:B------:R-:W2:Y:S04]  /*f870*/  @P0 LDG.E.U16 R81, desc[UR16][R58.64] ;  /* 0x000000103a510981 */ /* 0x000ea8000c1e1500 */
[----:B------:R4:W5:Y:S04]  /*f880*/  LDL.LU.64 R58, [R1+0x1078] ;  /* 0x00107800013a7983 */ /* 0x0009680000300a00 */
[----:B0-----:R-:W3:Y:S04]  /*f890*/  LDL.LU R80, [R1+0x1070] ;  /* 0x0010700001507983 */ /* 0x001ee80000300800 */
[----:B------:R0:W-:Y:S04]  /*f8a0*/  STS.U16 [R93+UR5+0x20b00], R92 ;  /* 0x020b005c5d007988 */ /* 0x0001e80008000405 */
[----:B------:R1:W-:Y:S01]  /*f8b0*/  STS.U16 [R93+UR5+0x20f00], R3 ;  /* 0x020f00035d007988 */ /* 0x0003e20008000405 */
[----:B0-----:R-:W-:-:S02]  /*f8c0*/  PRMT R92, RZ, 0x7610, R92 ;  /* 0x00007610ff5c7816 */ /* 0x001fc4000000005c */
[----:B-1----:R-:W-:-:S04]  /*f8d0*/  PRMT R3, RZ, 0x7610, R3 ;  /* 0x00007610ff037816 */ /* 0x002fc80000000003 */
[----:B------:R-:W4:Y:S04]  /*f8e0*/  @P0 LDG.E.U16 R92, desc[UR16][R62.64] ;  /* 0x000000103e5c0981 */ /* 0x000f28000c1e1500 */
[----:B------:R-:W4:Y:S04]  /*f8f0*/  @P0 LDG.E.U16 R3, desc[UR16][R64.64] ;  /* 0x0000001040030981 */ /* 0x000f28000c1e1500 */
[----:B--2---:R0:W-:Y:S01]  /*f900*/  STS.U16 [R93+UR5+0x21300], R81 ;  /* 0x021300515d007988 */ /* 0x0041e20008000405 */
[----:B---3--:R-:W-:-:S06]  /*f910*/  PRMT R80, RZ, 0x7610, R80 ;  /* 0x00007610ff507816 */ /* 0x008fcc0000000050 */
[----:B------:R-:W2:Y:S04]  /*f920*/  @P0 LDG.E.U16 R80, desc[UR16][R60.64] ;  /* 0x000000103c500981 */ /* 0x000ea8000c1e1500 */
[----:B------:R1:W5:Y:S04]  /*f930*/  LDL.LU.64 R60, [R1+0x1068] ;  /* 0x00106800013c7983 */ /* 0x0003680000300a00 */
[----:B------:R1:W5:Y:S04]  /*f940*/  LDL.LU.64 R62, [R1+0x1060] ;  /* 0x00106000013e7983 */ /* 0x0003680000300a00 */
[----:B------:R1:W5:Y:S04]  /*f950*/  LDL.LU.64 R64, [R1+0x1058] ;  /* 0x0010580001407983 */ /* 0x0003680000300a00 */
[----:B0-----:R-:W3:Y:S04]  /*f960*/  LDL.LU R81, [R1+0x1050] ;  /* 0x0010500001517983 */ /* 0x001ee80000300800 */
[----:B--2---:R0:W-:Y:S01]  /*f970*/  STS.U16 [R93+UR5+0x21700], R80 ;  /* 0x021700505d007988 */ /* 0x0041e20008000405 */
[----:B---3--:R-:W-:-:S06]  /*f980*/  PRMT R81, RZ, 0x7610, R81 ;  /* 0x00007610ff517816 */ /* 0x008fcc0000000051 */
[----:B------:R-:W2:Y:S04]  /*f990*/  @P0 LDG.E.U16 R81, desc[UR16][R76.64] ;  /* 0x000000104c510981 */ /* 0x000ea8000c1e1500 */
[----:B------:R-:W3:Y:S04]  /*f9a0*/  LDL.LU.64 R76, [R1+0x1048] ;  /* 0x00104800014c7983 */ /* 0x000ee80000300a00 */
[----:B0-----:R-:W3:Y:S04]  /*f9b0*/  LDL.LU R80, [R1+0x1040] ;  /* 0x0010400001507983 */ /* 0x001ee80000300800 */
[----:B----4-:R-:W-:Y:S04]  /*f9c0*/  STS.U16 [R93+UR5+0x21b00], R92 ;  /* 0x021b005c5d007988 */ /* 0x010fe80008000405 */
[----:B------:R-:W-:Y:S04]  /*f9d0*/  STS.U16 [R93+UR5+0x21f00], R3 ;  /* 0x021f00035d007988 */ /* 0x000fe80008000405 */
[----:B--2---:R0:W-:Y:S01]  /*f9e0*/  STS.U16 [R93+UR5+0x22300], R81 ;  /* 0x022300515d007988 */ /* 0x0041e20008000405 */
[----:B---3--:R-:W-:-:S02]  /*f9f0*/  PRMT R76, RZ, 0x7610, R76 ;  /* 0x00007610ff4c7816 */ /* 0x008fc4000000004c */
[----:B------:R-:W-:Y:S02]  /*fa00*/  PRMT R77, RZ, 0x7610, R77 ;  /* 0x00007610ff4d7816 */ /* 0x000fe4000000004d */
[----:B------:R-:W-:Y:S02]  /*fa10*/  PRMT R80, RZ, 0x7610, R80 ;  /* 0x00007610ff507816 */ /* 0x000fe40000000050 */
[----:B------:R-:W2:Y:S04]  /*fa20*/  @P0 LDG.E.U16 R76, desc[UR16][R66.64] ;  /* 0x00000010424c0981 */ /* 0x000ea8000c1e1500 */
[----:B------:R-:W3:Y:S04]  /*fa30*/  @P0 LDG.E.U16 R77, desc[UR16][R68.64] ;  /* 0x00000010444d0981 */ /* 0x000ee8000c1e1500 */
[----:B------:R-:W4:Y:S04]  /*fa40*/  @P0 LDG.E.U16 R80, desc[UR16][R70.64] ;  /* 0x0000001046500981 */ /* 0x000f28000c1e1500 */
[----:B------:R1:W5:Y:S04]  /*fa50*/  LDL.LU.64 R66, [R1+0x1038] ;  /* 0x0010380001427983 */ /* 0x0003680000300a00 */
[----:B------:R1:W5:Y:S04]  /*fa60*/  LDL.LU.64 R68, [R1+0x1030] ;  /* 0x0010300001447983 */ /* 0x0003680000300a00 */
[----:B------:R1:W5:Y:S04]  /*fa70*/  LDL.LU.64 R70, [R1+0x1028] ;  /* 0x0010280001467983 */ /* 0x0003680000300a00 */
[----:B0-----:R-:W2:Y:S01]  /*fa80*/  LDL.LU R81, [R1+0x1020] ;  /* 0x0010200001517983 */ /* 0x001ea20000300800 */
[----:B------:R-:W-:-:S06]  /*fa90*/  PRMT R92, RZ, 0x7610, R92 ;  /* 0x00007610ff5c7816 */ /* 0x000fcc000000005c */
[----:B------:R-:W3:Y:S01]  /*faa0*/  @P0 LDG.E.U16 R92, desc[UR16][R74.64] ;  /* 0x000000104a5c0981 */ /* 0x000ee2000c1e1500 */
[----:B------:R-:W-:-:S06]  /*fab0*/  PRMT R3, RZ, 0x7610, R3 ;  /* 0x00007610ff037816 */ /* 0x000fcc0000000003 */
[----:B------:R-:W3:Y:S01]  /*fac0*/  @P0 LDG.E.U16 R3, desc[UR16][R78.64] ;  /* 0x000000104e030981 */ /* 0x000ee2000c1e1500 */
[----:B--2---:R-:W-:-:S06]  /*fad0*/  PRMT R81, RZ, 0x7610, R81 ;  /* 0x00007610ff517816 */ /* 0x004fcc0000000051 */
[----:B------:R-:W2:Y:S04]  /*fae0*/  @P0 LDG.E.U16 R81, desc[UR16][R72.64] ;  /* 0x0000001048510981 */ /* 0x000ea8000c1e1500 */
[----:B------:R0:W-:Y:S04]  /*faf0*/  STS.U16 [R93+UR5+0x22700], R76 ;  /* 0x0227004c5d007988 */ /* 0x0001e80008000405 */
[----:B---3--:R3:W-:Y:S04]  /*fb00*/  STS.U16 [R93+UR5+0x22b00], R77 ;  /* 0x022b004d5d007988 */ /* 0x0087e80008000405 */
[----:B----4-:R4:W-:Y:S04]  /*fb10*/  STS.U16 [R93+UR5+0x22f00], R80 ;  /* 0x022f00505d007988 */ /* 0x0109e80008000405 */
[----:B------:R1:W5:Y:S04]  /*fb20*/  LDL.LU.64 R72, [R1+0x1018] ;  /* 0x0010180001487983 */ /* 0x0003680000300a00 */
[----:B0-----:R1:W5:Y:S04]  /*fb30*/  LDL.LU R76, [R1+0x1010] ;  /* 0x00101000014c7983 */ /* 0x0013680000300800 */
[----:B------:R1:W5:Y:S04]  /*fb40*/  LDL.LU.64 R74, [R1+0x1008] ;  /* 0x00100800014a7983 */ /* 0x0003680000300a00 */
[----:B---3--:R1:W5:Y:S04]  /*fb50*/  LDL.LU R77, [R1+0x1000] ;  /* 0x00100000014d7983 */ /* 0x0083680000300800 */
[----:B------:R1:W5:Y:S04]  /*fb60*/  LDL.LU.64 R78, [R1+0xff8] ;  /* 0x000ff800014e7983 */ /* 0x0003680000300a00 */
[----:B----4-:R1:W5:Y:S01]  /*fb70*/  LDL.LU R80, [R1+0xff4] ;  /* 0x000ff40001507983 */ /* 0x0103620000300800 */
[----:B------:R-:W-:-:S02]  /*fb80*/  UIADD3 UR4, UPT, UPT, UR5, 0x10000, URZ ;  /* 0x0001000005047890 */ /* 0x000fc4000fffe0ff */
[----:B------:R-:W-:Y:S02]  /*fb90*/  UIADD3 UR9, UPT, UPT, UR5, 0x24000, URZ ;  /* 0x0002400005097890 */ /* 0x000fe4000fffe0ff */
[----:B------:R-:W-:Y:S02]  /*fba0*/  USHF.R.U32.HI UR4, URZ, 0x4, UR4 ;  /* 0x00000004ff047899 */ /* 0x000fe40008011604 */
[----:B------:R-:W-:Y:S02]  /*fbb0*/  USHF.R.U32.HI UR10, URZ, 0x4, UR9 ;  /* 0x00000004ff0a7899 */ /* 0x000fe40008011609 */
[----:B------:R-:W-:Y:S02]  /*fbc0*/  USGXT.U32 UR9, UR4, 0xe ;  /* 0x0000000e0409789a */ /* 0x000fe40008000000 */
[----:B------:R-:W-:Y:S02]  /*fbd0*/  USGXT.U32 UR10, UR10, 0xe ;  /* 0x0000000e0a0a789a */ /* 0x000fe40008000000 */
[----:B------:R-:W-:-:S02]  /*fbe0*/  UIADD3 UR12, UP1, UPT, UR9, 0x2000080, URZ ;  /* 0x02000080090c7890 */ /* 0x000fc4000ff3e0ff */
[----:B------:R-:W-:Y:S01]  /*fbf0*/  UIADD3 UR14, UP2, UPT, UR10, 0x2, URZ ;  /* 0x000000020a0e7890 */ /* 0x000fe2000ff5e0ff */
[----:B------:R-:W-:Y:S01]  /*fc00*/  UMOV UR13, URZ ;  /* 0x000000ff000d7c82 */ /* 0x000fe20008000000 */
[----:B------:R-:W-:Y:S01]  /*fc10*/  UMOV UR15, URZ ;  /* 0x000000ff000f7c82 */ /* 0x000fe20008000000 */
[----:B------:R-:W-:Y:S02]  /*fc20*/  UIADD3.X UR13, UPT, UPT, UR13, 0x40004040, URZ, UP1, !UPT ;  /* 0x400040400d0d7890 */ /* 0x000fe40008ffe4ff */
[----:B------:R-:W-:Y:S01]  /*fc30*/  UIADD3.X UR15, UPT, UPT, UR15, 0x40004040, URZ, UP2, !UPT ;  /* 0x400040400f0f7890 */ /* 0x000fe200097fe4ff */
[----:B------:R-:W-:Y:S01]  /*fc40*/  UMOV UR4, URZ ;  /* 0x000000ff00047c82 */ /* 0x000fe20008000000 */
[----:B--2---:R0:W-:Y:S04]  /*fc50*/  STS.U16 [R93+UR5+0x23300], R81 ;  /* 0x023300515d007988 */ /* 0x0041e80008000405 */
[----:B------:R2:W-:Y:S04]  /*fc60*/  STS.U16 [R93+UR5+0x23700], R92 ;  /* 0x0237005c5d007988 */ /* 0x0005e80008000405 */
[----:B0-----:R1:W5:Y:S01]  /*fc70*/  LDL.LU R81, [R1+0xff0] ;  /* 0x000ff00001517983 */ /* 0x0013620000300800 */
[----:B--2---:R-:W0:Y:S03]  /*fc80*/  LDC R92, c[0x0][0x3a0] ;  /* 0x0000e800ff5c7b82 */ /* 0x004e260000000800 */
[----:B------:R2:W-:Y:S01]  /*fc90*/  STS.U16 [R93+UR5+0x23b00], R3 ;  /* 0x023b00035d007988 */ /* 0x0005e20008000405 */
[----:B------:R3:W-:Y:S06]  /*fca0*/  MEMBAR.ALL.CTA ;  /* 0x0000000000007992 */ /* 0x0007ec0000008000 */
[----:B---3--:R-:W3:Y:S04]  /*fcb0*/  FENCE.VIEW.ASYNC.S ;  /* 0x00000000000073c6 */ /* 0x008ee80000000000 */
[----:B--2---:R1:W5:Y:S01]  /*fcc0*/  LDL.LU R93, [R1+0xfec] ;  /* 0x000fec00015d7983 */ /* 0x0043620000300800 */
[----:B0-----:R-:W-:-:S05]  /*fcd0*/  VIADD R92, R92, 0x3f ;  /* 0x0000003f5c5c7836 */ /* 0x001fca0000000000 */
[----:B------:R-:W-:-:S04]  /*fce0*/  SHF.R.S32.HI R3, RZ, 0x1f, R92 ;  /* 0x0000001fff037819 */ /* 0x000fc8000001145c */
[----:B------:R-:W-:-:S04]  /*fcf0*/  LEA.HI R3, R3, R92, RZ, 0x6 ;  /* 0x0000005c03037211 */ /* 0x000fc800078f30ff */
[----:B------:R-:W-:-:S04]  /*fd00*/  SHF.R.S32.HI R3, RZ, 0x6, R3 ;  /* 0x00000006ff037819 */ /* 0x000fc80000011403 */
[----:B------:R-:W-:-:S05]  /*fd10*/  VIMNMX R3, PT, PT, R3, 0x1, !PT ;  /* 0x0000000103037848 */ /* 0x000fca0007fe0100 */
[----:B------:R-:W-:-:S05]  /*fd20*/  VIADD R3, R3, 0xffffffff ;  /* 0xffffffff03037836 */ /* 0x000fca0000000000 */
[----:B------:R1:W-:Y:S01]  /*fd30*/  STL [R1+0xfe0], R3 ;  /* 0x000fe00301007387 */ /* 0x0003e20000100800 */
[----:B---3--:R-:W-:Y:S01]  /*fd40*/  BAR.SYNC.DEFER_BLOCKING 0x0 ;  /* 0x0000000000007b1d */ /* 0x008fe20000010000 */
[----:B------:R-:W-:Y:S01]  /*fd50*/  ISETP.LT.OR P0, PT, R92, 0x40, P3 ;  /* 0x000000405c00780c */ /* 0x000fe20001f01670 */
[----:B------:R-:W-:Y:S01]  /*fd60*/  IMAD.SHL.U32 R92, R90, 0x40, RZ ;  /* 0x000000405a5c7824 */ /* 0x000fe200078e00ff */
[----:B------:R-:W-:Y:S01]  /*fd70*/  ISETP.NE.U32.AND P2, PT, R3, RZ, PT ;  /* 0x000000ff0300720c */ /* 0x000fe20003f45070 */
[----:B------:R-:W-:-:S10]  /*fd80*/  IMAD.SHL.U32 R90, R91, 0x40, RZ ;  /* 0x000000405b5a7824 */ /* 0x000fd400078e00ff */
[----:B-1----:R-:W-:Y:S05]  /*fd90*/  @P0 BRA `(.L_x_6) ;  /* 0x00000004007c0947 */ /* 0x002fea0003800000 */
[----:B------:R-:W-:Y:S02]  /*fda0*/  USHF.R.U32.HI UR58, URZ, 0x4, UR5 ;  /* 0x00000004ff3a7899 */ /* 0x000fe40008011605 */
[----:B------:R-:W-:Y:S02]  /*fdb0*/  UIADD3 UR50, UPT, UPT, UR5, 0x20000, URZ ;  /* 0x0002000005327890 */ /* 0x000fe4000fffe0ff */
[----:B------:R-:W-:Y:S02]  /*fdc0*/  USGXT.U32 UR58, UR58, 0xe ;  /* 0x0000000e3a3a789a */ /* 0x000fe40008000000 */
[----:B------:R-:W-:Y:S02]  /*fdd0*/  USHF.R.U32.HI UR50, URZ, 0x4, UR50 ;  /* 0x00000004ff327899 */ /* 0x000fe40008011632 */
[----:B------:R-:W-:Y:S02]  /*fde0*/  UIADD3 UR52, UP1, UPT, UR58, 0x2000080, URZ ;  /* 0x020000803a347890 */ /* 0x000fe4000ff3e0ff */
[----:B------:R-:W-:Y:S01]  /*fdf0*/  USGXT.U32 UR50, UR50, 0xe ;  /* 0x0000000e3232789a */ /* 0x000fe20008000000 */
[----:B------:R-:W-:Y:S01]  /*fe00*/  UMOV UR11, URZ ;  /* 0x000000ff000b7c82 */ /* 0x000fe20008000000 */
[----:B------:R-:W-:Y:S01]  /*fe10*/  UMOV UR56, UR8 ;  /* 0x0000000800387c82 */ /* 0x000fe20008000000 */
[----:B------:R-:W-:Y:S01]  /*fe20*/  UMOV UR57, URZ ;  /* 0x000000ff00397c82 */ /* 0x000fe20008000000 */
[----:B------:R-:W-:-:S02]  /*fe30*/  UIADD3 UR54, UP2, UPT, UR50, 0x2, URZ ;  /* 0x0000000232367890 */ /* 0x000fc4000ff5e0ff */
[----:B------:R-:W-:Y:S01]  /*fe40*/  UIADD3.X UR53, UPT, UPT, UR11, 0x40004040, URZ, UP1, !UPT ;  /* 0x400040400b357890 */ /* 0x000fe20008ffe4ff */
[----:B------:R-:W-:Y:S02]  /*fe50*/  UMOV UR51, URZ ;  /* 0x000000ff00337c82 */ /* 0x000fe40008000000 */
[----:B------:R-:W-:Y:S01]  /*fe60*/  UMOV UR11, UR56 ;  /* 0x00000038000b7c82 */ /* 0x000fe20008000000 */
[----:B------:R-:W-:Y:S02]  /*fe70*/  ULOP3.LUT UR56, UR58, 0x2000000, URZ, 0xfc, !UPT ;  /* 0x020000003a387892 */ /* 0x000fe4000f8efcff */
[----:B------:R-:W-:Y:S02]  /*fe80*/  UIADD3.X UR55, UPT, UPT, UR51, 0x40004040, URZ, UP2, !UPT ;  /* 0x4000404033377890 */ /* 0x000fe400097fe4ff */
[----:B------:R-:W-:Y:S02]  /*fe90*/  UIADD3.64 UR58, UPT, UPT, UR52, 0x80, URZ ;  /* 0x00000080343a7897 */ /* 0x000fe4000fffe0ff */
[----:B------:R-:W-:Y:S01]  /*fea0*/  UIADD3.64 UR60, UPT, UPT, UR54, 0x2, URZ ;  /* 0x00000002363c7897 */ /* 0x000fe2000fffe0ff */
[----:B------:R-:W-:Y:S01]  /*feb0*/  UMOV UR20, 0x0 ;  /* 0x0000000000147882 */ /* 0x000fe20000000000 */
[----:B------:R-:W-:Y:S01]  /*fec0*/  UMOV UR21, 0x8208010 ;  /* 0x0820801000157882 */ /* 0x000fe20000000000 */
[----:B------:R-:W-:Y:S01]  /*fed0*/  UMOV UR51, 0x40004040 ;  /* 0x4000404000337882 */ /* 0x000fe20000000000 */
[----:B------:R-:W-:Y:S01]  /*fee0*/  UMOV UR57, 0x40004040 ;  /* 0x4000404000397882 */ /* 0x000fe20000000000 */
[----:B------:R-:W-:Y:S01]  /*fef0*/  UIADD3.64 UR62, UPT, UPT, UR52, 0x100, URZ ;  /* 0x00000100343e7897 */ /* 0x000fe2000fffe0ff */
[----:B------:R0:W-:Y:S01]  /*ff00*/  UTCHMMA gdesc[UR56], gdesc[UR50], tmem[UR6], tmem[UR20], idesc[UR21], !UPT ;  /* 0x00ff1432380075ea */ /* 0x0001e2000f800006 */
[----:B------:R-:W-:-:S02]  /*ff10*/  UIADD3.64 UR64, UPT, UPT, UR54, 0x4, URZ ;  /* 0x0000000436407897 */ /* 0x000fc4000fffe0ff */
[----:B------:R-:W-:Y:S01]  /*ff20*/  UIADD3 UR74, UPT, UPT, UR6, 0x80, URZ ;  /* 0x00000080064a7890 */ /* 0x000fe2000fffe0ff */
[----:B------:R-:W-:Y:S01]  /*ff30*/  UMOV UR28, 0x0 ;  /* 0x00000000001c7882 */ /* 0x000fe20000000000 */
[----:B------:R-:W-:Y:S01]  /*ff40*/  UMOV UR29, 0x8208010 ;  /* 0x08208010001d7882 */ /* 0x000fe20000000000 */
[----:B------:R-:W-:Y:S02]  /*ff50*/  UIADD3 UR71, UPT, UPT, UR6, 0x80, URZ ;  /* 0x0000008006477890 */ /* 0x000fe4000fffe0ff */
[----:B------:R1:W-:Y:S01]  /*ff60*/  UTCHMMA gdesc[UR52], gdesc[UR54], tmem[UR6], tmem[UR28], idesc[UR29], UPT ;  /* 0x00ff1c36340075ea */ /* 0x0003e2000b800006 */
[----:B------:R-:W-:Y:S01]  /*ff70*/  UMOV UR44, 0x0 ;  /* 0x00000000002c7882 */ /* 0x000fe20000000000 */
[----:B0-----:R-:W-:Y:S02]  /*ff80*/  UIADD3.64 UR56, UPT, UPT, UR52, 0x380, URZ ;  /* 0x0000038034387897 */ /* 0x001fe4000fffe0ff */
[----:B------:R-:W-:Y:S01]  /*ff90*/  UIADD3.64 UR20, UPT, UPT, UR52, 0x400, URZ ;  /* 0x0000040034147897 */ /* 0x000fe2000fffe0ff */
[----:B------:R-:W-:Y:S01]  /*ffa0*/  UMOV UR45, 0x8208010 ;  /* 0x08208010002d7882 */ /* 0x000fe20000000000 */
[----:B------:R-:W-:Y:S01]  /*ffb0*/  UMOV UR40, 0x0 ;  /* 0x0000000000287882 */ /* 0x000fe20000000000 */
[----:B------:R-:W-:Y:S01]  /*ffc0*/  UMOV UR41, 0x8208010 ;  /* 0x0820801000297882 */ /* 0x000fe20000000000 */
[----:B------:R-:W-:-:S02]  /*ffd0*/  UIADD3 UR68, UPT, UPT, UR6, 0x80, URZ ;  /* 0x0000008006447890 */ /* 0x000fc4000fffe0ff */
[----:B------:R0:W-:Y:S01]  /*ffe0*/  UTCHMMA gdesc[UR58], gdesc[UR60], tmem[UR6], tmem[UR44], idesc[UR45], UPT ;  /* 0x00ff2c3c3a0075ea */ /* 0x0001e2000b800006 */
[----:B-1----:R-:W-:Y:S01]  /*fff0*/  UIADD3.64 UR28, UPT, UPT, UR52, 0x480, URZ ;  /* 0x00000480341c7897 */ /* 0x002fe2000fffe0ff */
[----:B------:R1:W-:Y:S01]  /*10000*/  UTCHMMA gdesc[UR62], gdesc[UR64], tmem[UR6], tmem[UR40], idesc[UR41], UPT ;  /* 0x00ff28403e0075ea */ /* 0x0003e2000b800006 */
[----:B------:R-:W-:Y:S01]  /*10010*/  UIADD3 UR77, UPT, UPT, UR6, 0x80, URZ ;  /* 0x00000080064d7890 */ /* 0x000fe2000fffe0ff */
[----:B------:R-:W-:Y:S01]  /*10020*/  UMOV UR34, 0x0 ;  /* 0x0000000000227882 */ /* 0x000fe20000000000 */
[----:B------:R-:W-:Y:S01]  /*10030*/  UMOV UR35, 0x8208010 ;  /* 0x0820801000237882 */ /* 0x000fe20000000000 */
[----:B------:R-:W-:Y:S01]  /*10040*/  UIADD3 UR76, UPT, UPT, UR6, 0x100, URZ ;  /* 0x00000100064c7890 */ /* 0x000fe2000fffe0ff */
[----:B------:R2:W-:Y:S01]  /*10050*/  UTCHMMA gdesc[UR56], gdesc[UR50], tmem[UR74], tmem[UR34], idesc[UR35], !UPT ;  /* 0x00ff2232380075ea */ /* 0x0005e2000f80004a */
[----:B------:R-:W-:Y:S02]  /*10060*/  UIADD3 UR75, UPT, UPT, UR6, 0x100, URZ ;  /* 0x00000100064b7890 */ /* 0x000fe4000fffe0ff */
[----:B0-----:R-:W-:-:S02]  /*10070*/  UIADD3.64 UR58, UPT, UPT, UR52, 0x500, URZ ;  /* 0x00000500343a7897 */ /* 0x001fc4000fffe0ff */
[----:B------:R-:W-:Y:S02]  /*10080*/  UIADD3.64 UR44, UPT, UPT, UR52, 0x780, URZ ;  /* 0x00000780342c7897 */ /* 0x000fe4000fffe0ff */
[----:B-1----:R-:W-:Y:S01]  /*10090*/  UIADD3.64 UR62, UPT, UPT, UR52, 0x800, URZ ;  /* 0x00000800343e7897 */ /* 0x002fe2000fffe0ff */
[----:B------:R-:W-:Y:S01]  /*100a0*/  UMOV UR26, 0x0 ;  /* 0x00000000001a7882 */ /* 0x000fe20000000000 */
[----:B------:R-:W-:Y:S01]  /*100b0*/  UMOV UR27, 0x8208010 ;  /* 0x08208010001b7882 */ /* 0x000fe20000000000 */
[----:B------:R-:W-:Y:S01]  /*100c0*/  UIADD3 UR73, UPT, UPT, UR6, 0x100, URZ ;  /* 0x0000010006497890 */ /* 0x000fe2000fffe0ff */
[----:B------:R0:W-:Y:S01]  /*100d0*/  UTCHMMA gdesc[UR20], gdesc[UR54], tmem[UR71], tmem[UR26], idesc[UR27], UPT ;  /* 0x00ff1a36140075ea */ /* 0x0001e2000b800047 */
[----:B------:R-:W-:Y:S02]  /*100e0*/  UIADD3.64 UR40, UPT, UPT, UR52, 0x880, URZ ;  /* 0x0000088034287897 */ /* 0x000fe4000fffe0ff */
[----:B------:R-:W-:Y:S02]  /*100f0*/  UIADD3 UR72, UPT, UPT, UR6, 0x100, URZ ;  /* 0x0000010006487890 */ /* 0x000fe4000fffe0ff */
[----:B--2---:R-:W-:-:S02]  /*10100*/  UIADD3.64 UR56, UPT, UPT, UR52, 0x900, URZ ;  /* 0x0000090034387897 */ /* 0x004fc4000fffe0ff */
[----:B------:R-:W-:Y:S02]  /*10110*/  UIADD3 UR70, UPT, UPT, UR6, 0x180, URZ ;  /* 0x0000018006467890 */ /* 0x000fe4000fffe0ff */
[----:B------:R-:W-:Y:S01]  /*10120*/  UIADD3.64 UR34, UPT, UPT, UR52, 0xb80, URZ ;  /* 0x00000b8034227897 */ /* 0x000fe2000fffe0ff */
[----:B------:R-:W-:Y:S01]  /*10130*/  UMOV UR18, 0x0 ;  /* 0x0000000000127882 */ /* 0x000fe20000000000 */
[----:B------:R-:W-:Y:S01]  /*10140*/  UMOV UR19, 0x8208010 ;  /* 0x0820801000137882 */ /* 0x000fe20000000000 */
[----:B------:R-:W-:Y:S01]  /*10150*/  UIADD3 UR69, UPT, UPT, UR6, 0x180, URZ ;  /* 0x0000018006457890 */ /* 0x000fe2000fffe0ff */
[----:B------:R1:W-:Y:S01]  /*10160*/  UTCHMMA gdesc[UR28], gdesc[UR60], tmem[UR68], tmem[UR18], idesc[UR19], UPT ;  /* 0x00ff123c1c0075ea */ /* 0x0003e2000b800044 */
[----:B0-----:R-:W-:Y:S01]  /*10170*/  UIADD3.64 UR26, UPT, UPT, UR52, 0xc00, URZ ;  /* 0x00000c00341a7897 */ /* 0x001fe2000fffe0ff */
[----:B------:R-:W-:Y:S01]  /*10180*/  UMOV UR46, 0x0 ;  /* 0x00000000002e7882 */ /* 0x000fe20000000000 */
[----:B------:R-:W-:Y:S01]  /*10190*/  UMOV UR47, 0x8208010 ;  /* 0x08208010002f7882 */ /* 0x000fe20000000000 */
[----:B------:R-:W-:Y:S01]  /*101a0*/  UIADD3 UR67, UPT, UPT, UR6, 0x180, URZ ;  /* 0x0000018006437890 */ /* 0x000fe2000fffe0ff */
[----:B------:R1:W-:Y:S01]  /*101b0*/  UTCHMMA gdesc[UR58], gdesc[UR64], tmem[UR77], tmem[UR46], idesc[UR47], UPT ;  /* 0x00ff2e403a0075ea */ /* 0x0003e2000b80004d */
[----:B------:R-:W-:Y:S01]  /*101c0*/  UIADD3.64 UR20, UPT, UPT, UR52, 0xc80, URZ ;  /* 0x00000c8034147897 */ /* 0x000fe2000fffe0ff */
[----:B------:R-:W-:Y:S01]  /*101d0*/  UMOV UR42, 0x0 ;  /* 0x00000000002a7882 */ /* 0x000fe20000000000 */
[----:B------:R-:W-:Y:S01]  /*101e0*/  UMOV UR43, 0x8208010 ;  /* 0x08208010002b7882 */ /* 0x000fe20000000000 */
[----:B------:R-:W-:Y:S01]  /*101f0*/  UIADD3 UR66, UPT, UPT, UR6, 0x180, URZ ;  /* 0x0000018006427890 */ /* 0x000fe2000fffe0ff */
[----:B------:R1:W-:Y:S01]  /*10200*/  UTCHMMA gdesc[UR44], gdesc[UR50], tmem[UR76], tmem[UR42], idesc[UR43], !UPT ;  /* 0x00ff2a322c0075ea */ /* 0x0003e2000f80004c */
[----:B------:R-:W-:Y:S01]  /*10210*/  UIADD3.64 UR52, UPT, UPT, UR52, 0xd00, URZ ;  /* 0x00000d0034347897 */ /* 0x000fe2000fffe0ff */
[----:B------:R-:W-:Y:S01]  /*10220*/  UMOV UR38, 0x0 ;  /* 0x0000000000267882 */ /* 0x000fe20000000000 */
[----:B------:R-:W-:Y:S01]  /*10230*/  UMOV UR39, 0x8208010 ;  /* 0x0820801000277882 */ /* 0x000fe20000000000 */
[----:B------:R-:W-:Y:S01]  /*10240*/  UMOV UR36, 0x0 ;  /* 0x0000000000247882 */ /* 0x000fe20000000000 */
[----:B------:R-:W-:Y:S01]  /*10250*/  UMOV UR37, 0x8208010 ;  /* 0x0820801000257882 */ /* 0x000fe20000000000 */
[----:B------:R-:W-:Y:S01]  /*10260*/  UMOV UR32, 0x0 ;  /* 0x0000000000207882 */ /* 0x000fe20000000000 */
[----:B------:R-:W-:Y:S01]  /*10270*/  UMOV UR33, 0x8208010 ;  /* 0x0820801000217882 */ /* 0x000fe20000000000 */
[----:B------:R1:W-:Y:S01]  /*10280*/  UTCHMMA gdesc[UR62], gdesc[UR54], tmem[UR75], tmem[UR38], idesc[UR39], UPT ;  /* 0x00ff26363e0075ea */ /* 0x0003e2000b80004b */
        /* <DEDUP_REMOVED lines=8> */
[----:B------:R1:W-:Y:S01]  /*10310*/  UTCHMMA gdesc[UR34], gdesc[UR50], tmem[UR70], tmem[UR30], idesc[UR31], !UPT ;  /* 0x00ff1e32220075ea */ /* 0x0003e2000f800046 */
[----:B------:R-:W-:Y:S01]  /*10320*/  UMOV UR48, 0x0 ;  /* 0x0000000000307882 */ /* 0x000fe20000000000 */
[----:B------:R-:W-:Y:S01]  /*10330*/  UMOV UR49, 0x8208010 ;  /* 0x0820801000317882 */ /* 0x000fe20000000000 */
[----:B------:R1:W-:Y:S01]  /*10340*/  UTCHMMA gdesc[UR26], gdesc[UR54], tmem[UR69], tmem[UR24], idesc[UR25], UPT ;  /* 0x00ff18361a0075ea */ /* 0x0003e2000b800045 */
[----:B------:R1:W-:Y:S01]  /*10350*/  UTCHMMA gdesc[UR20], gdesc[UR60], tmem[UR67], tmem[UR22], idesc[UR23], UPT ;  /* 0x00ff163c140075ea */ /* 0x0003e2000b800043 */
[----:B------:R1:W-:Y:S01]  /*10360*/  UTCHMMA gdesc[UR52], gdesc[UR64], tmem[UR66], tmem[UR48], idesc[UR49], UPT ;  /* 0x00ff3040340075ea */ /* 0x0003e2000b800042 */
[----:B------:R1:W-:Y:S01]  /*10370*/  UTCBAR [UR11], URZ ;  /* 0x000000ff0b0073e9 */ /* 0x0003e200080000ff */
[----:B------:R-:W-:Y:S01]  /*10380*/  NOP ;  /* 0x0000000000007918 */ /* 0x000fe20000000000 */
.L_x_6:
[----:B------:R0:W-:Y:S01]  /*10390*/  STL [R1+0x6c0], RZ ;  /* 0x0006c0ff01007387 */ /* 0x0001e20000100800 */
[----:B-1----:R-:W-:Y:S01]  /*103a0*/  UMOV UR18, UR14 ;  /* 0x0000000e00127c82 */ /* 0x002fe20008000000 */
[----:B------:R-:W-:Y:S01]  /*103b0*/  UMOV UR19, UR15 ;  /* 0x0000000f00137c82 */ /* 0x000fe20008000000 */
[----:B------:R-:W-:Y:S05]  /*103c0*/  @!P2 BRA `(.L_x_7) ;  /* 0x0000017800d4a947 */ /* 0x000fea0003800000 */
[----:B------:R-:W-:Y:S01]  /*103d0*/  SHF.R.S32.HI R3, RZ, 0x1f, R90 ;  /* 0x0000001fff037819 */ /* 0x000fe2000001145a */
[----:B------:R-:W-:Y:S01]  /*103e0*/  ULOP3.LUT UR14, UR9, 0x2000000, URZ, 0xfc, !UPT ;  /* 0x02000000090e7892 */ /* 0x000fe2000f8efcff */
[----:B------:R-:W-:Y:S01]  /*103f0*/  SHF.R.S32.HI R91, RZ, 0x1f, R92 ;  /* 0x0000001fff5b7819 */ /* 0x000fe2000001145c */
[----:B------:R-:W-:Y:S01]  /*10400*/  UIADD3.64 UR20, UPT, UPT, UR12, 0x80, URZ ;  /* 0x000000800c147897 */ /* 0x000fe2000fffe0ff */
[C---:B------:R-:W-:Y:S01]  /*10410*/  SHF.L.U64.HI R3, R90.reuse, 0x1, R3 ;  /* 0x000000015a037819 */ /* 0x040fe20000010203 */
[----:B------:R-:W-:Y:S01]  /*10420*/  IMAD.SHL.U32 R90, R90, 0x2, RZ ;  /* 0x000000025a5a7824 */ /* 0x000fe200078e00ff */
[C---:B------:R-:W-:Y:S01]  /*10430*/  SHF.L.U64.HI R91, R92.reuse, 0x1, R91 ;  /* 0x000000015c5b7819 */ /* 0x040fe2000001025b */
[----:B------:R-:W-:Y:S01]  /*10440*/  IMAD.SHL.U32 R92, R92, 0x2, RZ ;  /* 0x000000025c5c7824 */ /* 0x000fe200078e00ff */
[----:B------:R-:W-:Y:S02]  /*10450*/  UIADD3.64 UR22, UPT, UPT, UR18, 0x2, URZ ;  /* 0x0000000212167897 */ /* 0x000fe4000fffe0ff */
[----:B------:R-:W-:-:S02]  /*10460*/  UIADD3.64 UR24, UPT, UPT, UR12, 0x100, URZ ;  /* 0x000001000c187897 */ /* 0x000fc4000fffe0ff */
[----:B------:R-:W-:Y:S02]  /*10470*/  UIADD3.64 UR26, UPT, UPT, UR18, 0x4, URZ ;  /* 0x00000004121a7897 */ /* 0x000fe4000fffe0ff */
[----:B------:R-:W-:Y:S02]  /*10480*/  UIADD3.64 UR28, UPT, UPT, UR12, 0x380, URZ ;  /* 0x000003800c1c7897 */ /* 0x000fe4000fffe0ff */
[----:B------:R-:W-:Y:S02]  /*10490*/  UIADD3.64 UR30, UPT, UPT, UR12, 0x400, URZ ;  /* 0x000004000c1e7897 */ /* 0x000fe4000fffe0ff */
[----:B------:R-:W-:Y:S02]  /*104a0*/  UIADD3.64 UR32, UPT, UPT, UR12, 0x480, URZ ;  /* 0x000004800c207897 */ /* 0x000fe4000fffe0ff */
        /* <DEDUP_REMOVED lines=8> */
[----:B------:R-:W-:Y:S01]  /*10530*/  UIADD3.64 UR50, UPT, UPT, UR12, 0xd00, URZ ;  /* 0x00000d000c327897 */ /* 0x000fe2000fffe0ff */
[----:B------:R-:W-:Y:S01]  /*10540*/  UMOV UR11, 0x1 ;  /* 0x00000001000b7882 */ /* 0x000fe20000000000 */
[----:B------:R-:W-:Y:S01]  /*10550*/  UMOV UR9, URZ ;  /* 0x000000ff00097c82 */ /* 0x000fe20008000000 */
[----:B------:R-:W-:Y:S01]  /*10560*/  UMOV UR52, UR10 ;  /* 0x0000000a00347c82 */ /* 0x000fe20008000000 */
[----:B------:R-:W-:-:S08]  /*10570*/  UMOV UR53, 0x40004040 ;  /* 0x4000404000357882 */ /* 0x000fd00000000000 */
.L_x_10:
[----:B-----5:R1:W-:Y:S04]  /*10580*/  STL.64 [R1+0x1010], R82 ;  /* 0x0010105201007387 */ /* 0x0203e80000100a00 */
[----:B------:R-:W-:Y:S04]  /*10590*/  STL.64 [R1+0x1008], R84 ;  /* 0x0010085401007387 */ /* 0x000fe80000100a00 */
[----:B------:R-:W-:Y:S04]  /*105a0*/  STL.64 [R1+0x1000], R86 ;  /* 0x0010005601007387 */ /* 0x000fe80000100a00 */
[----:B------:R-:W-:Y:S01]  /*105b0*/  STL.64 [R1+0xff8], R88 ;  /* 0x000ff85801007387 */ /* 0x000fe20000100a00 */
[----:B-1----:R-:W-:-:S03]  /*105c0*/  IADD3 R82, P4, PT, R8, R92, RZ ;  /* 0x0000005c08527210 */ /* 0x002fc60007f9e0ff */
[----:B------:R1:W-:Y:S02]  /*105d0*/  STL.64 [R1+0xff0], R2 ;  /* 0x000ff00201007387 */ /* 0x0003e40000100a00 */
[-C--:B-1----:R-:W-:Y:S02]  /*105e0*/  IADD3 R3, P0, PT, R4, R92.reuse, RZ ;  /* 0x0000005c04037210 */ /* 0x082fe40007f1e0ff */
[----:B------:R-:W-:-:S03]  /*105f0*/  IADD3 R2, P2, PT, R6, R92, RZ ;  /* 0x0000005c06027210 */ /* 0x000fc60007f5e0ff */
[----:B------:R1:W-:Y:S02]  /*10600*/  STL [R1+0xf94], R3 ;  /* 0x000f940301007387 */ /* 0x0003e40000100800 */
[--C-:B------:R-:W-:Y:S02]  /*10610*/  IMAD.X R4, R7, 0x1, R91.reuse, P2 ;  /* 0x0000000107047824 */ /* 0x100fe400010e065b */
[----:B--2---:R2:W-:Y:S04]  /*10620*/  STL [R1+0xf98], R2 ;  /* 0x000f980201007387 */ /* 0x0045e80000100800 */
[----:B------:R-:W-:Y:S01]  /*10630*/  STL [R1+0xf9c], R82 ;  /* 0x000f9c5201007387 */ /* 0x000fe20000100800 */
[----:B-1----:R-:W-:Y:S01]  /*10640*/  IADD3 R3, P5, PT, R10, R92, RZ ;  /* 0x0000005c0a037210 */ /* 0x002fe20007fbe0ff */
[----:B--2---:R-:W-:-:S04]  /*10650*/  IMAD.X R2, R5, 0x1, R91, P0 ;  /* 0x0000000105027824 */ /* 0x004fc800000e065b */
[----:B------:R1:W-:Y:S04]  /*10660*/  STL [R1+0xfa0], R3 ;  /* 0x000fa00301007387 */ /* 0x0003e80000100800 */
[----:B------:R2:W-:Y:S04]  /*10670*/  STL [R1+0xf64], R2 ;  /* 0x000f640201007387 */ /* 0x0005e80000100800 */
[----:B------:R3:W-:Y:S01]  /*10680*/  STL [R1+0xf68], R4 ;  /* 0x000f680401007387 */ /* 0x0007e20000100800 */
[--C-:B-1----:R-:W-:Y:S02]  /*10690*/  IMAD.X R3, R9, 0x1, R91.reuse, P4 ;  /* 0x0000000109037824 */ /* 0x102fe400020e065b */
[----:B--2---:R-:W-:-:S03]  /*106a0*/  IMAD.X R2, R11, 0x1, R91, P5 ;  /* 0x000000010b027824 */ /* 0x004fc600028e065b */
[----:B------:R1:W-:Y:S01]  /*106b0*/  STL [R1+0xf6c], R3 ;  /* 0x000f6c0301007387 */ /* 0x0003e20000100800 */
[----:B---3--:R-:W-:-:S03]  /*106c0*/  IADD3 R4, P0, PT, R20, R92, RZ ;  /* 0x0000005c14047210 */ /* 0x008fc60007f1e0ff */
[----:B------:R2:W-:Y:S04]  /*106d0*/  STL [R1+0xf70], R2 ;  /* 0x000f700201007387 */ /* 0x0005e80000100800 */
[----:B------:R3:W-:Y:S01]  /*106e0*/  STL [R1+0xfa4], R4 ;  /* 0x000fa40401007387 */ /* 0x0007e20000100800 */
[-C--:B-1----:R-:W-:Y:S02]  /*106f0*/  IADD3 R3, P2, PT, R22, R92.reuse, RZ ;  /* 0x0000005c16037210 */ /* 0x082fe40007f5e0ff */
[----:B--2---:R-:W-:-:S03]  /*10700*/  IADD3 R2, P4, PT, R24, R92, RZ ;  /* 0x0000005c18027210 */ /* 0x004fc60007f9e0ff */
[----:B------:R1:W-:Y:S01]  /*10710*/  STL [R1+0xfa8], R3 ;  /* 0x000fa80301007387 */ /* 0x0003e20000100800 */
[----:B---3--:R-:W-:-:S03]  /*10720*/  IADD3 R4, P5, PT, R26, R92, RZ ;  /* 0x0000005c1a047210 */ /* 0x008fc60007fbe0ff */
[----:B------:R2:W-:Y:S04]  /*10730*/  STL [R1+0xfac], R2 ;  /* 0x000fac0201007387 */ /* 0x0005e80000100800 */
[----:B------:R3:W-:Y:S01]  /*10740*/  STL [R1+0xfb0], R4 ;  /* 0x000fb00401007387 */ /* 0x0007e20000100800 */
[--C-:B-1----:R-:W-:Y:S02]  /*10750*/  IMAD.X R3, R21, 0x1, R91.reuse, P0 ;  /* 0x0000000115037824 */ /* 0x102fe400000e065b */
[----:B--2---:R-:W-:-:S03]  /*10760*/  IMAD.X R2, R23, 0x1, R91, P2 ;  /* 0x0000000117027824 */ /* 0x004fc600010e065b */
[----:B------:R1:W-:Y:S01]  /*10770*/  STL [R1+0xf74], R3 ;  /* 0x000f740301007387 */ /* 0x0003e20000100800 */
[----:B---3--:R-:W-:-:S03]  /*10780*/  IMAD.X R4, R25, 0x1, R91, P4 ;  /* 0x0000000119047824 */ /* 0x008fc600020e065b */
[----:B------:R2:W-:Y:S04]  /*10790*/  STL [R1+0xf78], R2 ;  /* 0x000f780201007387 */ /* 0x0005e80000100800 */
[----:B------:R3:W-:Y:S01]  /*107a0*/  STL [R1+0xf7c], R4 ;  /* 0x000f7c0401007387 */ /* 0x0007e20000100800 */
[----:B-1----:R-:W-:Y:S01]  /*107b0*/  IMAD.X R3, R27, 0x1, R91, P5 ;  /* 0x000000011b037824 */ /* 0x002fe200028e065b */
[----:B--2---:R-:W-:-:S04]  /*107c0*/  IADD3 R2, P0, PT, R34, R92, RZ ;  /* 0x0000005c22027210 */ /* 0x004fc80007f1e0ff */
[----:B------:R1:W-:Y:S01]  /*107d0*/  STL [R1+0xf80], R3 ;  /* 0x000f800301007387 */ /* 0x0003e20000100800 */
[----:B---3--:R-:W-:-:S03]  /*107e0*/  IADD3 R4, P2, PT, R36, R92, RZ ;  /* 0x0000005c24047210 */ /* 0x008fc60007f5e0ff */
[----:B------:R2:W-:Y:S01]  /*107f0*/  STL [R1+0xf04], R2 ;  /* 0x000f040201007387 */ /* 0x0005e20000100800 */
[----:B------:R-:W-:-:S03]  /*10800*/  IMAD.X R34, R35, 0x1, R91, P0 ;  /* 0x0000000123227824 */ /* 0x000fc600000e065b */
[----:B------:R3:W-:Y:S01]  /*10810*/  STL [R1+0xf08], R4 ;  /* 0x000f080401007387 */ /* 0x0007e20000100800 */
[----:B------:R-:W-:Y:S01]  /*10820*/  IMAD.X R36, R37, 0x1, R91, P2 ;  /* 0x0000000125247824 */ /* 0x000fe200010e065b */
[-C--:B-1----:R-:W-:Y:S02]  /*10830*/  IADD3 R3, P4, PT, R38, R92.reuse, RZ ;  /* 0x0000005c26037210 */ /* 0x082fe40007f9e0ff */
[----:B--2---:R-:W-:-:S03]  /*10840*/  IADD3 R2, P5, PT, R40, R92, RZ ;  /* 0x0000005c28027210 */ /* 0x004fc60007fbe0ff */
[----:B------:R1:W-:Y:S01]  /*10850*/  STL [R1+0xf0c], R3 ;  /* 0x000f0c0301007387 */ /* 0x0003e20000100800 */
[--C-:B------:R-:W-:Y:S01]  /*10860*/  IMAD.X R38, R39, 0x1, R91.reuse, P4 ;  /* 0x0000000127267824 */ /* 0x100fe200020e065b */
[----:B---3--:R-:W-:Y:S02]  /*10870*/  IADD3 R4, P2, PT, R44, R92, RZ ;  /* 0x0000005c2c047210 */ /* 0x008fe40007f5e0ff */
[----:B------:R-:W-:Y:S01]  /*10880*/  STL [R1+0x1018], R34 ;  /* 0x0010182201007387 */ /* 0x000fe20000100800 */
[----:B------:R-:W-:-:S03]  /*10890*/  IMAD.X R40, R41, 0x1, R91, P5 ;  /* 0x0000000129287824 */ /* 0x000fc600028e065b */
[----:B------:R2:W-:Y:S01]  /*108a0*/  STL [R1+0xf10], R2 ;  /* 0x000f100201007387 */ /* 0x0005e20000100800 */
[--C-:B------:R-:W-:Y:S01]  /*108b0*/  IMAD.X R44, R45, 0x1, R91.reuse, P2 ;  /* 0x000000012d2c7824 */ /* 0x100fe200010e065b */
[-C--:B-1----:R-:W-:Y:S02]  /*108c0*/  IADD3 R3, P4, PT, R46, R92.reuse, RZ ;  /* 0x0000005c2e037210 */ /* 0x082fe40007f9e0ff */
[----:B------:R-:W-:Y:S03]  /*108d0*/  STL [R1+0x101c], R36 ;  /* 0x00101c2401007387 */ /* 0x000fe60000100800 */
[----:B------:R-:W-:Y:S01]  /*108e0*/  IMAD.X R46, R47, 0x1, R91, P4 ;  /* 0x000000012f2e7824 */ /* 0x000fe200020e065b */
[----:B------:R-:W-:Y:S01]  /*108f0*/  STL [R1+0x1020], R38 ;  /* 0x0010202601007387 */ /* 0x000fe20000100800 */
[----:B--2---:R-:W-:-:S03]  /*10900*/  IADD3 R2, P0, PT, R42, R92, RZ ;  /* 0x0000005c2a027210 */ /* 0x004fc60007f1e0ff */
[----:B------:R-:W-:Y:S02]  /*10910*/  STL [R1+0x1024], R40 ;  /* 0x0010242801007387 */ /* 0x000fe40000100800 */
[----:B------:R-:W-:Y:S02]  /*10920*/  IMAD.X R42, R43, 0x1, R91, P0 ;  /* 0x000000012b2a7824 */ /* 0x000fe400000e065b */
[----:B------:R1:W-:Y:S04]  /*10930*/  STL [R1+0xf14], R2 ;  /* 0x000f140201007387 */ /* 0x0003e80000100800 */
[----:B------:R2:W-:Y:S04]  /*10940*/  STL [R1+0xf18], R4 ;  /* 0x000f180401007387 */ /* 0x0005e80000100800 */
[----:B------:R3:W-:Y:S01]  /*10950*/  STL [R1+0xf1c], R3 ;  /* 0x000f1c0301007387 */ /* 0x0007e20000100800 */
[----:B-1----:R-:W-:-:S03]  /*10960*/  IADD3 R2, P5, PT, R48, R92, RZ ;  /* 0x0000005c30027210 */ /* 0x002fc60007fbe0ff */
[----:B------:R-:W-:Y:S01]  /*10970*/  STL [R1+0x1028], R42 ;  /* 0x0010282a01007387 */ /* 0x000fe20000100800 */
[-C--:B--2---:R-:W-:Y:S01]  /*10980*/  IADD3 R4, P2, PT, R52, R92.reuse, RZ ;  /* 0x0000005c34047210 */ /* 0x084fe20007f5e0ff */
[--C-:B------:R-:W-:Y:S02]  /*10990*/  IMAD.X R48, R49, 0x1, R91.reuse, P5 ;  /* 0x0000000131307824 */ /* 0x100fe400028e065b */
[----:B------:R1:W-:Y:S01]  /*109a0*/  STL [R1+0xf20], R2 ;  /* 0x000f200201007387 */ /* 0x0003e20000100800 */
[----:B---3--:R-:W-:Y:S01]  /*109b0*/  IADD3 R3, P4, PT, R54, R92, RZ ;  /* 0x0000005c36037210 */ /* 0x008fe20007f9e0ff */
[--C-:B------:R-:W-:Y:S02]  /*109c0*/  IMAD.X R52, R53, 0x1, R91.reuse, P2 ;  /* 0x0000000135347824 */ /* 0x100fe400010e065b */
[----:B------:R-:W-:Y:S02]  /*109d0*/  STL [R1+0x102c], R44 ;  /* 0x00102c2c01007387 */ /* 0x000fe40000100800 */
[----:B------:R-:W-:-:S02]  /*109e0*/  IMAD.X R54, R55, 0x1, R91, P4 ;  /* 0x0000000137367824 */ /* 0x000fc400020e065b */
[----:B------:R-:W-:Y:S01]  /*109f0*/  STL [R1+0x1030], R46 ;  /* 0x0010302e01007387 */ /* 0x000fe20000100800 */
[----:B-1----:R-:W-:-:S05]  /*10a00*/  IADD3 R2, P0, PT, R50, R92, RZ ;  /* 0x0000005c32027210 */ /* 0x002fca0007f1e0ff */
[----:B------:R1:W-:Y:S01]  /*10a10*/  STL [R1+0xf24], R2 ;  /* 0x000f240201007387 */ /* 0x0003e20000100800 */
[----:B------:R-:W-:-:S03]  /*10a20*/  IMAD.X R50, R51, 0x1, R91, P0 ;  /* 0x0000000133327824 */ /* 0x000fc600000e065b */
[----:B------:R2:W-:Y:S04]  /*10a30*/  STL [R1+0xf28], R4 ;  /* 0x000f280401007387 */ /* 0x0005e80000100800 */
[----:B------:R3:W-:Y:S01]  /*10a40*/  STL [R1+0xf2c], R3 ;  /* 0x000f2c0301007387 */ /* 0x0007e20000100800 */
[-C--:B-1----:R-:W-:Y:S02]  /*10a50*/  IADD3 R2, P5, PT, R56, R92.reuse, RZ ;  /* 0x0000005c38027210 */ /* 0x082fe40007fbe0ff */
[----:B--2---:R-:W-:-:S03]  /*10a60*/  IADD3 R4, P2, PT, R60, R92, RZ ;  /* 0x0000005c3c047210 */ /* 0x004fc60007f5e0ff */
[----:B------:R1:W-:Y:S01]  /*10a70*/  STL [R1+0xf30], R2 ;  /* 0x000f300201007387 */ /* 0x0003e20000100800 */
[--C-:B------:R-:W-:Y:S01]  /*10a80*/  IMAD.X R56, R57, 0x1, R91.reuse, P5 ;  /* 0x0000000139387824 */ /* 0x100fe200028e065b */
[----:B---3--:R-:W-:Y:S01]  /*10a90*/  IADD3 R3, P4, PT, R62, R92, RZ ;  /* 0x0000005c3e037210 */ /* 0x008fe20007f9e0ff */
[----:B------:R-:W-:-:S04]  /*10aa0*/  IMAD.X R60, R61, 0x1, R91, P2 ;  /* 0x000000013d3c7824 */ /* 0x000fc800010e065b */
[----:B------:R-:W-:Y:S01]  /*10ab0*/  IMAD.X R62, R63, 0x1, R91, P4 ;  /* 0x000000013f3e7824 */ /* 0x000fe200020e065b */
        /* <DEDUP_REMOVED lines=8> */
[----:B------:R-:W-:Y:S01]  /*10b40*/  IMAD.X R64, R65, 0x1, R91, P5 ;  /* 0x0000000141407824 */ /* 0x000fe200028e065b */
[-C--:B---3--:R-:W-:Y:S02]  /*10b50*/  IADD3 R3, P4, PT, R70, R92.reuse, RZ ;  /* 0x0000005c46037210 */ /* 0x088fe40007f9e0ff */
[----:B-1----:R-:W-:-:S05]  /*10b60*/  IADD3 R2, P0, PT, R66, R92, RZ ;  /* 0x0000005c42027210 */ /* 0x002fca0007f1e0ff */
[----:B------:R1:W-:Y:S01]  /*10b70*/  STL [R1+0xf44], R2 ;  /* 0x000f440201007387 */ /* 0x0003e20000100800 */
[----:B------:R-:W-:-:S03]  /*10b80*/  IMAD.X R66, R67, 0x1, R91, P0 ;  /* 0x0000000143427824 */ /* 0x000fc600000e065b */
[----:B------:R2:W-:Y:S01]  /*10b90*/  STL [R1+0xf48], R4 ;  /* 0x000f480401007387 */ /* 0x0005e20000100800 */
[----:B-1----:R-:W-:-:S03]  /*10ba0*/  IADD3 R2, P5, PT, R72, R92, RZ ;  /* 0x0000005c48027210 */ /* 0x002fc60007fbe0ff */
[----:B--2---:R-:W2:Y:S01]  /*10bb0*/  LDL.LU.64 R4, [R1] ;  /* 0x0000000001047983 */ /* 0x004ea20000300a00 */
[--C-:B------:R-:W-:Y:S01]  /*10bc0*/  IMAD.X R68, R69, 0x1, R91.reuse, P2 ;  /* 0x0000000145447824 */ /* 0x100fe200010e065b */
[----:B------:R-:W-:Y:S01]  /*10bd0*/  IADD3 R6, P2, PT, R76, R92, RZ ;  /* 0x0000005c4c067210 */ /* 0x000fe20007f5e0ff */
[--C-:B------:R-:W-:Y:S01]  /*10be0*/  IMAD.X R70, R71, 0x1, R91.reuse, P4 ;  /* 0x0000000147467824 */ /* 0x100fe200020e065b */
[----:B------:R1:W-:Y:S01]  /*10bf0*/  STL [R1+0xf4c], R3 ;  /* 0x000f4c0301007387 */ /* 0x0003e20000100800 */
[----:B------:R-:W-:-:S03]  /*10c00*/  IMAD.X R72, R73, 0x1, R91, P5 ;  /* 0x0000000149487824 */ /* 0x000fc600028e065b */
[----:B------:R3:W-:Y:S01]  /*10c10*/  STL [R1+0xf50], R2 ;  /* 0x000f500201007387 */ /* 0x0007e20000100800 */
[-C--:B-1----:R-:W-:Y:S02]  /*10c20*/  IADD3 R3, P4, PT, R78, R92.reuse, RZ ;  /* 0x0000005c4e037210 */ /* 0x082fe40007f9e0ff */
[----:B---3--:R-:W-:-:S05]  /*10c30*/  IADD3 R2, P0, PT, R74, R92, RZ ;  /* 0x0000005c4a027210 */ /* 0x008fca0007f1e0ff */
[----:B------:R1:W-:Y:S04]  /*10c40*/  STL [R1+0xf54], R2 ;  /* 0x000f540201007387 */ /* 0x0003e80000100800 */
[----:B------:R3:W-:Y:S01]  /*10c50*/  STL [R1+0xf58], R6 ;  /* 0x000f580601007387 */ /* 0x0007e20000100800 */
[----:B-1----:R-:W-:-:S03]  /*10c60*/  IADD3 R2, P5, PT, R80, R92, RZ ;  /* 0x0000005c50027210 */ /* 0x002fc60007fbe0ff */
[----:B---3--:R-:W3:Y:S04]  /*10c70*/  LDL.LU.64 R6, [R1+0x8] ;  /* 0x0000080001067983 */ /* 0x008ee80000300a00 */
[----:B------:R-:W-:Y:S04]  /*10c80*/  STL [R1+0xf5c], R3 ;  /* 0x000f5c0301007387 */ /* 0x000fe80000100800 */
[----:B------:R-:W4:Y:S04]  /*10c90*/  LDL.LU.64 R26, [R1+0x10] ;  /* 0x00001000011a7983 */ /* 0x000f280000300a00 */
[----:B------:R1:W-:Y:S04]  /*10ca0*/  STL [R1+0xf60], R2 ;  /* 0x000f600201007387 */ /* 0x0003e80000100800 */
[----:B------:R-:W4:Y:S04]  /*10cb0*/  LDL.LU.64 R8, [R1+0x18] ;  /* 0x0000180001087983 */ /* 0x000f280000300a00 */
[----:B------:R-:W4:Y:S01]  /*10cc0*/  LDL.LU.64 R20, [R1+0x20] ;  /* 0x0000200001147983 */ /* 0x000f220000300a00 */
[--C-:B------:R-:W-:Y:S01]  /*10cd0*/  IMAD.X R74, R75, 0x1, R91.reuse, P0 ;  /* 0x000000014b4a7824 */ /* 0x100fe200000e065b */
[-C--:B-1----:R-:W-:Y:S01]  /*10ce0*/  IADD3 R2, P0, PT, R12, R92.reuse, RZ ;  /* 0x0000005c0c027210 */ /* 0x082fe20007f1e0ff */
[--C-:B------:R-:W-:Y:S01]  /*10cf0*/  IMAD.X R76, R77, 0x1, R91.reuse, P2 ;  /* 0x000000014d4c7824 */ /* 0x100fe200010e065b */
[-C--:B------:R-:W-:Y:S01]  /*10d00*/  IADD3 R10, P2, PT, R14, R92.reuse, RZ ;  /* 0x0000005c0e0a7210 */ /* 0x080fe20007f5e0ff */
[--C-:B------:R-:W-:Y:S01]  /*10d10*/  IMAD.X R78, R79, 0x1, R91.reuse, P4 ;  /* 0x000000014f4e7824 */ /* 0x100fe200020e065b */
[----:B------:R-:W-:Y:S01]  /*10d20*/  IADD3 R3, P4, PT, R16, R92, RZ ;  /* 0x0000005c10037210 */ /* 0x000fe20007f9e0ff */
[--C-:B------:R-:W-:Y:S01]  /*10d30*/  IMAD.X R80, R81, 0x1, R91.reuse, P5 ;  /* 0x0000000151507824 */ /* 0x100fe200028e065b */
[----:B------:R1:W-:Y:S01]  /*10d40*/  STL [R1+0xfb4], R2 ;  /* 0x000fb40201007387 */ /* 0x0003e20000100800 */
[----:B------:R-:W-:-:S03]  /*10d50*/  IMAD.X R12, R13, 0x1, R91, P0 ;  /* 0x000000010d0c7824 */ /* 0x000fc600000e065b */
[----:B------:R0:W-:Y:S01]  /*10d60*/  STL [R1+0xfb8], R10 ;  /* 0x000fb80a01007387 */ /* 0x0001e20000100800 */
[----:B-1----:R-:W-:-:S03]  /*10d70*/  IADD3 R2, P5, PT, R18, R92, RZ ;  /* 0x0000005c12027210 */ /* 0x002fc60007fbe0ff */
[----:B------:R-:W-:Y:S01]  /*10d80*/  STL [R1+0xfbc], R3 ;  /* 0x000fbc0301007387 */ /* 0x000fe20000100800 */
[----:B------:R-:W-:-:S03]  /*10d90*/  IMAD.X R13, R15, 0x1, R91, P2 ;  /* 0x000000010f0d7824 */ /* 0x000fc600010e065b */
[----:B0-----:R-:W4:Y:S04]  /*10da0*/  LDL.LU.64 R10, [R1+0x28] ;  /* 0x00002800010a7983 */ /* 0x001f280000300a00 */
[----:B------:R0:W-:Y:S01]  /*10db0*/  STL [R1+0xfc0], R2 ;  /* 0x000fc00201007387 */ /* 0x0001e20000100800 */
[----:B------:R-:W-:-:S03]  /*10dc0*/  IMAD.X R14, R19, 0x1, R91, P5 ;  /* 0x00000001130e7824 */ /* 0x000fc600028e065b */
[----:B0-----:R-:W4:Y:S04]  /*10dd0*/  LDL.LU.64 R2, [R1+0x30] ;  /* 0x0000300001027983 */ /* 0x001f280000300a00 */
[----:B------:R0:W-:Y:S04]  /*10de0*/  STL [R1+0xf84], R12 ;  /* 0x000f840c01007387 */ /* 0x0001e80000100800 */
[----:B------:R-:W4:Y:S04]  /*10df0*/  LDL.LU.64 R36, [R1+0x38] ;  /* 0x0000380001247983 */ /* 0x000f280000300a00 */
[----:B------:R-:W4:Y:S01]  /*10e00*/  LDL.LU.64 R22, [R1+0x40] ;  /* 0x0000400001167983 */ /* 0x000f220000300a00 */
[----:B0-----:R-:W-:-:S03]  /*10e10*/  IMAD.X R12, R17, 0x1, R91, P4 ;  /* 0x00000001110c7824 */ /* 0x001fc600020e065b */
[----:B------:R0:W-:Y:S04]  /*10e20*/  STL [R1+0xf88], R13 ;  /* 0x000f880d01007387 */ /* 0x0001e80000100800 */
[----:B------:R1:W-:Y:S04]  /*10e30*/  STL [R1+0xf8c], R12 ;  /* 0x000f8c0c01007387 */ /* 0x0003e80000100800 */
[----:B------:R1:W-:Y:S01]  /*10e40*/  STL [R1+0xf90], R14 ;  /* 0x000f900e01007387 */ /* 0x0003e20000100800 */
[-C--:B0-----:R-:W-:Y:S02]  /*10e50*/  IADD3 R13, P0, PT, R28, R92.reuse, RZ ;  /* 0x0000005c1c0d7210 */ /* 0x081fe40007f1e0ff */
[----:B-1----:R-:W-:Y:S01]  /*10e60*/  IADD3 R12, P2, PT, R30, R92, RZ ;  /* 0x0000005c1e0c7210 */ /* 0x002fe20007f5e0ff */
[----:B------:R-:W4:Y:S04]  /*10e70*/  LDL.LU.64 R14, [R1+0x48] ;  /* 0x00004800010e7983 */ /* 0x000f280000300a00 */
[----:B------:R0:W-:Y:S04]  /*10e80*/  STL [R1+0x6a8], R13 ;  /* 0x0006a80d01007387 */ /* 0x0001e80000100800 */
[----:B------:R-:W4:Y:S01]  /*10e90*/  LDL.LU.64 R24, [R1+0x50] ;  /* 0x0000500001187983 */ /* 0x000f220000300a00 */
[----:B------:R-:W-:-:S02]  /*10ea0*/  IMAD.X R28, R29, 0x1, R91, P0 ;  /* 0x000000011d1c7824 */ /* 0x000fc400000e065b */
[----:B------:R-:W-:Y:S01]  /*10eb0*/  IMAD.X R30, R31, 0x1, R91, P2 ;  /* 0x000000011f1e7824 */ /* 0x000fe200010e065b */
[----:B------:R2:W-:Y:S01]  /*10ec0*/  STL [R1+0x6ac], R12 ;  /* 0x0006ac0c01007387 */ /* 0x0005e20000100800 */
[----:B0-----:R-:W-:-:S05]  /*10ed0*/  IADD3 R13, P4, PT, R32, R92, RZ ;  /* 0x0000005c200d7210 */ /* 0x001fca0007f9e0ff */
[----:B------:R4:W-:Y:S01]  /*10ee0*/  STL [R1+0x6c4], R13 ;  /* 0x0006c40d01007387 */ /* 0x0009e20000100800 */
[----:B------:R-:W-:Y:S01]  /*10ef0*/  IMAD.X R32, R33, 0x1, R91, P4 ;  /* 0x0000000121207824 */ /* 0x000fe200020e065b */
[----:B--2---:R-:W-:-:S05]  /*10f00*/  IADD3 R12, P5, PT, R4, R92, RZ ;  /* 0x0000005c040c7210 */ /* 0x004fca0007fbe0ff */
[----:B------:R0:W-:Y:S01]  /*10f10*/  STL [R1], R12 ;  /* 0x0000000c01007387 */ /* 0x0001e20000100800 */
[----:B------:R-:W-:Y:S01]  /*10f20*/  IMAD.X R5, R5, 0x1, R91, P5 ;  /* 0x0000000105057824 */ /* 0x000fe200028e065b */
[----:B---3--:R-:W-:-:S05]  /*10f30*/  IADD3 R4, P0, PT, R6, R92, RZ ;  /* 0x0000005c06047210 */ /* 0x008fca0007f1e0ff */
[----:B------:R1:W-:Y:S01]  /*10f40*/  STL [R1+0x8], R4 ;  /* 0x0000080401007387 */ /* 0x0003e20000100800 */
[----:B------:R-:W-:Y:S01]  /*10f50*/  IMAD.X R6, R7, 0x1, R91, P0 ;  /* 0x0000000107067824 */ /* 0x000fe200000e065b */
[----:B----4-:R-:W-:-:S05]  /*10f60*/  IADD3 R13, P2, PT, R26, R92, RZ ;  /* 0x0000005c1a0d7210 */ /* 0x010fca0007f5e0ff */
[----:B------:R-:W-:Y:S01]  /*10f70*/  STL [R1+0x10], R13 ;  /* 0x0000100d01007387 */ /* 0x000fe20000100800 */
[-C--:B0-----:R-:W-:Y:S02]  /*10f80*/  IADD3 R12, P4, PT, R8, R92.reuse, RZ ;  /* 0x0000005c080c7210 */ /* 0x081fe40007f9e0ff */
[----:B-1----:R-:W-:-:S03]  /*10f90*/  IADD3 R4, P5, PT, R20, R92, RZ ;  /* 0x0000005c14047210 */ /* 0x002fc60007fbe0ff */
[----:B------:R-:W-:Y:S04]  /*10fa0*/  STL [R1+0x18], R12 ;  /* 0x0000180c01007387 */ /* 0x000fe80000100800 */
[----:B------:R-:W2:Y:S01]  /*10fb0*/  LDL.LU.64 R16, [R1+0x58] ;  /* 0x0000580001107983 */ /* 0x000ea20000300a00 */
[--C-:B------:R-:W-:Y:S02]  /*10fc0*/  IMAD.X R7, R27, 0x1, R91.reuse, P2 ;  /* 0x000000011b077824 */ /* 0x100fe400010e065b */
[--C-:B------:R-:W-:Y:S01]  /*10fd0*/  IMAD.X R8, R9, 0x1, R91.reuse, P4 ;  /* 0x0000000109087824 */ /* 0x100fe200020e065b */
[----:B------:R0:W-:Y:S04]  /*10fe0*/  STL [R1+0x20], R4 ;  /* 0x0000200401007387 */ /* 0x0001e80000100800 */
[----:B------:R-:W3:Y:S01]  /*10ff0*/  LDL.LU.64 R34, [R1+0x60] ;  /* 0x0000600001227983 */ /* 0x000ee20000300a00 */
[----:B------:R-:W-:-:S03]  /*11000*/  IMAD.X R9, R21, 0x1, R91, P5 ;  /* 0x0000000115097824 */ /* 0x000fc600028e065b */
[----:B------:R-:W4:Y:S04]  /*11010*/  LDL.LU.64 R18, [R1+0x68] ;  /* 0x0000680001127983 */ /* 0x000f280000300a00 */
[----:B------:R-:W4:Y:S01]  /*11020*/  LDL.LU.64 R26, [R1+0x70] ;  /* 0x00007000011a7983 */ /* 0x000f220000300a00 */
[----:B0-----:R-:W-:-:S03]  /*11030*/  IADD3 R4, P0, PT, R10, R92, RZ ;  /* 0x0000005c0a047210 */ /* 0x001fc60007f1e0ff */
[----:B------:R-:W4:Y:S02]  /*11040*/  LDL.LU.64 R20, [R1+0x78] ;  /* 0x0000780001147983 */ /* 0x000f240000300a00 */
[----:B------:R-:W-:Y:S02]  /*11050*/  IMAD.X R10, R11, 0x1, R91, P0 ;  /* 0x000000010b0a7824 */ /* 0x000fe400000e065b */
[----:B------:R0:W-:Y:S01]  /*11060*/  STL [R1+0x28], R4 ;  /* 0x0000280401007387 */ /* 0x0001e20000100800 */
[----:B------:R-:W-:-:S05]  /*11070*/  IADD3 R13, P2, PT, R2, R92, RZ ;  /* 0x0000005c020d7210 */ /* 0x000fca0007f5e0ff */
[----:B------:R1:W-:Y:S01]  /*11080*/  STL [R1+0x30], R13 ;  /* 0x0000300d01007387 */ /* 0x0003e20000100800 */
[----:B------:R-:W-:Y:S01]  /*11090*/  IMAD.X R11, R3, 0x1, R91, P2 ;  /* 0x00000001030b7824 */ /* 0x000fe200010e065b */
[-C--:B------:R-:W-:Y:S02]  /*110a0*/  IADD3 R12, P4, PT, R36, R92.reuse, RZ ;  /* 0x0000005c240c7210 */ /* 0x080fe40007f9e0ff */
[----:B0-----:R-:W-:-:S03]  /*110b0*/  IADD3 R4, P5, PT, R22, R92, RZ ;  /* 0x0000005c16047210 */ /* 0x001fc60007fbe0ff */
[----:B------:R0:W-:Y:S04]  /*110c0*/  STL [R1+0x38], R12 ;  /* 0x0000380c01007387 */ /* 0x0001e80000100800 */
[----:B------:R0:W-:Y:S04]  /*110d0*/  STL [R1+0x40], R4 ;  /* 0x0000400401007387 */ /* 0x0001e80000100800 */
[----:B------:R-:W4:Y:S01]  /*110e0*/  LDL.LU.64 R2, [R1+0x80] ;  /* 0x0000800001027983 */ /* 0x000f220000300a00 */
[--C-:B-1----:R-:W-:Y:S02]  /*110f0*/  IMAD.X R13, R23, 0x1, R91.reuse, P5 ;  /* 0x00000001170d7824 */ /* 0x102fe400028e065b */
[----:B0-----:R-:W-:Y:S01]  /*11100*/  IMAD.X R12, R37, 0x1, R91, P4 ;  /* 0x00000001250c7824 */ /* 0x001fe200020e065b */
[----:B------:R-:W-:-:S05]  /*11110*/  IADD3 R4, P0, PT, R14, R92, RZ ;  /* 0x0000005c0e047210 */ /* 0x000fca0007f1e0ff */
[----:B------:R3:W-:Y:S01]  /*11120*/  STL [R1+0x48], R4 ;  /* 0x0000480401007387 */ /* 0x0007e20000100800 */
[----:B------:R-:W-:Y:S01]  /*11130*/  IMAD.X R14, R15, 0x1, R91, P0 ;  /* 0x000000010f0e7824 */ /* 0x000fe200000e065b */
[----:B------:R-:W-:-:S05]  /*11140*/  IADD3 R23, P2, PT, R24, R92, RZ ;  /* 0x0000005c18177210 */ /* 0x000fca0007f5e0ff */
[----:B------:R-:W-:Y:S01]  /*11150*/  STL [R1+0x50], R23 ;  /* 0x0000501701007387 */ /* 0x000fe20000100800 */
[----:B------:R-:W-:Y:S01]  /*11160*/  IMAD.X R15, R25, 0x1, R91, P2 ;  /* 0x00000001190f7824 */ /* 0x000fe200010e065b */
[----:B--2---:R-:W-:-:S05]  /*11170*/  IADD3 R22, P4, PT, R16, R92, RZ ;  /* 0x0000005c10167210 */ /* 0x004fca0007f9e0ff */
[----:B------:R0:W-:Y:S01]  /*11180*/  STL [R1+0x58], R22 ;  /* 0x0000581601007387 */ /* 0x0001e20000100800 */
[----:B---3--:R-:W-:-:S03]  /*11190*/  IADD3 R4, P5, PT, R34, R92, RZ ;  /* 0x0000005c22047210 */ /* 0x008fc60007fbe0ff */
[----:B0-----:R-:W2:Y:S04]  /*111a0*/  LDL.LU.64 R22, [R1+0x88] ;  /* 0x0000880001167983 */ /* 0x001ea80000300a00 */
[----:B------:R4:W-:Y:S04]  /*111b0*/  STL [R1+0x60], R4 ;  /* 0x0000600401007387 */ /* 0x0009e80000100800 */
[----:B------:R-:W3:Y:S04]  /*111c0*/  LDL.LU.64 R40, [R1+0x90] ;  /* 0x0000900001287983 */ /* 0x000ee80000300a00 */
[----:B------:R-:W3:Y:S01]  /*111d0*/  LDL.LU.64 R24, [R1+0x98] ;  /* 0x0000980001187983 */ /* 0x000ee20000300a00 */
[----:B------:R-:W-:-:S03]  /*111e0*/  IMAD.X R16, R17, 0x1, R91, P4 ;  /* 0x0000000111107824 */ /* 0x000fc600020e065b */
[----:B------:R-:W3:Y:S01]  /*111f0*/  LDL.LU.64 R38, [R1+0xa0] ;  /* 0x0000a00001267983 */ /* 0x000ee20000300a00 */
[-C--:B----4-:R-:W-:Y:S01]  /*11200*/  IADD3 R4, P0, PT, R18, R92.reuse, RZ ;  /* 0x0000005c12047210 */ /* 0x090fe20007f1e0ff */
[--C-:B------:R-:W-:Y:S01]  /*11210*/  IMAD.X R17, R35, 0x1, R91.reuse, P5 ;  /* 0x0000000123117824 */ /* 0x100fe200028e065b */
[-C--:B------:R-:W-:Y:S02]  /*11220*/  IADD3 R31, P2, PT, R26, R92.reuse, RZ ;  /* 0x0000005c1a1f7210 */ /* 0x080fe40007f5e0ff */
[----:B------:R-:W-:Y:S01]  /*11230*/  IADD3 R29, P4, PT, R20, R92, RZ ;  /* 0x0000005c141d7210 */ /* 0x000fe20007f9e0ff */
[----:B------:R0:W-:Y:S01]  /*11240*/  STL [R1+0x68], R4 ;  /* 0x0000680401007387 */ /* 0x0001e20000100800 */
[--C-:B------:R-:W-:Y:S02]  /*11250*/  IMAD.X R18, R19, 0x1, R91.reuse, P0 ;  /* 0x0000000113127824 */ /* 0x100fe400000e065b */
[--C-:B------:R-:W-:Y:S01]  /*11260*/  IMAD.X R19, R27, 0x1, R91.reuse, P2 ;  /* 0x000000011b137824 */ /* 0x100fe200010e065b */
[----:B------:R-:W-:Y:S01]  /*11270*/  STL [R1+0x70], R31 ;  /* 0x0000701f01007387 */ /* 0x000fe20000100800 */
[----:B------:R-:W-:-:S03]  /*11280*/  IMAD.X R20, R21, 0x1, R91, P4 ;  /* 0x0000000115147824 */ /* 0x000fc600020e065b */
[----:B------:R-:W-:Y:S01]  /*11290*/  STL [R1+0x78], R29 ;  /* 0x0000781d01007387 */ /* 0x000fe20000100800 */
[----:B0-----:R-:W-:-:S05]  /*112a0*/  IADD3 R4, P5, PT, R2, R92, RZ ;  /* 0x0000005c02047210 */ /* 0x001fca0007fbe0ff */
[----:B------:R2:W-:Y:S04]  /*112b0*/  STL [R1+0x80], R4 ;  /* 0x0000800401007387 */ /* 0x0005e80000100800 */
[----:B------:R-:W4:Y:S01]  /*112c0*/  LDL.LU.64 R26, [R1+0xa8] ;  /* 0x0000a800011a7983 */ /* 0x000f220000300a00 */
[----:B------:R-:W-:-:S03]  /*112d0*/  IMAD.X R21, R3, 0x1, R91, P5 ;  /* 0x0000000103157824 */ /* 0x000fc600028e065b */
[----:B------:R-:W4:Y:S04]  /*112e0*/  LDL.LU.64 R36, [R1+0xb0] ;  /* 0x0000b00001247983 */ /* 0x000f280000300a00 */
[----:B------:R-:W4:Y:S04]  /*112f0*/  LDL.LU.64 R34, [R1+0xb8] ;  /* 0x0000b80001227983 */ /* 0x000f280000300a00 */
[----:B------:R-:W4:Y:S01]  /*11300*/  LDL.LU.64 R2, [R1+0xc0] ;  /* 0x0000c00001027983 */ /* 0x000f220000300a00 */
[----:B--2---:R-:W-:-:S05]  /*11310*/  IADD3 R4, P0, PT, R22, R92, RZ ;  /* 0x0000005c16047210 */ /* 0x004fca0007f1e0ff */
[----:B------:R0:W-:Y:S01]  /*11320*/  STL [R1+0x88], R4 ;  /* 0x0000880401007387 */ /* 0x0001e20000100800 */
[----:B------:R-:W-:Y:S01]  /*11330*/  IMAD.X R22, R23, 0x1, R91, P0 ;  /* 0x0000000117167824 */ /* 0x000fe200000e065b */
[-C--:B---3--:R-:W-:Y:S02]  /*11340*/  IADD3 R31, P2, PT, R40, R92.reuse, RZ ;  /* 0x0000005c281f7210 */ /* 0x088fe40007f5e0ff */
[----:B------:R-:W-:-:S03]  /*11350*/  IADD3 R29, P4, PT, R24, R92, RZ ;  /* 0x0000005c181d7210 */ /* 0x000fc60007f9e0ff */
[----:B------:R-:W-:Y:S01]  /*11360*/  STL [R1+0x90], R31 ;  /* 0x0000901f01007387 */ /* 0x000fe20000100800 */
[--C-:B------:R-:W-:Y:S01]  /*11370*/  IMAD.X R23, R41, 0x1, R91.reuse, P2 ;  /* 0x0000000129177824 */ /* 0x100fe200010e065b */
[----:B0-----:R-:W-:Y:S02]  /*11380*/  IADD3 R4, P5, PT, R38, R92, RZ ;  /* 0x0000005c26047210 */ /* 0x001fe40007fbe0ff */
[----:B------:R-:W-:Y:S01]  /*11390*/  STL [R1+0x98], R29 ;  /* 0x0000981d01007387 */ /* 0x000fe20000100800 */
[----:B------:R-:W-:-:S03]  /*113a0*/  IMAD.X R24, R25, 0x1, R91, P4 ;  /* 0x0000000119187824 */ /* 0x000fc600020e065b */
[----:B------:R4:W-:Y:S01]  /*113b0*/  STL [R1+0xa0], R4 ;  /* 0x0000a00401007387 */ /* 0x0009e20000100800 */
[----:B------:R-:W-:-:S03]  /*113c0*/  IMAD.X R25, R39, 0x1, R91, P5 ;  /* 0x0000000127197824 */ /* 0x000fc600028e065b */
[----:B------:R-:W2:Y:S04]  /*113d0*/  LDL.LU.64 R46, [R1+0xc8] ;  /* 0x0000c800012e7983 */ /* 0x000ea80000300a00 */
[----:B------:R-:W3:Y:S04]  /*113e0*/  LDL.LU.64 R44, [R1+0xd0] ;  /* 0x0000d000012c7983 */ /* 0x000ee80000300a00 */
[----:B------:R-:W3:Y:S04]  /*113f0*/  LDL.LU.64 R42, [R1+0xd8] ;  /* 0x0000d800012a7983 */ /* 0x000ee80000300a00 */
[----:B------:R-:W3:Y:S01]  /*11400*/  LDL.LU.64 R40, [R1+0xe0] ;  /* 0x0000e00001287983 */ /* 0x000ee20000300a00 */
[----:B----4-:R-:W-:-:S02]  /*11410*/  IADD3 R4, P0, PT, R26, R92, RZ ;  /* 0x0000005c1a047210 */ /* 0x010fc40007f1e0ff */
[----:B------:R-:W-:-:S03]  /*11420*/  IADD3 R31, P2, PT, R36, R92, RZ ;  /* 0x0000005c241f7210 */ /* 0x000fc60007f5e0ff */
[----:B------:R0:W-:Y:S01]  /*11430*/  STL [R1+0xa8], R4 ;  /* 0x0000a80401007387 */ /* 0x0001e20000100800 */
[--C-:B------:R-:W-:Y:S01]  /*11440*/  IMAD.X R26, R27, 0x1, R91.reuse, P0 ;  /* 0x000000011b1a7824 */ /* 0x100fe200000e065b */
[----:B------:R-:W-:Y:S02]  /*11450*/  IADD3 R29, P4, PT, R34, R92, RZ ;  /* 0x0000005c221d7210 */ /* 0x000fe40007f9e0ff */
[----:B------:R-:W-:Y:S01]  /*11460*/  STL [R1+0xb0], R31 ;  /* 0x0000b01f01007387 */ /* 0x000fe20000100800 */
[----:B------:R-:W-:-:S03]  /*11470*/  IMAD.X R27, R37, 0x1, R91, P2 ;  /* 0x00000001251b7824 */ /* 0x000fc600010e065b */
[----:B------:R-:W-:Y:S01]  /*11480*/  STL [R1+0x6c8], R29 ;  /* 0x0006c81d01007387 */ /* 0x000fe20000100800 */
[----:B0-----:R-:W-:-:S05]  /*11490*/  IADD3 R4, P5, PT, R2, R92, RZ ;  /* 0x0000005c02047210 */ /* 0x001fca0007fbe0ff */
[----:B------:R0:W-:Y:S01]  /*114a0*/  STL [R1+0x71c], R4 ;  /* 0x00071c0401007387 */ /* 0x0001e20000100800 */
[----:B------:R-:W-:-:S03]  /*114b0*/  IMAD.X R2, R3, 0x1, R91, P5 ;  /* 0x0000000103027824 */ /* 0x000fc600028e065b */
[----:B------:R-:W4:Y:S01]  /*114c0*/  LDL.LU.64 R38, [R1+0xe8] ;  /* 0x0000e80001267983 */ /* 0x000f220000300a00 */
[----:B0-----:R-:W-:-:S05]  /*114d0*/  IMAD.X R4, R35, 0x1, R91, P4 ;  /* 0x0000000123047824 */ /* 0x001fca00020e065b */
[----:B------:R-:W-:Y:S04]  /*114e0*/  STL [R1+0xb8], R4 ;  /* 0x0000b80401007387 */ /* 0x000fe80000100800 */
[----:B------:R-:W4:Y:S04]  /*114f0*/  LDL.LU.64 R36, [R1+0xf0] ;  /* 0x0000f00001247983 */ /* 0x000f280000300a00 */
[----:B------:R0:W-:Y:S04]  /*11500*/  STL [R1+0xc0], R2 ;  /* 0x0000c00201007387 */ /* 0x0001e80000100800 */
[----:B------:R-:W4:Y:S04]  /*11510*/  LDL.LU.64 R34, [R1+0xf8] ;  /* 0x0000f80001227983 */ /* 0x000f280000300a00 */
[----:B0-----:R-:W4:Y:S01]  /*11520*/  LDL.LU.64 R2, [R1+0x100] ;  /* 0x0001000001027983 */ /* 0x001f220000300a00 */
[----:B--2---:R-:W-:-:S02]  /*11530*/  IADD3 R29, P0, PT, R46, R92, RZ ;  /* 0x0000005c2e1d7210 */ /* 0x004fc40007f1e0ff */
[----:B---3--:R-:W-:-:S03]  /*11540*/  IADD3 R4, P2, PT, R44, R92, RZ ;  /* 0x0000005c2c047210 */ /* 0x008fc60007f5e0ff */
[----:B------:R0:W-:Y:S01]  /*11550*/  STL [R1+0x720], R29 ;  /* 0x0007201d01007387 */ /* 0x0001e20000100800 */
[----:B------:R-:W-:-:S03]  /*11560*/  IADD3 R31, P4, PT, R42, R92, RZ ;  /* 0x0000005c2a1f7210 */ /* 0x000fc60007f9e0ff */
[----:B------:R1:W-:Y:S01]  /*11570*/  STL [R1+0x724], R4 ;  /* 0x0007240401007387 */ /* 0x0003e20000100800 */
[----:B0-----:R-:W-:-:S03]  /*11580*/  IADD3 R29, P5, PT, R40, R92, RZ ;  /* 0x0000005c281d7210 */ /* 0x001fc60007fbe0ff */
[----:B------:R0:W-:Y:S01]  /*11590*/  STL [R1+0x728], R31 ;  /* 0x0007281f01007387 */ /* 0x0001e20000100800 */
[----:B-1----:R-:W-:-:S03]  /*115a0*/  IMAD.X R4, R47, 0x1, R91, P0 ;  /* 0x000000012f047824 */ /* 0x002fc600000e065b */
[----:B------:R1:W-:Y:S01]  /*115b0*/  STL [R1+0x77c], R29 ;  /* 0x00077c1d01007387 */ /* 0x0003e20000100800 */
[----:B0-----:R-:W-:-:S03]  /*115c0*/  IMAD.X R31, R45, 0x1, R91, P2 ;  /* 0x000000012d1f7824 */ /* 0x001fc600010e065b */
[----:B------:R0:W-:Y:S01]  /*115d0*/  STL [R1+0xc8], R4 ;  /* 0x0000c80401007387 */ /* 0x0001e20000100800 */
[----:B-1----:R-:W-:-:S03]  /*115e0*/  IMAD.X R29, R43, 0x1, R91, P4 ;  /* 0x000000012b1d7824 */ /* 0x002fc600020e065b */
[----:B------:R-:W-:Y:S04]  /*115f0*/  STL [R1+0xd0], R31 ;  /* 0x0000d01f01007387 */ /* 0x000fe80000100800 */
[----:B------:R-:W2:Y:S01]  /*11600*/  LDL.LU.64 R46, [R1+0x108] ;  /* 0x00010800012e7983 */ /* 0x000ea20000300a00 */
[----:B0-----:R-:W-:-:S03]  /*11610*/  IMAD.X R4, R41, 0x1, R91, P5 ;  /* 0x0000000129047824 */ /* 0x001fc600028e065b */
[----:B------:R-:W-:Y:S04]  /*11620*/  STL [R1+0xd8], R29 ;  /* 0x0000d81d01007387 */ /* 0x000fe80000100800 */
[----:B------:R-:W3:Y:S04]  /*11630*/  LDL.LU.64 R44, [R1+0x110] ;  /* 0x00011000012c7983 */ /* 0x000ee80000300a00 */
[----:B------:R4:W-:Y:S04]  /*11640*/  STL [R1+0xe0], R4 ;  /* 0x0000e00401007387 */ /* 0x0009e80000100800 */
[----:B------:R-:W3:Y:S04]  /*11650*/  LDL.LU.64 R42, [R1+0x118] ;  /* 0x00011800012a7983 */ /* 0x000ee80000300a00 */
[----:B------:R-:W3:Y:S01]  /*11660*/  LDL.LU.64 R40, [R1+0x120] ;  /* 0x0001200001287983 */ /* 0x000ee20000300a00 */
[----:B----4-:R-:W-:-:S02]  /*11670*/  IADD3 R4, P0, PT, R38, R92, RZ ;  /* 0x0000005c26047210 */ /* 0x010fc40007f1e0ff */
[----:B------:R-:W-:-:S03]  /*11680*/  IADD3 R31, P2, PT, R36, R92, RZ ;  /* 0x0000005c241f7210 */ /* 0x000fc60007f5e0ff */
[----:B------:R0:W-:Y:S01]  /*11690*/  STL [R1+0x780], R4 ;  /* 0x0007800401007387 */ /* 0x0001e20000100800 */
[----:B------:R-:W-:-:S03]  /*116a0*/  IADD3 R29, P4, PT, R34, R92, RZ ;  /* 0x0000005c221d7210 */ /* 0x000fc60007f9e0ff */
[----:B------:R1:W-:Y:S01]  /*116b0*/  STL [R1+0x784], R31 ;  /* 0x0007841f01007387 */ /* 0x0003e20000100800 */
[----:B0-----:R-:W-:-:S03]  /*116c0*/  IADD3 R4, P5, PT, R2, R92, RZ ;  /* 0x0000005c02047210 */ /* 0x001fc60007fbe0ff */
[----:B------:R0:W-:Y:S01]  /*116d0*/  STL [R1+0x788], R29 ;  /* 0x0007881d01007387 */ /* 0x0001e20000100800 */
[----:B-1----:R-:W-:-:S03]  /*116e0*/  IMAD.X R31, R39, 0x1, R91, P0 ;  /* 0x00000001271f7824 */ /* 0x002fc600000e065b */
[----:B------:R1:W-:Y:S01]  /*116f0*/  STL [R1+0xbe0], R4 ;  /* 0x000be00401007387 */ /* 0x0003e20000100800 */
[--C-:B------:R-:W-:Y:S02]  /*11700*/  IMAD.X R2, R3, 0x1, R91.reuse, P5 ;  /* 0x0000000103027824 */ /* 0x100fe400028e065b */
[--C-:B0-----:R-:W-:Y:S01]  /*11710*/  IMAD.X R29, R37, 0x1, R91.reuse, P2 ;  /* 0x00000001251d7824 */ /* 0x101fe200010e065b */
[----:B------:R-:W-:Y:S01]  /*11720*/  STL [R1+0xe8], R31 ;  /* 0x0000e81f01007387 */ /* 0x000fe20000100800 */
[----:B-1----:R-:W-:-:S03]  /*11730*/  IMAD.X R4, R35, 0x1, R91, P4 ;  /* 0x0000000123047824 */ /* 0x002fc600020e065b */
[----:B------:R-:W-:Y:S04]  /*11740*/  STL [R1+0xf0], R29 ;  /* 0x0000f01d01007387 */ /* 0x000fe80000100800 */
[----:B------:R-:W4:Y:S04]  /*11750*/  LDL.LU.64 R38, [R1+0x128] ;  /* 0x0001280001267983 */ /* 0x000f280000300a00 */
[----:B------:R-:W-:Y:S04]  /*11760*/  STL [R1+0xf8], R4 ;  /* 0x0000f80401007387 */ /* 0x000fe80000100800 */
[----:B------:R-:W4:Y:S04]  /*11770*/  LDL.LU.64 R36, [R1+0x130] ;  /* 0x0001300001247983 */ /* 0x000f280000300a00 */
[----:B------:R0:W-:Y:S04]  /*11780*/  STL [R1+0x100], R2 ;  /* 0x0001000201007387 */ /* 0x0001e80000100800 */
[----:B------:R-:W4:Y:S04]  /*11790*/  LDL.LU.64 R34, [R1+0x138] ;  /* 0x0001380001227983 */ /* 0x000f280000300a00 */
[----:B0-----:R-:W4:Y:S01]  /*117a0*/  LDL.LU.64 R2, [R1+0x140] ;  /* 0x0001400001027983 */ /* 0x001f220000300a00 */
[----:B--2---:R-:W-:-:S05]  /*117b0*/  IADD3 R29, P0, PT, R46, R92, RZ ;  /* 0x0000005c2e1d7210 */ /* 0x004fca0007f1e0ff */
[----:B------:R0:W-:Y:S01]  /*117c0*/  STL [R1+0xbe4], R29 ;  /* 0x000be41d01007387 */ /* 0x0001e20000100800 */
[----:B---3--:R-:W-:-:S05]  /*117d0*/  IADD3 R4, P2, PT, R44, R92, RZ ;  /* 0x0000005c2c047210 */ /* 0x008fca0007f5e0ff */
[----:B------:R1:W-:Y:S01]  /*117e0*/  STL [R1+0xbe8], R4 ;  /* 0x000be80401007387 */ /* 0x0003e20000100800 */
[-C--:B------:R-:W-:Y:S02]  /*117f0*/  IADD3 R31, P4, PT, R42, R92.reuse, RZ ;  /* 0x0000005c2a1f7210 */ /* 0x080fe40007f9e0ff */
        /* <DEDUP_REMOVED lines=15> */
[----:B----4-:R-:W-:-:S05]  /*118f0*/  IADD3 R4, P0, PT, R38, R92, RZ ;  /* 0x0000005c26047210 */ /* 0x010fca0007f1e0ff */
[----:B------:R0:W-:Y:S01]  /*11900*/  STL [R1+0xbf4], R4 ;  /* 0x000bf40401007387 */ /* 0x0001e20000100800 */
[-C--:B------:R-:W-:Y:S02]  /*11910*/  IADD3 R31, P2, PT, R36, R92.reuse, RZ ;  /* 0x0000005c241f7210 */ /* 0x080fe40007f5e0ff */
        /* <DEDUP_REMOVED lines=816> */
[----:B------:R-:W4:Y:S01]  /*14c20*/  LDL.LU.64 R82, [R1+0x680] ;  /* 0x0006800001527983 */ /* 0x000f220000300a00 */
[----:B--2---:R-:W-:-:S05]  /*14c30*/  IADD3 R2, P0, PT, R46, R92, RZ ;  /* 0x0000005c2e027210 */ /* 0x004fca0007f1e0ff */
[----:B------:R0:W-:Y:S01]  /*14c40*/  STL [R1+0xec4], R2 ;  /* 0x000ec40201007387 */ /* 0x0001e20000100800 */
[----:B---3--:R-:W-:-:S05]  /*14c50*/  IADD3 R4, P2, PT, R44, R92, RZ ;  /* 0x0000005c2c047210 */ /* 0x008fca0007f5e0ff */
[----:B------:R-:W-:Y:S01]  /*14c60*/  STL [R1+0xec8], R4 ;  /* 0x000ec80401007387 */ /* 0x000fe20000100800 */
[----:B------:R-:W-:-:S03]  /*14c70*/  IADD3 R3, P4, PT, R42, R92, RZ ;  /* 0x0000005c2a037210 */ /* 0x000fc60007f9e0ff */
[----:B------:R-:W2:Y:S01]  /*14c80*/  LDL.LU.64 R84, [R1+0x688] ;  /* 0x0006880001547983 */ /* 0x000ea20000300a00 */
[----:B0-----:R-:W-:-:S03]  /*14c90*/  IADD3 R2, P5, PT, R40, R92, RZ ;  /* 0x0000005c28027210 */ /* 0x001fc60007fbe0ff */
[----:B------:R-:W-:Y:S04]  /*14ca0*/  STL [R1+0xecc], R3 ;  /* 0x000ecc0301007387 */ /* 0x000fe80000100800 */
[----:B------:R-:W3:Y:S04]  /*14cb0*/  LDL.LU.64 R86, [R1+0x690] ;  /* 0x0006900001567983 */ /* 0x000ee80000300a00 */
[----:B------:R0:W-:Y:S04]  /*14cc0*/  STL [R1+0xed0], R2 ;  /* 0x000ed00201007387 */ /* 0x0001e80000100800 */
[----:B------:R-:W3:Y:S04]  /*14cd0*/  LDL.LU.64 R88, [R1+0x698] ;  /* 0x0006980001587983 */ /* 0x000ee80000300a00 */
[----:B0-----:R-:W3:Y:S01]  /*14ce0*/  LDL.LU.64 R2, [R1+0x6a0] ;  /* 0x0006a00001027983 */ /* 0x001ee20000300a00 */
[----:B------:R-:W-:-:S02]  /*14cf0*/  IMAD.X R4, R47, 0x1, R91, P0 ;  /* 0x000000012f047824 */ /* 0x000fc400000e065b */
[--C-:B------:R-:W-:Y:S01]  /*14d00*/  IMAD.X R29, R45, 0x1, R91.reuse, P2 ;  /* 0x000000012d1d7824 */ /* 0x100fe200010e065b */
[----:B------:R0:W5:Y:S04]  /*14d10*/  LDL.LU R46, [R1+0x1030] ;  /* 0x00103000012e7983 */ /* 0x0001680000300800 */
[----:B------:R0:W5:Y:S01]  /*14d20*/  LDL.LU R44, [R1+0x102c] ;  /* 0x00102c00012c7983 */ /* 0x0001620000300800 */
[----:B------:R-:W-:-:S03]  /*14d30*/  IMAD.X R31, R41, 0x1, R91, P5 ;  /* 0x00000001291f7824 */ /* 0x000fc600028e065b */
[----:B------:R1:W-:Y:S04]  /*14d40*/  STL [R1+0x648], R4 ;  /* 0x0006480401007387 */ /* 0x0003e80000100800 */
[----:B------:R0:W5:Y:S01]  /*14d50*/  LDL.LU R42, [R1+0x1028] ;  /* 0x00102800012a7983 */ /* 0x0001620000300800 */
[----:B-1----:R-:W-:-:S03]  /*14d60*/  IMAD.X R4, R43, 0x1, R91, P4 ;  /* 0x000000012b047824 */ /* 0x002fc600020e065b */
[----:B------:R4:W-:Y:S04]  /*14d70*/  STL [R1+0x650], R29 ;  /* 0x0006501d01007387 */ /* 0x0009e80000100800 */
[----:B------:R0:W5:Y:S04]  /*14d80*/  LDL.LU R40, [R1+0x1024] ;  /* 0x0010240001287983 */ /* 0x0001680000300800 */
[----:B------:R1:W-:Y:S04]  /*14d90*/  STL [R1+0x658], R4 ;  /* 0x0006580401007387 */ /* 0x0003e80000100800 */
[----:B------:R0:W-:Y:S01]  /*14da0*/  STL [R1+0x660], R31 ;  /* 0x0006601f01007387 */ /* 0x0001e20000100800 */
[----:B----4-:R-:W-:-:S05]  /*14db0*/  IADD3 R29, P0, PT, R38, R92, RZ ;  /* 0x0000005c261d7210 */ /* 0x010fca0007f1e0ff */
[----:B------:R4:W-:Y:S01]  /*14dc0*/  STL [R1+0xed4], R29 ;  /* 0x000ed41d01007387 */ /* 0x0009e20000100800 */
[----:B-1----:R-:W-:-:S05]  /*14dd0*/  IADD3 R4, P2, PT, R36, R92, RZ ;  /* 0x0000005c24047210 */ /* 0x002fca0007f5e0ff */
[----:B------:R1:W-:Y:S01]  /*14de0*/  STL [R1+0xed8], R4 ;  /* 0x000ed80401007387 */ /* 0x0003e20000100800 */
[-C--:B0-----:R-:W-:Y:S02]  /*14df0*/  IADD3 R31, P4, PT, R34, R92.reuse, RZ ;  /* 0x0000005c221f7210 */ /* 0x081fe40007f9e0ff */
[----:B----4-:R-:W-:-:S03]  /*14e00*/  IADD3 R29, P5, PT, R82, R92, RZ ;  /* 0x0000005c521d7210 */ /* 0x010fc60007fbe0ff */
[----:B------:R-:W-:Y:S01]  /*14e10*/  STL [R1+0xedc], R31 ;  /* 0x000edc1f01007387 */ /* 0x000fe20000100800 */
[----:B-1----:R-:W-:-:S03]  /*14e20*/  IMAD.X R4, R39, 0x1, R91, P0 ;  /* 0x0000000127047824 */ /* 0x002fc600000e065b */
[----:B------:R0:W5:Y:S04]  /*14e30*/  LDL.LU R38, [R1+0x1020] ;  /* 0x0010200001267983 */ /* 0x0001680000300800 */
[----:B------:R1:W-:Y:S04]  /*14e40*/  STL [R1+0xee0], R29 ;  /* 0x000ee01d01007387 */ /* 0x0003e80000100800 */
[----:B------:R0:W5:Y:S04]  /*14e50*/  LDL.LU R36, [R1+0x101c] ;  /* 0x00101c0001247983 */ /* 0x0001680000300800 */
[----:B------:R4:W-:Y:S01]  /*14e60*/  STL [R1+0x668], R4 ;  /* 0x0006680401007387 */ /* 0x0009e20000100800 */
[----:B-1----:R-:W-:-:S03]  /*14e70*/  IMAD.X R29, R37, 0x1, R91, P2 ;  /* 0x00000001251d7824 */ /* 0x002fc600010e065b */
[----:B------:R0:W5:Y:S01]  /*14e80*/  LDL.LU R34, [R1+0x1018] ;  /* 0x0010180001227983 */ /* 0x0001620000300800 */
[--C-:B------:R-:W-:Y:S02]  /*14e90*/  IMAD.X R31, R83, 0x1, R91.reuse, P5 ;  /* 0x00000001531f7824 */ /* 0x100fe400028e065b */
[----:B----4-:R-:W-:Y:S01]  /*14ea0*/  IMAD.X R4, R35, 0x1, R91, P4 ;  /* 0x0000000123047824 */ /* 0x010fe200020e065b */
[----:B------:R-:W-:Y:S04]  /*14eb0*/  STL [R1+0x670], R29 ;  /* 0x0006701d01007387 */ /* 0x000fe80000100800 */
[----:B------:R-:W4:Y:S04]  /*14ec0*/  LDL.LU.64 R82, [R1+0x1010] ;  /* 0x0010100001527983 */ /* 0x000f280000300a00 */
[----:B------:R2:W-:Y:S04]  /*14ed0*/  STL [R1+0x678], R4 ;  /* 0x0006780401007387 */ /* 0x0005e80000100800 */
[----:B------:R1:W-:Y:S01]  /*14ee0*/  STL [R1+0x680], R31 ;  /* 0x0006801f01007387 */ /* 0x0003e20000100800 */
[----:B--2---:R-:W-:-:S05]  /*14ef0*/  IADD3 R4, P0, PT, R84, R92, RZ ;  /* 0x0000005c54047210 */ /* 0x004fca0007f1e0ff */
[----:B------:R2:W-:Y:S01]  /*14f00*/  STL [R1+0xee4], R4 ;  /* 0x000ee40401007387 */ /* 0x0005e20000100800 */
[----:B---3--:R-:W-:-:S05]  /*14f10*/  IADD3 R29, P2, PT, R86, R92, RZ ;  /* 0x0000005c561d7210 */ /* 0x008fca0007f5e0ff */
[----:B------:R3:W-:Y:S01]  /*14f20*/  STL [R1+0xee8], R29 ;  /* 0x000ee81d01007387 */ /* 0x0007e20000100800 */
[-C--:B-1----:R-:W-:Y:S02]  /*14f30*/  IADD3 R31, P4, PT, R88, R92.reuse, RZ ;  /* 0x0000005c581f7210 */ /* 0x082fe40007f9e0ff */
[----:B--2---:R-:W-:Y:S01]  /*14f40*/  IADD3 R4, P5, PT, R2, R92, RZ ;  /* 0x0000005c02047210 */ /* 0x004fe20007fbe0ff */
[--C-:B---3--:R-:W-:Y:S02]  /*14f50*/  IMAD.X R29, R85, 0x1, R91.reuse, P0 ;  /* 0x00000001551d7824 */ /* 0x108fe400000e065b */
[----:B------:R1:W-:Y:S04]  /*14f60*/  STL [R1+0xeec], R31 ;  /* 0x000eec1f01007387 */ /* 0x0003e80000100800 */
[----:B------:R-:W2:Y:S04]  /*14f70*/  LDL.LU.64 R84, [R1+0x1008] ;  /* 0x0010080001547983 */ /* 0x000ea80000300a00 */
[----:B------:R3:W-:Y:S04]  /*14f80*/  STL [R1+0xef0], R4 ;  /* 0x000ef00401007387 */ /* 0x0007e80000100800 */
[----:B-1----:R-:W2:Y:S04]  /*14f90*/  LDL.LU R31, [R1+0x9f0] ;  /* 0x0009f000011f7983 */ /* 0x002ea80000300800 */
[----:B------:R1:W-:Y:S01]  /*14fa0*/  STL [R1+0x688], R29 ;  /* 0x0006881d01007387 */ /* 0x0003e20000100800 */
[----:B---3--:R-:W-:-:S03]  /*14fb0*/  IMAD.X R4, R87, 0x1, R91, P2 ;  /* 0x0000000157047824 */ /* 0x008fc600010e065b */
[----:B------:R-:W3:Y:S04]  /*14fc0*/  LDL.LU.64 R86, [R1+0x1000] ;  /* 0x0010000001567983 */ /* 0x000ee80000300a00 */
[----:B------:R-:W3:Y:S04]  /*14fd0*/  LDL.LU R35, [R1+0xbd8] ;  /* 0x000bd80001237983 */ /* 0x000ee80000300800 */
[----:B------:R-:W3:Y:S04]  /*14fe0*/  LDL.LU R33, [R1+0xbd4] ;  /* 0x000bd40001217983 */ /* 0x000ee80000300800 */
[----:B------:R0:W-:Y:S04]  /*14ff0*/  STL [R1+0x690], R4 ;  /* 0x0006900401007387 */ /* 0x0001e80000100800 */
[----:B-1----:R-:W3:Y:S01]  /*15000*/  LDL.LU R29, [R1+0xbd0] ;  /* 0x000bd000011d7983 */ /* 0x002ee20000300800 */
[----:B0-----:R-:W-:-:S03]  /*15010*/  IMAD.X R4, R89, 0x1, R91, P4 ;  /* 0x0000000159047824 */ /* 0x001fc600020e065b */
[----:B------:R-:W3:Y:S01]  /*15020*/  LDL.LU.64 R88, [R1+0xff8] ;  /* 0x000ff80001587983 */ /* 0x000ee20000300a00 */
[----:B------:R-:W-:-:S03]  /*15030*/  IMAD.X R39, R3, 0x1, R91, P5 ;  /* 0x0000000103277824 */ /* 0x000fc600028e065b */
[----:B------:R-:W3:Y:S04]  /*15040*/  LDL.LU.64 R2, [R1+0xff0] ;  /* 0x000ff00001027983 */ /* 0x000ee80000300a00 */
[----:B------:R2:W-:Y:S04]  /*15050*/  STL [R1+0x698], R4 ;  /* 0x0006980401007387 */ /* 0x0005e80000100800 */
[----:B------:R-:W-:Y:S01]  /*15060*/  STL [R1+0x6a0], R39 ;  /* 0x0006a02701007387 */ /* 0x000fe20000100800 */
[----:B----4-:R-:W-:-:S05]  /*15070*/  IADD3 R37, P0, PT, R82, R92, RZ ;  /* 0x0000005c52257210 */ /* 0x010fca0007f1e0ff */
[----:B------:R-:W-:Y:S01]  /*15080*/  STL [R1+0xef4], R37 ;  /* 0x000ef42501007387 */ /* 0x000fe20000100800 */
[----:B------:R-:W-:Y:S01]  /*15090*/  IMAD.X R82, R83, 0x1, R91, P0 ;  /* 0x0000000153527824 */ /* 0x000fe200000e065b */
[----:B--2---:R-:W-:-:S05]  /*150a0*/  IADD3 R4, P2, PT, R84, R92, RZ ;  /* 0x0000005c54047210 */ /* 0x004fca0007f5e0ff */
[----:B------:R0:W-:Y:S01]  /*150b0*/  STL [R1+0xef8], R4 ;  /* 0x000ef80401007387 */ /* 0x0001e20000100800 */
[----:B------:R-:W-:Y:S01]  /*150c0*/  IMAD.X R84, R85, 0x1, R91, P2 ;  /* 0x0000000155547824 */ /* 0x000fe200010e065b */
[----:B------:R-:W-:Y:S02]  /*150d0*/  IADD3 R31, P0, PT, R31, R90, RZ ;  /* 0x0000005a1f1f7210 */ /* 0x000fe40007f1e0ff */
[----:B0-----:R-:W2:Y:S01]  /*150e0*/  LDL.LU R4, [R1+0xbcc] ;  /* 0x000bcc0001047983 */ /* 0x001ea20000300800 */
[----:B---3--:R-:W-:Y:S02]  /*150f0*/  IADD3 R39, P4, PT, R86, R92, RZ ;  /* 0x0000005c56277210 */ /* 0x008fe40007f9e0ff */
[----:B------:R-:W-:-:S03]  /*15100*/  IADD3 R35, P2, PT, R35, R90, RZ ;  /* 0x0000005a23237210 */ /* 0x000fc60007f5e0ff */
[----:B------:R-:W-:Y:S01]  /*15110*/  STL [R1+0xefc], R39 ;  /* 0x000efc2701007387 */ /* 0x000fe20000100800 */
[----:B------:R-:W-:Y:S01]  /*15120*/  IMAD.X R86, R87, 0x1, R91, P4 ;  /* 0x0000000157567824 */ /* 0x000fe200020e065b */
[----:B------:R-:W-:Y:S02]  /*15130*/  IADD3 R33, P4, PT, R33, R90, RZ ;  /* 0x0000005a21217210 */ /* 0x000fe40007f9e0ff */
[----:B------:R-:W-:-:S05]  /*15140*/  IADD3 R37, P5, PT, R88, R92, RZ ;  /* 0x0000005c58257210 */ /* 0x000fca0007fbe0ff */
[----:B------:R-:W-:Y:S01]  /*15150*/  STL [R1+0xf00], R37 ;  /* 0x000f002501007387 */ /* 0x000fe20000100800 */
[----:B------:R-:W-:Y:S01]  /*15160*/  IMAD.X R88, R89, 0x1, R91, P5 ;  /* 0x0000000159587824 */ /* 0x000fe200028e065b */
[-C--:B------:R-:W-:Y:S02]  /*15170*/  IADD3 R29, P5, PT, R29, R90.reuse, RZ ;  /* 0x0000005a1d1d7210 */ /* 0x080fe40007fbe0ff */
[----:B------:R0:W-:Y:S04]  /*15180*/  STL [R1+0x9f0], R31 ;  /* 0x0009f01f01007387 */ /* 0x0001e80000100800 */
[----:B0-----:R-:W3:Y:S04]  /*15190*/  LDL.LU R31, [R1+0x9dc] ;  /* 0x0009dc00011f7983 */ /* 0x001ee80000300800 */
[----:B------:R-:W4:Y:S04]  /*151a0*/  LDL.LU R83, [R1+0xbc8] ;  /* 0x000bc80001537983 */ /* 0x000f280000300800 */
[----:B------:R-:W-:Y:S04]  /*151b0*/  STL [R1+0xbd8], R35 ;  /* 0x000bd82301007387 */ /* 0x000fe80000100800 */
[----:B------:R-:W4:Y:S04]  /*151c0*/  LDL.LU R81, [R1+0x9ec] ;  /* 0x0009ec0001517983 */ /* 0x000f280000300800 */
[----:B------:R-:W-:Y:S04]  /*151d0*/  STL [R1+0xbd4], R33 ;  /* 0x000bd42101007387 */ /* 0x000fe80000100800 */
[----:B------:R-:W4:Y:S04]  /*151e0*/  LDL.LU R79, [R1+0xbc0] ;  /* 0x000bc000014f7983 */ /* 0x000f280000300800 */
[----:B------:R0:W-:Y:S04]  /*151f0*/  STL [R1+0xbd0], R29 ;  /* 0x000bd01d01007387 */ /* 0x0001e80000100800 */
        /* <DEDUP_REMOVED lines=20> */
[----:B------:R-:W4:Y:S04]  /*15340*/  LDL.LU R39, [R1+0xb8c] ;  /* 0x000b8c0001277983 */ /* 0x000f280000300800 */
[----:B------:R-:W4:Y:S01]  /*15350*/  LDL.LU R37, [R1+0xb68] ;  /* 0x000b680001257983 */ /* 0x000f220000300800 */
[----:B--2---:R-:W-:-:S05]  /*15360*/  IADD3 R4, P6, PT, R4, R90, RZ ;  /* 0x0000005a04047210 */ /* 0x004fca0007fde0ff */
[----:B------:R0:W-:Y:S04]  /*15370*/  STL [R1+0xbcc], R4 ;  /* 0x000bcc0401007387 */ /* 0x0001e80000100800 */
[----:B0-----:R-:W2:Y:S04]  /*15380*/  LDL.LU R4, [R1+0xb84] ;  /* 0x000b840001047983 */ /* 0x001ea80000300800 */
[----:B------:R-:W2:Y:S04]  /*15390*/  LDL.LU R35, [R1+0xb60] ;  /* 0x000b600001237983 */ /* 0x000ea80000300800 */
[----:B------:R-:W2:Y:S01]  /*153a0*/  LDL.LU R33, [R1+0xb7c] ;  /* 0x000b7c0001217983 */ /* 0x000ea20000300800 */
[----:B---3--:R-:W-:Y:S01]  /*153b0*/  IMAD.X R31, R31, 0x1, R3, P0 ;  /* 0x000000011f1f7824 */ /* 0x008fe200000e0603 */
[----:B----4-:R-:W-:-:S04]  /*153c0*/  IADD3 R83, P0, PT, R83, R90, RZ ;  /* 0x0000005a53537210 */ /* 0x010fc80007f1e0ff */
[----:B------:R0:W-:Y:S01]  /*153d0*/  STL [R1+0x9dc], R31 ;  /* 0x0009dc1f01007387 */ /* 0x0001e20000100800 */
[----:B------:R-:W-:-:S03]  /*153e0*/  IMAD.X R81, R81, 0x1, R3, P2 ;  /* 0x0000000151517824 */ /* 0x000fc600010e0603 */
[----:B0-----:R-:W3:Y:S01]  /*153f0*/  LDL.LU R31, [R1+0xb58] ;  /* 0x000b5800011f7983 */ /* 0x001ee20000300800 */
[----:B------:R-:W-:-:S03]  /*15400*/  IADD3 R79, P2, PT, R79, R90, RZ ;  /* 0x0000005a4f4f7210 */ /* 0x000fc60007f5e0ff */
[----:B------:R-:W-:Y:S04]  /*15410*/  STL [R1+0xbc8], R83 ;  /* 0x000bc85301007387 */ /* 0x000fe80000100800 */
[----:B------:R-:W-:Y:S01]  /*15420*/  STL [R1+0x9ec], R81 ;  /* 0x0009ec5101007387 */ /* 0x000fe20000100800 */
[----:B------:R-:W-:-:S03]  /*15430*/  IMAD.X R77, R77, 0x1, R3, P4 ;  /* 0x000000014d4d7824 */ /* 0x000fc600020e0603 */
[----:B------:R-:W-:Y:S01]  /*15440*/  STL [R1+0xbc0], R79 ;  /* 0x000bc04f01007387 */ /* 0x000fe20000100800 */
[----:B------:R-:W-:-:S03]  /*15450*/  IADD3 R75, P4, PT, R75, R90, RZ ;  /* 0x0000005a4b4b7210 */ /* 0x000fc60007f9e0ff */
        /* <DEDUP_REMOVED lines=31> */
[-C--:B------:R-:W-:Y:S01]  /*15650*/  IADD3 R43, P0, PT, R43, R90.reuse, RZ ;  /* 0x0000005a2b2b7210 */ /* 0x080fe20007f1e0ff */
[--C-:B------:R-:W-:Y:S01]  /*15660*/  IMAD.X R41, R41, 0x1, R3.reuse, P2 ;  /* 0x0000000129297824 */ /* 0x100fe200010e0603 */
[-C--:B------:R-:W-:Y:S01]  /*15670*/  IADD3 R29, P2, PT, R29, R90.reuse, RZ ;  /* 0x0000005a1d1d7210 */ /* 0x080fe20007f5e0ff */
[----:B------:R-:W-:Y:S04]  /*15680*/  STL [R1+0xb9c], R45 ;  /* 0x000b9c2d01007387 */ /* 0x000fe80000100800 */
[----:B------:R0:W-:Y:S04]  /*15690*/  STL [R1+0xb70], R29 ;  /* 0x000b701d01007387 */ /* 0x0001e80000100800 */
[----:B------:R-:W-:Y:S04]  /*156a0*/  STL [R1+0xb78], R43 ;  /* 0x000b782b01007387 */ /* 0x000fe80000100800 */
[----:B0-----:R-:W4:Y:S01]  /*156b0*/  LDL.LU R29, [R1+0xb74] ;  /* 0x000b7400011d7983 */ /* 0x001f220000300800 */
[----:B------:R-:W-:Y:S01]  /*156c0*/  IMAD.X R39, R39, 0x1, R3, P4 ;  /* 0x0000000127277824 */ /* 0x000fe200020e0603 */
[----:B------:R-:W-:-:S02]  /*156d0*/  IADD3 R37, P4, PT, R37, R90, RZ ;  /* 0x0000005a25257210 */ /* 0x000fc40007f9e0ff */
[----:B------:R-:W-:Y:S01]  /*156e0*/  STL [R1+0xb94], R41 ;  /* 0x000b942901007387 */ /* 0x000fe20000100800 */
[----:B--2---:R-:W-:Y:S01]  /*156f0*/  IMAD.X R4, R4, 0x1, R3, P5 ;  /* 0x0000000104047824 */ /* 0x004fe200028e0603 */
[----:B------:R-:W-:-:S04]  /*15700*/  IADD3 R35, P5, PT, R35, R90, RZ ;  /* 0x0000005a23237210 */ /* 0x000fc80007fbe0ff */
[----:B------:R0:W-:Y:S01]  /*15710*/  STL [R1+0xb84], R4 ;  /* 0x000b840401007387 */ /* 0x0001e20000100800 */
[----:B------:R-:W-:-:S03]  /*15720*/  IMAD.X R33, R33, 0x1, R3, P6 ;  /* 0x0000000121217824 */ /* 0x000fc600030e0603 */
[----:B------:R-:W-:Y:S04]  /*15730*/  STL [R1+0xb8c], R39 ;  /* 0x000b8c2701007387 */ /* 0x000fe80000100800 */
[----:B0-----:R-:W2:Y:S04]  /*15740*/  LDL.LU R4, [R1+0xb50] ;  /* 0x000b500001047983 */ /* 0x001ea80000300800 */
[----:B------:R-:W-:Y:S04]  /*15750*/  STL [R1+0xb68], R37 ;  /* 0x000b682501007387 */ /* 0x000fe80000100800 */
[----:B------:R-:W2:Y:S04]  /*15760*/  LDL.LU R83, [R1+0xb6c] ;  /* 0x000b6c0001537983 */ /* 0x000ea80000300800 */
[----:B------:R-:W-:Y:S04]  /*15770*/  STL [R1+0xb60], R35 ;  /* 0x000b602301007387 */ /* 0x000fe80000100800 */
[----:B------:R-:W2:Y:S04]  /*15780*/  LDL.LU R81, [R1+0xb48] ;  /* 0x000b480001517983 */ /* 0x000ea80000300800 */
[----:B------:R-:W-:Y:S04]  /*15790*/  STL [R1+0xb7c], R33 ;  /* 0x000b7c2101007387 */ /* 0x000fe80000100800 */
[----:B------:R-:W2:Y:S01]  /*157a0*/  LDL.LU R79, [R1+0xb64] ;  /* 0x000b6400014f7983 */ /* 0x000ea20000300800 */
[----:B---3--:R-:W-:-:S05]  /*157b0*/  IADD3 R31, P6, PT, R31, R90, RZ ;  /* 0x0000005a1f1f7210 */ /* 0x008fca0007fde0ff */
[----:B------:R0:W-:Y:S04]  /*157c0*/  STL [R1+0xb58], R31 ;  /* 0x000b581f01007387 */ /* 0x0001e80000100800 */
[----:B------:R-:W3:Y:S04]  /*157d0*/  LDL.LU R77, [R1+0xb40] ;  /* 0x000b4000014d7983 */ /* 0x000ee80000300800 */
        /* <DEDUP_REMOVED lines=18> */
[----:B0-----:R-:W3:Y:S04]  /*15900*/  LDL.LU R31, [R1+0xb14] ;  /* 0x000b1400011f7983 */ /* 0x001ee80000300800 */
[----:B------:R-:W3:Y:S04]  /*15910*/  LDL.LU R39, [R1+0xaf0] ;  /* 0x000af00001277983 */ /* 0x000ee80000300800 */
[----:B------:R-:W3:Y:S01]  /*15920*/  LDL.LU R37, [R1+0xb0c] ;  /* 0x000b0c0001257983 */ /* 0x000ee20000300800 */
[----:B----4-:R-:W-:-:S05]  /*15930*/  IMAD.X R29, R29, 0x1, R3, P0 ;  /* 0x000000011d1d7824 */ /* 0x010fca00000e0603 */
[----:B------:R0:W-:Y:S04]  /*15940*/  STL [R1+0xb74], R29 ;  /* 0x000b741d01007387 */ /* 0x0001e80000100800 */
[----:B0-----:R-:W4:Y:S04]  /*15950*/  LDL.LU R29, [R1+0xae8] ;  /* 0x000ae800011d7983 */ /* 0x001f280000300800 */
[----:B------:R-:W4:Y:S04]  /*15960*/  LDL.LU R35, [R1+0xb04] ;  /* 0x000b040001237983 */ /* 0x000f280000300800 */
[----:B------:R-:W4:Y:S01]  /*15970*/  LDL.LU R33, [R1+0xae0] ;  /* 0x000ae00001217983 */ /* 0x000f220000300800 */
[----:B--2---:R-:W-:-:S05]  /*15980*/  IADD3 R4, P0, PT, R4, R90, RZ ;  /* 0x0000005a04047210 */ /* 0x004fca0007f1e0ff */
[----:B------:R0:W-:Y:S01]  /*15990*/  STL [R1+0xb50], R4 ;  /* 0x000b500401007387 */ /* 0x0001e20000100800 */
[----:B------:R-:W-:-:S03]  /*159a0*/  IMAD.X R83, R83, 0x1, R3, P2 ;  /* 0x0000000153537824 */ /* 0x000fc600010e0603 */
[----:B0-----:R-:W2:Y:S01]  /*159b0*/  LDL.LU R4, [R1+0xafc] ;  /* 0x000afc0001047983 */ /* 0x001ea20000300800 */
[----:B------:R-:W-:-:S03]  /*159c0*/  IADD3 R81, P2, PT, R81, R90, RZ ;  /* 0x0000005a51517210 */ /* 0x000fc60007f5e0ff */
[----:B------:R-:W-:Y:S01]  /*159d0*/  STL [R1+0xb6c], R83 ;  /* 0x000b6c5301007387 */ /* 0x000fe20000100800 */
[----:B------:R-:W-:-:S03]  /*159e0*/  IMAD.X R79, R79, 0x1, R3, P4 ;  /* 0x000000014f4f7824 */ /* 0x000fc600020e0603 */
[----:B------:R-:W-:Y:S04]  /*159f0*/  STL [R1+0xb48], R81 ;  /* 0x000b485101007387 */ /* 0x000fe80000100800 */
[----:B------:R-:W-:Y:S01]  /*15a00*/  STL [R1+0xb64], R79 ;  /* 0x000b644f01007387 */ /* 0x000fe20000100800 */
[----:B---3--:R-:W-:Y:S01]  /*15a10*/  IADD3 R77, P4, PT, R77, R90, RZ ;  /* 0x0000005a4d4d7210 */ /* 0x008fe20007f9e0ff */
[----:B------:R-:W-:-:S04]  /*15a20*/  IMAD.X R75, R75, 0x1, R3, P5 ;  /* 0x000000014b4b7824 */ /* 0x000fc800028e0603 */
        /* <DEDUP_REMOVED lines=34> */
[----:B------:R-:W-:Y:S01]  /*15c50*/  IMAD.X R31, R31, 0x1, R3, P4 ;  /* 0x000000011f1f7824 */ /* 0x000fe200020e0603 */
[----:B------:R-:W-:-:S04]  /*15c60*/  IADD3 R39, P4, PT, R39, R90, RZ ;  /* 0x0000005a27277210 */ /* 0x000fc80007f9e0ff */
[----:B------:R0:W-:Y:S01]  /*15c70*/  STL [R1+0xb14], R31 ;  /* 0x000b141f01007387 */ /* 0x0001e20000100800 */
[----:B------:R-:W-:-:S03]  /*15c80*/  IMAD.X R37, R37, 0x1, R3, P5 ;  /* 0x0000000125257824 */ /* 0x000fc600028e0603 */
[----:B------:R-:W-:Y:S04]  /*15c90*/  STL [R1+0xb1c], R43 ;  /* 0x000b1c2b01007387 */ /* 0x000fe80000100800 */
[----:B0-----:R-:W3:Y:S04]  /*15ca0*/  LDL.LU R31, [R1+0xad8] ;  /* 0x000ad800011f7983 */ /* 0x001ee80000300800 */
[----:B------:R-:W-:Y:S01]  /*15cb0*/  STL [R1+0xaf8], R41 ;  /* 0x000af82901007387 */ /* 0x000fe20000100800 */
[----:B----4-:R-:W-:-:S05]  /*15cc0*/  IADD3 R29, P5, PT, R29, R90, RZ ;  /* 0x0000005a1d1d7210 */ /* 0x010fca0007fbe0ff */
[----:B------:R0:W-:Y:S04]  /*15cd0*/  STL [R1+0xae8], R29 ;  /* 0x000ae81d01007387 */ /* 0x0001e80000100800 */
[----:B------:R-:W-:Y:S04]  /*15ce0*/  STL [R1+0xaf0], R39 ;  /* 0x000af02701007387 */ /* 0x000fe80000100800 */
[----:B0-----:R-:W4:Y:S01]  /*15cf0*/  LDL.LU R29, [R1+0xaf4] ;  /* 0x000af400011d7983 */ /* 0x001f220000300800 */
[----:B------:R-:W-:Y:S01]  /*15d00*/  IMAD.X R35, R35, 0x1, R3, P6 ;  /* 0x0000000123237824 */ /* 0x000fe200030e0603 */
[----:B------:R-:W-:-:S02]  /*15d10*/  IADD3 R33, P6, PT, R33, R90, RZ ;  /* 0x0000005a21217210 */ /* 0x000fc40007fde0ff */
[----:B------:R-:W-:Y:S04]  /*15d20*/  STL [R1+0xb0c], R37 ;  /* 0x000b0c2501007387 */ /* 0x000fe80000100800 */
[----:B------:R-:W4:Y:S04]  /*15d30*/  LDL.LU R83, [R1+0xad0] ;  /* 0x000ad00001537983 */ /* 0x000f280000300800 */
[----:B------:R-:W-:Y:S04]  /*15d40*/  STL [R1+0xb04], R35 ;  /* 0x000b042301007387 */ /* 0x000fe80000100800 */
[----:B------:R-:W4:Y:S04]  /*15d50*/  LDL.LU R81, [R1+0xaec] ;  /* 0x000aec0001517983 */ /* 0x000f280000300800 */
[----:B------:R-:W-:Y:S04]  /*15d60*/  STL [R1+0xae0], R33 ;  /* 0x000ae02101007387 */ /* 0x000fe80000100800 */
[----:B------:R-:W4:Y:S01]  /*15d70*/  LDL.LU R79, [R1+0xac8] ;  /* 0x000ac800014f7983 */ /* 0x000f220000300800 */
[----:B--2---:R-:W-:-:S05]  /*15d80*/  IMAD.X R4, R4, 0x1, R3, P0 ;  /* 0x0000000104047824 */ /* 0x004fca00000e0603 */
[----:B------:R0:W-:Y:S04]  /*15d90*/  STL [R1+0xafc], R4 ;  /* 0x000afc0401007387 */ /* 0x0001e80000100800 */
[----:B------:R-:W2:Y:S04]  /*15da0*/  LDL.LU R77, [R1+0xae4] ;  /* 0x000ae400014d7983 */ /* 0x000ea80000300800 */
        /* <DEDUP_REMOVED lines=18> */
[----:B0-----:R-:W2:Y:S04]  /*15ed0*/  LDL.LU R4, [R1+0xa78] ;  /* 0x000a780001047983 */ /* 0x001ea80000300800 */
[----:B------:R-:W2:Y:S04]  /*15ee0*/  LDL.LU R39, [R1+0xa94] ;  /* 0x000a940001277983 */ /* 0x000ea80000300800 */
[----:B------:R-:W2:Y:S04]  /*15ef0*/  LDL.LU R37, [R1+0xa70] ;  /* 0x000a700001257983 */ /* 0x000ea80000300800 */
[----:B------:R-:W2:Y:S01]  /*15f00*/  LDL.LU R35, [R1+0xa8c] ;  /* 0x000a8c0001237983 */ /* 0x000ea20000300800 */
[----:B---3--:R-:W-:-:S05]  /*15f10*/  IADD3 R31, P0, PT, R31, R90, RZ ;  /* 0x0000005a1f1f7210 */ /* 0x008fca0007f1e0ff */
[----:B------:R0:W-:Y:S04]  /*15f20*/  STL [R1+0xad8], R31 ;  /* 0x000ad81f01007387 */ /* 0x0001e80000100800 */
[----:B------:R-:W3:Y:S04]  /*15f30*/  LDL.LU R33, [R1+0xa84] ;  /* 0x000a840001217983 */ /* 0x000ee80000300800 */
[----:B0-----:R-:W3:Y:S01]  /*15f40*/  LDL.LU R31, [R1+0xa68] ;  /* 0x000a6800011f7983 */ /* 0x001ee20000300800 */
[----:B----4-:R-:W-:-:S05]  /*15f50*/  IMAD.X R29, R29, 0x1, R3, P2 ;  /* 0x000000011d1d7824 */ /* 0x010fca00010e0603 */
[----:B------:R0:W-:Y:S04]  /*15f60*/  STL [R1+0xaf4], R29 ;  /* 0x000af41d01007387 */ /* 0x0001e80000100800 */
[----:B0-----:R-:W4:Y:S01]  /*15f70*/  LDL.LU R29, [R1+0xa7c] ;  /* 0x000a7c00011d7983 */ /* 0x001f220000300800 */
[----:B------:R-:W-:Y:S01]  /*15f80*/  IADD3 R83, P2, PT, R83, R90, RZ ;  /* 0x0000005a53537210 */ /* 0x000fe20007f5e0ff */
[----:B------:R-:W-:-:S04]  /*15f90*/  IMAD.X R81, R81, 0x1, R3, P4 ;  /* 0x0000000151517824 */ /* 0x000fc800020e0603 */
[----:B------:R0:W-:Y:S01]  /*15fa0*/  STL [R1+0xad0], R83 ;  /* 0x000ad05301007387 */ /* 0x0001e20000100800 */
[----:B------:R-:W-:-:S03]  /*15fb0*/  IADD3 R79, P4, PT, R79, R90, RZ ;  /* 0x0000005a4f4f7210 */ /* 0x000fc60007f9e0ff */
[----:B------:R1:W-:Y:S04]  /*15fc0*/  STL [R1+0xaec], R81 ;  /* 0x000aec5101007387 */ /* 0x0003e80000100800 */
[----:B------:R0:W-:Y:S01]  /*15fd0*/  STL [R1+0xac8], R79 ;  /* 0x000ac84f01007387 */ /* 0x0001e20000100800 */
[----:B--2---:R-:W-:Y:S01]  /*15fe0*/  IMAD.X R77, R77, 0x1, R3, P5 ;  /* 0x000000014d4d7824 */ /* 0x004fe200028e0603 */
[----:B------:R-:W-:-:S04]  /*15ff0*/  IADD3 R75, P5, PT, R75, R90, RZ ;  /* 0x0000005a4b4b7210 */ /* 0x000fc80007fbe0ff */
[----:B------:R2:W-:Y:S01]  /*16000*/  STL [R1+0xae4], R77 ;  /* 0x000ae44d01007387 */ /* 0x0005e20000100800 */
[----:B------:R-:W-:-:S03]  /*16010*/  IMAD.X R73, R73, 0x1, R3, P6 ;  /* 0x0000000149497824 */ /* 0x000fc600030e0603 */
[----:B------:R0:W-:Y:S01]  /*16020*/  STL [R1+0xac0], R75 ;  /* 0x000ac04b01007387 */ /* 0x0001e20000100800 */
[----:B------:R-:W-:-:S03]  /*16030*/  IADD3 R71, P6, PT, R71, R90, RZ ;  /* 0x0000005a47477210 */ /* 0x000fc60007fde0ff */
        /* <DEDUP_REMOVED lines=27> */
[-C--:B------:R-:W-:Y:S01]  /*161f0*/  IADD3 R43, P2, PT, R43, R90.reuse, RZ ;  /* 0x0000005a2b2b7210 */ /* 0x080fe20007f5e0ff */
[--C-:B------:R-:W-:Y:S01]  /*16200*/  IMAD.X R41, R41, 0x1, R3.reuse, P4 ;  /* 0x0000000129297824 */ /* 0x100fe200020e0603 */
[----:B------:R-:W-:Y:S01]  /*16210*/  IADD3 R4, P4, PT, R4, R90, RZ ;  /* 0x0000005a04047210 */ /* 0x000fe20007f9e0ff */
[----:B------:R0:W-:Y:S01]  /*16220*/  STL [R1+0xaa4], R45 ;  /* 0x000aa42d01007387 */ /* 0x0001e20000100800 */
[----:B------:R-:W-:-:S03]  /*16230*/  IMAD.X R39, R39, 0x1, R3, P5 ;  /* 0x0000000127277824 */ /* 0x000fc600028e0603 */
[----:B------:R-:W-:Y:S01]  /*16240*/  STL [R1+0xa78], R4 ;  /* 0x000a780401007387 */ /* 0x000fe20000100800 */
[----:B------:R-:W-:-:S03]  /*16250*/  IADD3 R37, P5, PT, R37, R90, RZ ;  /* 0x0000005a25257210 */ /* 0x000fc60007fbe0ff */
[----:B------:R0:W-:Y:S01]  /*16260*/  STL [R1+0xa80], R43 ;  /* 0x000a802b01007387 */ /* 0x0001e20000100800 */
[----:B------:R-:W-:-:S03]  /*16270*/  IMAD.X R35, R35, 0x1, R3, P6 ;  /* 0x0000000123237824 */ /* 0x000fc600030e0603 */
[----:B------:R0:W-:Y:S04]  /*16280*/  STL [R1+0xa9c], R41 ;  /* 0x000a9c2901007387 */ /* 0x0001e80000100800 */
[----:B------:R0:W-:Y:S04]  /*16290*/  STL [R1+0xa94], R39 ;  /* 0x000a942701007387 */ /* 0x0001e80000100800 */
[----:B------:R0:W-:Y:S04]  /*162a0*/  STL [R1+0xa70], R37 ;  /* 0x000a702501007387 */ /* 0x0001e80000100800 */
[----:B------:R0:W-:Y:S04]  /*162b0*/  STL [R1+0xa8c], R35 ;  /* 0x000a8c2301007387 */ /* 0x0001e80000100800 */
[----:B------:R-:W2:Y:S01]  /*162c0*/  LDL.LU R89, [R1+0xa60] ;  /* 0x000a600001597983 */ /* 0x000ea20000300800 */
[----:B---3--:R-:W-:Y:S01]  /*162d0*/  IMAD.X R33, R33, 0x1, R3, P0 ;  /* 0x0000000121217824 */ /* 0x008fe200000e0603 */
[----:B------:R-:W-:-:S04]  /*162e0*/  IADD3 R31, P0, PT, R31, R90, RZ ;  /* 0x0000005a1f1f7210 */ /* 0x000fc80007f1e0ff */
[----:B------:R3:W-:Y:S04]  /*162f0*/  STL [R1+0xa84], R33 ;  /* 0x000a842101007387 */ /* 0x0007e80000100800 */
[----:B------:R-:W2:Y:S04]  /*16300*/  LDL.LU R87, [R1+0xa74] ;  /* 0x000a740001577983 */ /* 0x000ea80000300800 */
[----:B------:R0:W-:Y:S04]  /*16310*/  STL [R1+0xa68], R31 ;  /* 0x000a681f01007387 */ /* 0x0001e80000100800 */
[----:B------:R-:W2:Y:S01]  /*16320*/  LDL.LU R85, [R1+0xa58] ;  /* 0x000a580001557983 */ /* 0x000ea20000300800 */
[----:B----4-:R-:W-:-:S05]  /*16330*/  IMAD.X R29, R29, 0x1, R3, P2 ;  /* 0x000000011d1d7824 */ /* 0x010fca00010e0603 */
[----:B------:R4:W-:Y:S04]  /*16340*/  STL [R1+0xa7c], R29 ;  /* 0x000a7c1d01007387 */ /* 0x0009e80000100800 */
[----:B0-----:R-:W2:Y:S04]  /*16350*/  LDL.LU R83, [R1+0xa6c] ;  /* 0x000a6c0001537983 */ /* 0x001ea80000300800 */
[----:B-1----:R-:W2:Y:S04]  /*16360*/  LDL.LU R81, [R1+0xa50] ;  /* 0x000a500001517983 */ /* 0x002ea80000300800 */
[----:B------:R-:W2:Y:S04]  /*16370*/  LDL.LU R79, [R1+0xa64] ;  /* 0x000a6400014f7983 */ /* 0x000ea80000300800 */
[----:B--2---:R-:W2:Y:S04]  /*16380*/  LDL.LU R77, [R1+0xa48] ;  /* 0x000a4800014d7983 */ /* 0x004ea80000300800 */
        /* <DEDUP_REMOVED lines=21> */
[----:B---3--:R-:W3:Y:S04]  /*164e0*/  LDL.LU R33, [R1+0xa04] ;  /* 0x000a040001217983 */ /* 0x008ee80000300800 */
[----:B------:R-:W3:Y:S04]  /*164f0*/  LDL.LU R31, [R1+0x9fc] ;  /* 0x0009fc00011f7983 */ /* 0x000ee80000300800 */
[----:B----4-:R-:W4:Y:S01]  /*16500*/  LDL.LU R29, [R1+0x9f4] ;  /* 0x0009f400011d7983 */ /* 0x010f220000300800 */
[----:B------:R-:W-:-:S06]  /*16510*/  USHF.L.U32 UR4, UR4, 0x1f, URZ ;  /* 0x0000001f04047899 */ /* 0x000fcc00080006ff */
[----:B------:R-:W-:-:S04]  /*16520*/  IMAD.U32 R4, RZ, RZ, UR4 ;  /* 0x00000004ff047e24 */ /* 0x000fc8000f8e00ff */
[----:B------:R-:W0:Y:S01]  /*16530*/  SYNCS.PHASECHK.TRANS64.TRYWAIT P6, [UR8], R4 ;  /* 0x00000004ff0075a7 */ /* 0x000e2200080c1108 */
[----:B------:R-:W-:-:S05]  /*16540*/  IADD3 R89, P2, PT, R89, R90, RZ ;  /* 0x0000005a59597210 */ /* 0x000fca0007f5e0ff */
[----:B------:R1:W-:Y:S01]  /*16550*/  STL [R1+0xa60], R89 ;  /* 0x000a605901007387 */ /* 0x0003e20000100800 */
[----:B------:R-:W-:Y:S01]  /*16560*/  IMAD.X R87, R87, 0x1, R3, P4 ;  /* 0x0000000157577824 */ /* 0x000fe200020e0603 */
[----:B------:R-:W-:-:S04]  /*16570*/  IADD3 R85, P4, PT, R85, R90, RZ ;  /* 0x0000005a55557210 */ /* 0x000fc80007f9e0ff */
[----:B------:R1:W-:Y:S04]  /*16580*/  STL [R1+0xa74], R87 ;  /* 0x000a745701007387 */ /* 0x0003e80000100800 */
[----:B------:R1:W-:Y:S01]  /*16590*/  STL [R1+0xa58], R85 ;  /* 0x000a585501007387 */ /* 0x0003e20000100800 */
[----:B------:R-:W-:Y:S01]  /*165a0*/  IMAD.X R83, R83, 0x1, R3, P5 ;  /* 0x0000000153537824 */ /* 0x000fe200028e0603 */
[----:B------:R-:W-:-:S04]  /*165b0*/  IADD3 R81, P5, PT, R81, R90, RZ ;  /* 0x0000005a51517210 */ /* 0x000fc80007fbe0ff */
[----:B------:R1:W-:Y:S01]  /*165c0*/  STL [R1+0xa6c], R83 ;  /* 0x000a6c5301007387 */ /* 0x0003e20000100800 */
[----:B------:R-:W-:-:S03]  /*165d0*/  IMAD.X R79, R79, 0x1, R3, P0 ;  /* 0x000000014f4f7824 */ /* 0x000fc600000e0603 */
[----:B------:R1:W-:Y:S01]  /*165e0*/  STL [R1+0xa50], R81 ;  /* 0x000a505101007387 */ /* 0x0003e20000100800 */
[----:B--2---:R-:W-:-:S03]  /*165f0*/  IADD3 R77, P0, PT, R77, R90, RZ ;  /* 0x0000005a4d4d7210 */ /* 0x004fc60007f1e0ff */
        /* <DEDUP_REMOVED lines=20> */
[----:B------:R-:W-:Y:S02]  /*16740*/  IMAD.X R55, R55, 0x1, R3, P4 ;  /* 0x0000000137377824 */ /* 0x000fe400020e0603 */
        /* <DEDUP_REMOVED lines=18> */
[----:B------:R1:W-:Y:S01]  /*16870*/  STL [R1+0xa1c], R43 ;  /* 0x000a1c2b01007387 */ /* 0x0003e20000100800 */
[----:B---3--:R-:W-:-:S03]  /*16880*/  IMAD.X R33, R33, 0x1, R3, P0 ;  /* 0x0000000121217824 */ /* 0x008fc600000e0603 */
[----:B------:R1:W-:Y:S01]  /*16890*/  STL [R1+0xa00], R41 ;  /* 0x000a002901007387 */ /* 0x0003e20000100800 */
[----:B------:R-:W-:-:S03]  /*168a0*/  IMAD.X R31, R31, 0x1, R3, P2 ;  /* 0x000000011f1f7824 */ /* 0x000fc600010e0603 */
[----:B------:R1:W-:Y:S01]  /*168b0*/  STL [R1+0xa14], R39 ;  /* 0x000a142701007387 */ /* 0x0003e20000100800 */
[----:B----4-:R-:W-:-:S03]  /*168c0*/  IMAD.X R29, R29, 0x1, R3, P4 ;  /* 0x000000011d1d7824 */ /* 0x010fc600020e0603 */
[----:B------:R1:W-:Y:S04]  /*168d0*/  STL [R1+0x9f8], R37 ;  /* 0x0009f82501007387 */ /* 0x0003e80000100800 */
[----:B------:R1:W-:Y:S04]  /*168e0*/  STL [R1+0xa0c], R35 ;  /* 0x000a0c2301007387 */ /* 0x0003e80000100800 */
[----:B------:R1:W-:Y:S04]  /*168f0*/  STL [R1+0x9f4], R29 ;  /* 0x0009f41d01007387 */ /* 0x0003e80000100800 */
[----:B------:R1:W-:Y:S04]  /*16900*/  STL [R1+0xa04], R33 ;  /* 0x000a042101007387 */ /* 0x0003e80000100800 */
[----:B------:R1:W-:Y:S01]  /*16910*/  STL [R1+0x9fc], R31 ;  /* 0x0009fc1f01007387 */ /* 0x0003e20000100800 */
[----:B0-----:R-:W-:Y:S05]  /*16920*/  @!P6 BRA `(.L_x_8) ;  /* 0x0000023c00d0e947 */ /* 0x001fea0003800000 */
.L_x_16:
[----:B------:R-:W-:Y:S04]  /*16930*/  STL [R1+0x1b68], R4 ;  /* 0x001b680401007387 */ /* 0x000fe80000100800 */
        /* <DEDUP_REMOVED lines=73> */
[----:B------:R0:W-:Y:S04]  /*16dd0*/  STL [R1+0x1c90], R4 ;  /* 0x001c900401007387 */ /* 0x0001e80000100800 */
        /* <DEDUP_REMOVED lines=30> */
[----:B-----5:R-:W-:Y:S04]  /*16fc0*/  STL [R1+0x1aec], R34 ;  /* 0x001aec2201007387 */ /* 0x020fe80000100800 */
        /* <DEDUP_REMOVED lines=53> */
[----:B-1----:R-:W2:Y:S01]  /*17320*/  LDL.LU R31, [R1+0x6c0] ;  /* 0x0006c000011f7983 */ /* 0x002ea20000300800 */
[----:B0-----:R-:W-:-:S03]  /*17330*/  PRMT R4, RZ, 0x7610, R4 ;  /* 0x00007610ff047816 */ /* 0x001fc60000000004 */
        /* <DEDUP_REMOVED lines=26> */
[----:B------:R0:W-:Y:S04]  /*174e0*/  STL.S16 [R1+0x9d0], R4 ;  /* 0x0009d00401007387 */ /* 0x0001e80000100600 */
[----:B0-----:R-:W3:Y:S01]  /*174f0*/  LDL.LU R4, [R1+0x1c90] ;  /* 0x001c900001047983 */ /* 0x001ee20000300800 */
[----:B--2---:R-:W-:Y:S01]  /*17500*/  VIADD R31, R31, 0x1 ;  /* 0x000000011f1f7836 */ /* 0x004fe20000000000 */
[----:B---3--:R-:W-:-:S05]  /*17510*/  PRMT R4, RZ, 0x7610, R4 ;  /* 0x00007610ff047816 */ /* 0x008fca0000000004 */
[----:B------:R0:W-:Y:S04]  /*17520*/  STL.S16 [R1+0x9cc], R4 ;  /* 0x0009cc0401007387 */ /* 0x0001e80000100600 */
[----:B0-----:R-:W2:Y:S04]  /*17530*/  LDL.LU R4, [R1+0x1c8c] ;  /* 0x001c8c0001047983 */ /* 0x001ea80000300800 */
[----:B------:R-:W-:Y:S01]  /*17540*/  STL [R1+0x6c0], R31 ;  /* 0x0006c01f01007387 */ /* 0x000fe20000100800 */
[----:B--2---:R-:W-:-:S05]  /*17550*/  PRMT R4, RZ, 0x7610, R4 ;  /* 0x00007610ff047816 */ /* 0x004fca0000000004 */
[----:B------:R0:W-:Y:S04]  /*17560*/  STL.S16 [R1+0x9c8], R4 ;  /* 0x0009c80401007387 */ /* 0x0001e80000100600 */
[----:B0-----:R-:W2:Y:S02]  /*17570*/  LDL.LU R4, [R1+0x1c88] ;  /* 0x001c880001047983 */ /* 0x001ea40000300800 */
        /* <DEDUP_REMOVED lines=155> */
[----:B0-----:R-:W2:Y:S01]  /*17f30*/  LDL.LU R4, [R1+0x1bb8] ;  /* 0x001bb80001047983 */ /* 0x001ea20000300800 */
[----:B------:R-:W-:Y:S02]  /*17f40*/  PRMT R90, RZ, 0x7610, R90 ;  /* 0x00007610ff5a7816 */ /* 0x000fe4000000005a */
[----:B------:R-:W-:Y:S02]  /*17f50*/  PRMT R91, RZ, 0x7610, R91 ;  /* 0x00007610ff5b7816 */ /* 0x000fe4000000005b */
[----:B------:R-:W-:Y:S02]  /*17f60*/  PRMT R92, RZ, 0x7610, R92 ;  /* 0x00007610ff5c7816 */ /* 0x000fe4000000005c */
[----:B------:R-:W-:Y:S01]  /*17f70*/  PRMT R93, RZ, 0x7610, R93 ;  /* 0x00007610ff5d7816 */ /* 0x000fe2000000005d */
[----:B------:R-:W-:Y:S04]  /*17f80*/  STL [R1+0x17f0], R90 ;  /* 0x0017f05a01007387 */ /* 0x000fe80000100800 */
[----:B------:R-:W-:Y:S04]  /*17f90*/  STL [R1+0x1800], R91 ;  /* 0x0018005b01007387 */ /* 0x000fe80000100800 */
[----:B------:R-:W-:Y:S01]  /*17fa0*/  STL.64 [R1+0x17e0], R92 ;  /* 0x0017e05c01007387 */ /* 0x000fe20000100a00 */
        /* <DEDUP_REMOVED lines=60> */
[----:B------:R-:W-:-:S02]  /*18370*/  PRMT R83, RZ, 0x7610, R83 ;  /* 0x00007610ff537816 */ /* 0x000fc40000000053 */
[----:B------:R-:W-:Y:S02]  /*18380*/  PRMT R81, RZ, 0x7610, R81 ;  /* 0x00007610ff517816 */ /* 0x000fe40000000051 */
[----:B------:R-:W-:Y:S02]  /*18390*/  PRMT R79, RZ, 0x7610, R79 ;  /* 0x00007610ff4f7816 */ /* 0x000fe4000000004f */
        /* <DEDUP_REMOVED lines=32> */
[----:B--2---:R-:W-:-:S05]  /*185a0*/  PRMT R4, RZ, 0x7610, R4 ;  /* 0x00007610ff047816 */ /* 0x004fca0000000004 */
[----:B------:R0:W-:Y:S04]  /*185b0*/  STL.S16 [R1+0x8bc], R4 ;  /* 0x0008bc0401007387 */ /* 0x0001e80000100600 */
[----:B0-----:R-:W2:Y:S04]  /*185c0*/  LDL.LU R4, [R1+0x1b68] ;  /* 0x001b680001047983 */ /* 0x001ea80000300800 */
[----:B------:R0:W-:Y:S04]  /*185d0*/  STL.S16 [R1+0x8b8], R89 ;  /* 0x0008b85901007387 */ /* 0x0001e80000100600 */
[----:B0-----:R-:W3:Y:S04]  /*185e0*/  LDL.LU R89, [R1+0x1b64] ;  /* 0x001b640001597983 */ /* 0x001ee80000300800 */
[----:B------:R0:W-:Y:S04]  /*185f0*/  STL.S16 [R1+0x8b4], R87 ;  /* 0x0008b45701007387 */ /* 0x0001e80000100600 */
[----:B0-----:R-:W4:Y:S04]  /*18600*/  LDL.LU R87, [R1+0x1b60] ;  /* 0x001b600001577983 */ /* 0x001f280000300800 */
[----:B------:R0:W-:Y:S04]  /*18610*/  STL.S16 [R1+0x8b0], R85 ;  /* 0x0008b05501007387 */ /* 0x0001e80000100600 */
[----:B0-----:R-:W2:Y:S04]  /*18620*/  LDL.LU R85, [R1+0x1b5c] ;  /* 0x001b5c0001557983 */ /* 0x001ea80000300800 */
        /* <DEDUP_REMOVED lines=56> */
[----:B------:R0:W-:Y:S01]  /*189b0*/  STL.S16 [R1+0x85c], R36 ;  /* 0x00085c2401007387 */ /* 0x0001e20000100600 */
[----:B------:R-:W-:-:S03]  /*189c0*/  PRMT R50, RZ, 0x7610, R50 ;  /* 0x00007610ff327816 */ /* 0x000fc60000000032 */
        /* <DEDUP_REMOVED lines=72> */
[----:B0-----:R-:W3:Y:S04]  /*18e50*/  LDL.LU R30, [R1+0x1a88] ;  /* 0x001a8800011e7983 */ /* 0x001ee80000300800 */
        /* <DEDUP_REMOVED lines=11> */
[----:B0-----:R-:W4:Y:S04]  /*18f10*/  LDL.LU R7, [R1+0x1a78] ;  /* 0x001a780001077983 */ /* 0x001f280000300800 */
        /* <DEDUP_REMOVED lines=52> */
[----:B--2---:R-:W-:-:S03]  /*19260*/  PRMT R4, RZ, 0x7610, R4 ;  /* 0x00007610ff047816 */ /* 0x004fc60000000004 */
[----:B0-----:R-:W2:Y:S04]  /*19270*/  LDL.LU R25, [R1+0x1a30] ;  /* 0x001a300001197983 */ /* 0x001ea80000300800 */
[----:B------:R0:W-:Y:S01]  /*19280*/  STL.S16 [R1+0x7a0], R26 ;  /* 0x0007a01a01007387 */ /* 0x0001e20000100600 */
[----:B------:R-:W-:-:S03]  /*19290*/  PRMT R93, RZ, 0x7610, R93 ;  /* 0x00007610ff5d7816 */ /* 0x000fc6000000005d */
[----:B0-----:R-:W2:Y:S04]  /*192a0*/  LDL.LU R26, [R1+0x1a2c] ;  /* 0x001a2c00011a7983 */ /* 0x001ea80000300800 */
[----:B------:R0:W-:Y:S01]  /*192b0*/  STL.S16 [R1+0x79c], R27 ;  /* 0x00079c1b01007387 */ /* 0x0001e20000100600 */
[----:B------:R-:W-:Y:S02]  /*192c0*/  PRMT R92, RZ, 0x7610, R92 ;  /* 0x00007610ff5c7816 */ /* 0x000fe4000000005c */
[----:B------:R-:W-:Y:S01]  /*192d0*/  PRMT R91, RZ, 0x7610, R91 ;  /* 0x00007610ff5b7816 */ /* 0x000fe2000000005b */
[----:B0-----:R-:W2:Y:S04]  /*192e0*/  LDL.LU R27, [R1+0x1a28] ;  /* 0x001a2800011b7983 */ /* 0x001ea80000300800 */
[----:B------:R0:W-:Y:S01]  /*192f0*/  STL.S16 [R1+0x798], R82 ;  /* 0x0007985201007387 */ /* 0x0001e20000100600 */
[----:B------:R-:W-:-:S02]  /*19300*/  PRMT R90, RZ, 0x7610, R90 ;  /* 0x00007610ff5a7816 */ /* 0x000fc4000000005a */
[----:B---3--:R-:W-:Y:S01]  /*19310*/  PRMT R89, RZ, 0x7610, R89 ;  /* 0x00007610ff597816 */ /* 0x008fe20000000059 */
[----:B0-----:R-:W3:Y:S04]  /*19320*/  LDL.LU R82, [R1+0x1a24] ;  /* 0x001a240001527983 */ /* 0x001ee80000300800 */
[----:B------:R0:W-:Y:S01]  /*19330*/  STL.S16 [R1+0x794], R84 ;  /* 0x0007945401007387 */ /* 0x0001e20000100600 */
[----:B----4-:R-:W-:Y:S02]  /*19340*/  PRMT R87, RZ, 0x7610, R87 ;  /* 0x00007610ff577816 */ /* 0x010fe40000000057 */
[----:B------:R-:W-:Y:S01]  /*19350*/  PRMT R85, RZ, 0x7610, R85 ;  /* 0x00007610ff557816 */ /* 0x000fe20000000055 */
[----:B0-----:R-:W4:Y:S04]  /*19360*/  LDL.LU R84, [R1+0x1a20] ;  /* 0x001a200001547983 */ /* 0x001f280000300800 */
[----:B------:R0:W-:Y:S01]  /*19370*/  STL.S16 [R1+0x790], R86 ;  /* 0x0007905601007387 */ /* 0x0001e20000100600 */
[----:B------:R-:W-:-:S02]  /*19380*/  PRMT R83, RZ, 0x7610, R83 ;  /* 0x00007610ff537816 */ /* 0x000fc40000000053 */
[----:B------:R-:W-:Y:S01]  /*19390*/  PRMT R81, RZ, 0x7610, R81 ;  /* 0x00007610ff517816 */ /* 0x000fe20000000051 */
[----:B0-----:R-:W2:Y:S04]  /*193a0*/  LDL.LU R86, [R1+0x1a1c] ;  /* 0x001a1c0001567983 */ /* 0x001ea80000300800 */
[----:B------:R0:W-:Y:S01]  /*193b0*/  STL.S16 [R1+0x78c], R88 ;  /* 0x00078c5801007387 */ /* 0x0001e20000100600 */
[----:B------:R-:W-:Y:S02]  /*193c0*/  PRMT R79, RZ, 0x7610, R79 ;  /* 0x00007610ff4f7816 */ /* 0x000fe4000000004f */
[----:B------:R-:W-:Y:S01]  /*193d0*/  PRMT R77, RZ, 0x7610, R77 ;  /* 0x00007610ff4d7816 */ /* 0x000fe2000000004d */
[----:B0-----:R-:W2:Y:S04]  /*193e0*/  LDL.LU R88, [R1+0x1a18] ;  /* 0x001a180001587983 */ /* 0x001ea80000300800 */
[----:B------:R0:W-:Y:S04]  /*193f0*/  STL.S16 [R1+0x778], R4 ;  /* 0x0007780401007387 */ /* 0x0001e80000100600 */
[----:B------:R-:W-:Y:S04]  /*19400*/  STL.S16 [R1+0x774], R93 ;  /* 0x0007745d01007387 */ /* 0x000fe80000100600 */
[----:B------:R-:W-:Y:S01]  /*19410*/  STL.S16 [R1+0x770], R92 ;  /* 0x0007705c01007387 */ /* 0x000fe20000100600 */
[----:B------:R-:W-:Y:S01]  /*19420*/  PRMT R75, RZ, 0x7610, R75 ;  /* 0x00007610ff4b7816 */ /* 0x000fe2000000004b */
[----:B0-----:R-:W0:Y:S02]  /*19430*/  LDC R4, c[0x0][0x3a0] ;  /* 0x0000e800ff047b82 */ /* 0x001e240000000800 */
[----:B------:R-:W-:Y:S04]  /*19440*/  STL.S16 [R1+0x76c], R91 ;  /* 0x00076c5b01007387 */ /* 0x000fe80000100600 */
[----:B------:R-:W-:Y:S01]  /*19450*/  STL.S16 [R1+0x768], R90 ;  /* 0x0007685a01007387 */ /* 0x000fe20000100600 */
[----:B------:R-:W-:-:S03]  /*19460*/  PRMT R73, RZ, 0x7610, R73 ;  /* 0x00007610ff497816 */ /* 0x000fc60000000049 */
        /* <DEDUP_REMOVED lines=16> */
[----:B------:R-:W-:Y:S04]  /*19570*/  STL.S16 [R1+0x744], R73 ;  /* 0x0007444901007387 */ /* 0x000fe80000100600 */
[----:B------:R-:W-:Y:S04]  /*19580*/  STL.S16 [R1+0x740], R71 ;  /* 0x0007404701007387 */ /* 0x000fe80000100600 */
[----:B------:R-:W-:Y:S04]  /*19590*/  STL.S16 [R1+0x73c], R69 ;  /* 0x00073c4501007387 */ /* 0x000fe80000100600 */
[----:B------:R-:W-:Y:S04]  /*195a0*/  STL.S16 [R1+0x738], R67 ;  /* 0x0007384301007387 */ /* 0x000fe80000100600 */
[----:B------:R-:W-:Y:S04]  /*195b0*/  STL.S16 [R1+0x734], R65 ;  /* 0x0007344101007387 */ /* 0x000fe80000100600 */
[----:B------:R-:W-:Y:S04]  /*195c0*/  STL.S16 [R1+0x730], R63 ;  /* 0x0007303f01007387 */ /* 0x000fe80000100600 */
[----:B------:R-:W-:Y:S04]  /*195d0*/  STL.S16 [R1+0x72c], R61 ;  /* 0x00072c3d01007387 */ /* 0x000fe80000100600 */
[----:B------:R-:W-:Y:S04]  /*195e0*/  STL.S16 [R1+0x718], R59 ;  /* 0x0007183b01007387 */ /* 0x000fe80000100600 */
[----:B------:R1:W-:Y:S01]  /*195f0*/  STL.S16 [R1+0x714], R35 ;  /* 0x0007142301007387 */ /* 0x0003e20000100600 */
[----:B------:R-:W-:-:S02]  /*19600*/  PRMT R57, RZ, 0x7610, R57 ;  /* 0x00007610ff397816 */ /* 0x000fc40000000039 */
[----:B------:R-:W-:Y:S01]  /*19610*/  PRMT R29, RZ, 0x7610, R29 ;  /* 0x00007610ff1d7816 */ /* 0x000fe2000000001d */
[----:B-1----:R-:W2:Y:S01]  /*19620*/  LDL.LU R35, [R1+0xf04] ;  /* 0x000f040001237983 */ /* 0x002ea20000300800 */
[----:B------:R-:W-:-:S03]  /*19630*/  PRMT R39, RZ, 0x7610, R39 ;  /* 0x00007610ff277816 */ /* 0x000fc60000000027 */
[----:B------:R-:W-:Y:S01]  /*19640*/  STL.S16 [R1+0x710], R57 ;  /* 0x0007103901007387 */ /* 0x000fe20000100600 */
[----:B------:R-:W-:-:S03]  /*19650*/  PRMT R55, RZ, 0x7610, R55 ;  /* 0x00007610ff377816 */ /* 0x000fc60000000037 */
[----:B------:R1:W-:Y:S01]  /*19660*/  STL.S16 [R1+0x70c], R29 ;  /* 0x00070c1d01007387 */ /* 0x0003e20000100600 */
[----:B------:R-:W-:-:S03]  /*19670*/  PRMT R41, RZ, 0x7610, R41 ;  /* 0x00007610ff297816 */ /* 0x000fc60000000029 */
[----:B-1----:R-:W3:Y:S04]  /*19680*/  LDL.LU R29, [R1+0xf08] ;  /* 0x000f0800011d7983 */ /* 0x002ee80000300800 */
[----:B------:R1:W-:Y:S04]  /*19690*/  STL.S16 [R1+0x708], R39 ;  /* 0x0007082701007387 */ /* 0x0003e80000100600 */
[----:B-1----:R-:W4:Y:S04]  /*196a0*/  LDL.LU R39, [R1+0xf0c] ;  /* 0x000f0c0001277983 */ /* 0x002f280000300800 */
[----:B------:R-:W-:Y:S04]  /*196b0*/  STL.S16 [R1+0x704], R55 ;  /* 0x0007043701007387 */ /* 0x000fe80000100600 */
[----:B------:R1:W-:Y:S04]  /*196c0*/  STL.S16 [R1+0x700], R41 ;  /* 0x0007002901007387 */ /* 0x0003e80000100600 */
[----:B-1----:R-:W4:Y:S01]  /*196d0*/  LDL.LU R41, [R1+0xf10] ;  /* 0x000f100001297983 */ /* 0x002f220000300800 */
[----:B------:R-:W-:-:S02]  /*196e0*/  PRMT R53, RZ, 0x7610, R53 ;  /* 0x00007610ff357816 */ /* 0x000fc40000000035 */
[----:B------:R-:W-:Y:S02]  /*196f0*/  PRMT R43, RZ, 0x7610, R43 ;  /* 0x00007610ff2b7816 */ /* 0x000fe4000000002b */
[----:B------:R-:W-:Y:S01]  /*19700*/  PRMT R47, RZ, 0x7610, R47 ;  /* 0x00007610ff2f7816 */ /* 0x000fe2000000002f */
[----:B------:R-:W-:Y:S01]  /*19710*/  STL.S16 [R1+0x6fc], R53 ;  /* 0x0006fc3501007387 */ /* 0x000fe20000100600 */
[----:B------:R-:W-:-:S03]  /*19720*/  PRMT R45, RZ, 0x7610, R45 ;  /* 0x00007610ff2d7816 */ /* 0x000fc6000000002d */
[----:B------:R1:W-:Y:S01]  /*19730*/  STL.S16 [R1+0x6f8], R43 ;  /* 0x0006f82b01007387 */ /* 0x0003e20000100600 */
[----:B------:R-:W-:Y:S02]  /*19740*/  PRMT R49, RZ, 0x7610, R49 ;  /* 0x00007610ff317816 */ /* 0x000fe40000000031 */
[----:B------:R-:W-:Y:S01]  /*19750*/  PRMT R0, RZ, 0x7610, R0 ;  /* 0x00007610ff007816 */ /* 0x000fe20000000000 */
[----:B-1----:R-:W4:Y:S04]  /*19760*/  LDL.LU R43, [R1+0xf14] ;  /* 0x000f1400012b7983 */ /* 0x002f280000300800 */
[----:B------:R-:W-:Y:S04]  /*19770*/  STL.S16 [R1+0x6f4], R47 ;  /* 0x0006f42f01007387 */ /* 0x000fe80000100600 */
[----:B------:R1:W-:Y:S01]  /*19780*/  STL.S16 [R1+0x6f0], R45 ;  /* 0x0006f02d01007387 */ /* 0x0003e20000100600 */
[----:B------:R-:W-:-:S02]  /*19790*/  PRMT R2, RZ, 0x7610, R2 ;  /* 0x00007610ff027816 */ /* 0x000fc40000000002 */
[----:B------:R-:W-:Y:S01]  /*197a0*/  PRMT R3, RZ, 0x7610, R3 ;  /* 0x00007610ff037816 */ /* 0x000fe20000000003 */
[----:B-1----:R-:W4:Y:S04]  /*197b0*/  LDL.LU R45, [R1+0xf18] ;  /* 0x000f1800012d7983 */ /* 0x002f280000300800 */
[----:B------:R-:W4:Y:S04]  /*197c0*/  LDL.LU R47, [R1+0xf1c] ;  /* 0x000f1c00012f7983 */ /* 0x000f280000300800 */
[----:B------:R1:W-:Y:S04]  /*197d0*/  STL.S16 [R1+0x6ec], R49 ;  /* 0x0006ec3101007387 */ /* 0x0003e80000100600 */
[----:B------:R-:W-:Y:S04]  /*197e0*/  STL [R1+0x1498], R0 ;  /* 0x0014980001007387 */ /* 0x000fe80000100800 */
[----:B------:R-:W-:Y:S04]  /*197f0*/  STL [R1+0x14a8], R2 ;  /* 0x0014a80201007387 */ /* 0x000fe80000100800 */
[----:B------:R-:W-:Y:S04]  /*19800*/  STL [R1+0x1918], R3 ;  /* 0x0019180301007387 */ /* 0x000fe80000100800 */
[----:B-1----:R-:W4:Y:S01]  /*19810*/  LDL.LU R49, [R1+0xf20] ;  /* 0x000f200001317983 */ /* 0x002f220000300800 */
[----:B------:R-:W-:-:S05]  /*19820*/  PRMT R51, RZ, 0x7610, R51 ;  /* 0x00007610ff337816 */ /* 0x000fca0000000033 */
[----:B------:R1:W-:Y:S01]  /*19830*/  STL.S16 [R1+0x6e0], R51 ;  /* 0x0006e03301007387 */ /* 0x0003e20000100600 */
[----:B------:R-:W-:Y:S02]  /*19840*/  PRMT R33, RZ, 0x7610, R33 ;  /* 0x00007610ff217816 */ /* 0x000fe40000000021 */
[----:B------:R-:W-:Y:S01]  /*19850*/  PRMT R37, RZ, 0x7610, R37 ;  /* 0x00007610ff257816 */ /* 0x000fe20000000025 */
[----:B-1----:R-:W4:Y:S01]  /*19860*/  LDL.LU R51, [R1+0xf24] ;  /* 0x000f240001337983 */ /* 0x002f220000300800 */
[----:B------:R-:W-:Y:S02]  /*19870*/  PRMT R3, RZ, 0x7610, R3 ;  /* 0x00007610ff037816 */ /* 0x000fe40000000003 */
[----:B------:R-:W-:Y:S01]  /*19880*/  PRMT R2, RZ, 0x7610, R2 ;  /* 0x00007610ff027816 */ /* 0x000fe20000000002 */
[----:B------:R1:W-:Y:S01]  /*19890*/  STL.S16 [R1+0x6dc], R33 ;  /* 0x0006dc2101007387 */ /* 0x0003e20000100600 */
[----:B------:R-:W-:Y:S01]  /*198a0*/  PRMT R0, RZ, 0x7610, R0 ;  /* 0x00007610ff007816 */ /* 0x000fe20000000000 */
[----:B0-----:R-:W-:-:S02]  /*198b0*/  IMAD R4, R31, -0x40, R4 ;  /* 0xffffffc01f047824 */ /* 0x001fc400078e0204 */
[----:B-1----:R-:W4:Y:S04]  /*198c0*/  LDL.LU R33, [R1+0xf28] ;  /* 0x000f280001217983 */ /* 0x002f280000300800 */
[----:B------:R0:W-:Y:S04]  /*198d0*/  STL.S16 [R1+0x6d8], R37 ;  /* 0x0006d82501007387 */ /* 0x0001e80000100600 */
[----:B------:R1:W-:Y:S04]  /*198e0*/  STL.S16 [R1+0x6d4], R3 ;  /* 0x0006d40301007387 */ /* 0x0003e80000100600 */
[----:B------:R1:W-:Y:S01]  /*198f0*/  STL.S16 [R1+0x6d0], R2 ;  /* 0x0006d00201007387 */ /* 0x0003e20000100600 */
[----:B0-----:R-:W-:-:S03]  /*19900*/  IMAD.MOV.U32 R37, RZ, RZ, R36 ;  /* 0x000000ffff257224 */ /* 0x001fc600078e0024 */
[----:B------:R-:W4:Y:S04]  /*19910*/  LDL.LU R31, [R1+0xf2c] ;  /* 0x000f2c00011f7983 */ /* 0x000f280000300800 */
[----:B------:R0:W-:Y:S01]  /*19920*/  STL.S16 [R1+0x6cc], R0 ;  /* 0x0006cc0001007387 */ /* 0x0001e20000100600 */
[----:B--2---:R-:W-:-:S04]  /*19930*/  LOP3.LUT R35, R35, R34, RZ, 0x3c, !PT ;  /* 0x0000002223237212 */ /* 0x004fc800078e3cff */
[----:B------:R-:W-:-:S04]  /*19940*/  LOP3.LUT R34, R35, R34, RZ, 0x3c, !PT ;  /* 0x0000002223227212 */ /* 0x000fc800078e3cff */
[----:B------:R-:W-:-:S05]  /*19950*/  LOP3.LUT R35, R35, R34, RZ, 0x3c, !PT ;  /* 0x0000002223237212 */ /* 0x000fca00078e3cff */
[----:B------:R-:W-:Y:S01]  /*19960*/  STL.64 [R1+0x1370], R34 ;  /* 0x0013702201007387 */ /* 0x000fe20000100a00 */
[----:B---3--:R-:W-:-:S03]  /*19970*/  IMAD.MOV.U32 R36, RZ, RZ, R29 ;  /* 0x000000ffff247224 */ /* 0x008fc600078e001d */
[----:B------:R-:W2:Y:S04]  /*19980*/  LDL.LU R29, [R1+0xf30] ;  /* 0x000f3000011d7983 */ /* 0x000ea80000300800 */
[----:B------:R-:W-:Y:S04]  /*19990*/  STL.64 [R1+0x1378], R36 ;  /* 0x0013782401007387 */ /* 0x000fe80000100a00 */
[----:B-1----:R-:W3:Y:S01]  /*199a0*/  LDL.LU R3, [R1+0xf34] ;  /* 0x000f340001037983 */ /* 0x002ee20000300800 */
[----:B----4-:R-:W-:-:S04]  /*199b0*/  LOP3.LUT R39, R39, R38, RZ, 0x3c, !PT ;  /* 0x0000002627277212 */ /* 0x010fc800078e3cff */
[----:B------:R-:W-:-:S04]  /*199c0*/  LOP3.LUT R38, R39, R38, RZ, 0x3c, !PT ;  /* 0x0000002627267212 */ /* 0x000fc800078e3cff */
[----:B------:R-:W-:Y:S02]  /*199d0*/  LOP3.LUT R39, R39, R38, RZ, 0x3c, !PT ;  /* 0x0000002627277212 */ /* 0x000fe400078e3cff */
[----:B------:R-:W-:-:S04]  /*199e0*/  LOP3.LUT R41, R41, R40, RZ, 0x3c, !PT ;  /* 0x0000002829297212 */ /* 0x000fc800078e3cff */
[C---:B------:R-:W-:Y:S01]  /*199f0*/  LOP3.LUT R40, R41.reuse, R40, RZ, 0x3c, !PT ;  /* 0x0000002829287212 */ /* 0x040fe200078e3cff */
[----:B------:R-:W-:Y:S03]  /*19a00*/  STL.64 [R1+0x1380], R38 ;  /* 0x0013802601007387 */ /* 0x000fe60000100a00 */
[----:B------:R-:W-:Y:S01]  /*19a10*/  LOP3.LUT R41, R41, R40, RZ, 0x3c, !PT ;  /* 0x0000002829297212 */ /* 0x000fe200078e3cff */
[----:B------:R-:W4:Y:S04]  /*19a20*/  LDL.LU R2, [R1+0xf38] ;  /* 0x000f380001027983 */ /* 0x000f280000300800 */
[----:B------:R1:W-:Y:S04]  /*19a30*/  STL.64 [R1+0x1388], R40 ;  /* 0x0013882801007387 */ /* 0x0003e80000100a00 */
[----:B0-----:R-:W4:Y:S01]  /*19a40*/  LDL.LU R0, [R1+0xf3c] ;  /* 0x000f3c0001007983 */ /* 0x001f220000300800 */
[----:B------:R-:W-:-:S04]  /*19a50*/  LOP3.LUT R43, R43, R42, RZ, 0x3c, !PT ;  /* 0x0000002a2b2b7212 */ /* 0x000fc800078e3cff */
[----:B------:R-:W-:-:S04]  /*19a60*/  LOP3.LUT R42, R43, R42, RZ, 0x3c, !PT ;  /* 0x0000002a2b2a7212 */ /* 0x000fc800078e3cff */
[----:B------:R-:W-:Y:S02]  /*19a70*/  LOP3.LUT R43, R43, R42, RZ, 0x3c, !PT ;  /* 0x0000002a2b2b7212 */ /* 0x000fe400078e3cff */
[----:B------:R-:W-:-:S04]  /*19a80*/  LOP3.LUT R45, R45, R44, RZ, 0x3c, !PT ;  /* 0x0000002c2d2d7212 */ /* 0x000fc800078e3cff */
[----:B------:R-:W-:Y:S02]  /*19a90*/  LOP3.LUT R44, R45, R44, RZ, 0x3c, !PT ;  /* 0x0000002c2d2c7212 */ /* 0x000fe400078e3cff */
[----:B------:R-:W-:Y:S02]  /*19aa0*/  LOP3.LUT R47, R47, R46, RZ, 0x3c, !PT ;  /* 0x0000002e2f2f7212 */ /* 0x000fe400078e3cff */
[----:B------:R-:W-:Y:S01]  /*19ab0*/  LOP3.LUT R45, R45, R44, RZ, 0x3c, !PT ;  /* 0x0000002c2d2d7212 */ /* 0x000fe200078e3cff */
[----:B------:R-:W-:Y:S01]  /*19ac0*/  STL.64 [R1+0x13b0], R42 ;  /* 0x0013b02a01007387 */ /* 0x000fe20000100a00 */
[----:B------:R-:W-:-:S03]  /*19ad0*/  LOP3.LUT R46, R47, R46, RZ, 0x3c, !PT ;  /* 0x0000002e2f2e7212 */ /* 0x000fc600078e3cff */
[----:B-1----:R-:W4:Y:S04]  /*19ae0*/  LDL.LU R40, [R1+0xf40] ;  /* 0x000f400001287983 */ /* 0x002f280000300800 */
[----:B------:R-:W-:Y:S01]  /*19af0*/  STL.64 [R1+0x13b8], R44 ;  /* 0x0013b82c01007387 */ /* 0x000fe20000100a00 */
[----:B------:R-:W-:-:S03]  /*19b00*/  LOP3.LUT R49, R49, R48, RZ, 0x3c, !PT ;  /* 0x0000003031317212 */ /* 0x000fc600078e3cff */
[----:B------:R-:W4:Y:S01]  /*19b10*/  LDL.LU R36, [R1+0xf44] ;  /* 0x000f440001247983 */ /* 0x000f220000300800 */
[----:B------:R-:W-:-:S03]  /*19b20*/  LOP3.LUT R48, R49, R48, RZ, 0x3c, !PT ;  /* 0x0000003031307212 */ /* 0x000fc600078e3cff */
[----:B------:R-:W4:Y:S01]  /*19b30*/  LDL.LU R34, [R1+0xf48] ;  /* 0x000f480001227983 */ /* 0x000f220000300800 */
[----:B------:R-:W-:Y:S02]  /*19b40*/  LOP3.LUT R47, R47, R46, RZ, 0x3c, !PT ;  /* 0x0000002e2f2f7212 */ /* 0x000fe400078e3cff */
[----:B------:R-:W-:-:S03]  /*19b50*/  LOP3.LUT R49, R49, R48, RZ, 0x3c, !PT ;  /* 0x0000003031317212 */ /* 0x000fc600078e3cff */
[----:B------:R-:W-:Y:S04]  /*19b60*/  STL.64 [R1+0x13c0], R46 ;  /* 0x0013c02e01007387 */ /* 0x000fe80000100a00 */
[----:B------:R-:W-:Y:S04]  /*19b70*/  STL.64 [R1+0x13c8], R48 ;  /* 0x0013c83001007387 */ /* 0x000fe80000100a00 */
[----:B------:R-:W4:Y:S01]  /*19b80*/  LDL.LU R38, [R1+0xf4c] ;  /* 0x000f4c0001267983 */ /* 0x000f220000300800 */
[----:B------:R-:W-:-:S04]  /*19b90*/  LOP3.LUT R51, R51, R50, RZ, 0x3c, !PT ;  /* 0x0000003233337212 */ /* 0x000fc800078e3cff */
[----:B------:R-:W-:Y:S01]  /*19ba0*/  LOP3.LUT R50, R51, R50, RZ, 0x3c, !PT ;  /* 0x0000003233327212 */ /* 0x000fe200078e3cff */
[----:B------:R-:W-:-:S03]  /*19bb0*/  IMAD.MOV.U32 R53, RZ, RZ, R52 ;  /* 0x000000ffff357224 */ /* 0x000fc600078e0034 */
[----:B------:R-:W-:Y:S01]  /*19bc0*/  LOP3.LUT R51, R51, R50, RZ, 0x3c, !PT ;  /* 0x0000003233337212 */ /* 0x000fe200078e3cff */
[----:B------:R-:W-:Y:S02]  /*19bd0*/  IMAD.MOV.U32 R52, RZ, RZ, R33 ;  /* 0x000000ffff347224 */ /* 0x000fe400078e0021 */
[----:B------:R-:W-:Y:S02]  /*19be0*/  IMAD.MOV.U32 R55, RZ, RZ, R54 ;  /* 0x000000ffff377224 */ /* 0x000fe400078e0036 */
[----:B------:R-:W-:Y:S01]  /*19bf0*/  STL.64 [R1+0x1460], R50 ;  /* 0x0014603201007387 */ /* 0x000fe20000100a00 */
[----:B------:R-:W-:-:S03]  /*19c00*/  IMAD.MOV.U32 R57, RZ, RZ, R56 ;  /* 0x000000ffff397224 */ /* 0x000fc600078e0038 */
[----:B------:R-:W4:Y:S04]  /*19c10*/  LDL.LU R39, [R1+0xf50] ;  /* 0x000f500001277983 */ /* 0x000f280000300800 */
[----:B------:R-:W4:Y:S01]  /*19c20*/  LDL.LU R37, [R1+0xf54] ;  /* 0x000f540001257983 */ /* 0x000f220000300800 */
[----:B------:R-:W-:-:S03]  /*19c30*/  IMAD.MOV.U32 R54, RZ, RZ, R31 ;  /* 0x000000ffff367224 */ /* 0x000fc600078e001f */
[----:B------:R-:W-:Y:S04]  /*19c40*/  STL.64 [R1+0x1468], R52 ;  /* 0x0014683401007387 */ /* 0x000fe80000100a00 */
[----:B------:R-:W4:Y:S04]  /*19c50*/  LDL.LU R35, [R1+0xf58] ;  /* 0x000f580001237983 */ /* 0x000f280000300800 */
[----:B------:R-:W4:Y:S04]  /*19c60*/  LDL.LU R33, [R1+0xf5c] ;  /* 0x000f5c0001217983 */ /* 0x000f280000300800 */
[----:B------:R-:W-:Y:S04]  /*19c70*/  STL.64 [R1+0x1470], R54 ;  /* 0x0014703601007387 */ /* 0x000fe80000100a00 */
[----:B------:R-:W4:Y:S01]  /*19c80*/  LDL.LU R31, [R1+0xf60] ;  /* 0x000f6000011f7983 */ /* 0x000f220000300800 */
[----:B------:R-:W-:-:S02]  /*19c90*/  IMAD.MOV.U32 R59, RZ, RZ, R58 ;  /* 0x000000ffff3b7224 */ /* 0x000fc400078e003a */
[----:B------:R-:W-:Y:S02]  /*19ca0*/  IMAD.MOV.U32 R61, RZ, RZ, R60 ;  /* 0x000000ffff3d7224 */ /* 0x000fe400078e003c */
[----:B------:R-:W-:Y:S02]  /*19cb0*/  IMAD.MOV.U32 R63, RZ, RZ, R62 ;  /* 0x000000ffff3f7224 */ /* 0x000fe400078e003e */
[----:B--2---:R-:W-:-:S05]  /*19cc0*/  IMAD.MOV.U32 R56, RZ, RZ, R29 ;  /* 0x000000ffff387224 */ /* 0x004fca00078e001d */
[----:B------:R-:W-:Y:S04]  /*19cd0*/  STL.64 [R1+0x1478], R56 ;  /* 0x0014783801007387 */ /* 0x000fe80000100a00 */
[----:B------:R-:W2:Y:S01]  /*19ce0*/  LDL.LU R29, [R1+0x6a8] ;  /* 0x0006a800011d7983 */ /* 0x000ea20000300800 */
[----:B---3--:R-:W-:-:S03]  /*19cf0*/  IMAD.MOV.U32 R58, RZ, RZ, R3 ;  /* 0x000000ffff3a7224 */ /* 0x008fc600078e0003 */
[----:B------:R-:W3:Y:S04]  /*19d00*/  LDL.LU R3, [R1+0x6ac] ;  /* 0x0006ac0001037983 */ /* 0x000ee80000300800 */
[----:B------:R-:W-:Y:S01]  /*19d10*/  STL.64 [R1+0x1510], R58 ;  /* 0x0015103a01007387 */ /* 0x000fe20000100a00 */
[----:B----4-:R-:W-:-:S03]  /*19d20*/  IMAD.MOV.U32 R60, RZ, RZ, R2 ;  /* 0x000000ffff3c7224 */ /* 0x010fc600078e0002 */
[----:B------:R-:W4:Y:S04]  /*19d30*/  LDL.LU R2, [R1+0x6c4] ;  /* 0x0006c40001027983 */ /* 0x000f280000300800 */
[----:B------:R-:W-:Y:S01]  /*19d40*/  STL.64 [R1+0x1518], R60 ;  /* 0x0015183c01007387 */ /* 0x000fe20000100a00 */
[----:B------:R-:W-:-:S03]  /*19d50*/  IMAD.MOV.U32 R62, RZ, RZ, R0 ;  /* 0x000000ffff3e7224 */ /* 0x000fc600078e0000 */
[----:B------:R-:W4:Y:S01]  /*19d60*/  LDL.LU R0, [R1] ;  /* 0x0000000001007983 */ /* 0x000f220000300800 */
[----:B------:R-:W-:Y:S02]  /*19d70*/  IMAD.MOV.U32 R65, RZ, RZ, R64 ;  /* 0x000000ffff417224 */ /* 0x000fe400078e0040 */
[----:B------:R-:W-:Y:S01]  /*19d80*/  IMAD.MOV.U32 R67, RZ, RZ, R66 ;  /* 0x000000ffff437224 */ /* 0x000fe200078e0042 */
[----:B------:R-:W-:Y:S01]  /*19d90*/  STL.64 [R1+0x1520], R62 ;  /* 0x0015203e01007387 */ /* 0x000fe20000100a00 */
[----:B------:R-:W-:Y:S02]  /*19da0*/  IMAD.MOV.U32 R69, RZ, RZ, R68 ;  /* 0x000000ffff457224 */ /* 0x000fe400078e0044 */
[----:B------:R-:W-:Y:S02]  /*19db0*/  IMAD.MOV.U32 R71, RZ, RZ, R70 ;  /* 0x000000ffff477224 */ /* 0x000fe400078e0046 */
[----:B------:R-:W-:-:S05]  /*19dc0*/  IMAD.MOV.U32 R64, RZ, RZ, R40 ;  /* 0x000000ffff407224 */ /* 0x000fca00078e0028 */
[----:B------:R-:W-:Y:S01]  /*19dd0*/  STL.64 [R1+0x1528], R64 ;  /* 0x0015284001007387 */ /* 0x000fe20000100a00 */
[----:B------:R-:W-:Y:S02]  /*19de0*/  IMAD.MOV.U32 R66, RZ, RZ, R36 ;  /* 0x000000ffff427224 */ /* 0x000fe400078e0024 */
[----:B------:R-:W-:-:S03]  /*19df0*/  IMAD.MOV.U32 R68, RZ, RZ, R34 ;  /* 0x000000ffff447224 */ /* 0x000fc600078e0022 */
[----:B------:R-:W-:Y:S04]  /*19e00*/  STL.64 [R1+0x15c8], R66 ;  /* 0x0015c84201007387 */ /* 0x000fe80000100a00 */
[----:B------:R-:W4:Y:S04]  /*19e10*/  LDL.LU R34, [R1+0x8] ;  /* 0x0000080001227983 */ /* 0x000f280000300800 */
[----:B------:R-:W4:Y:S04]  /*19e20*/  LDL.LU R36, [R1+0x10] ;  /* 0x0000100001247983 */ /* 0x000f280000300800 */
[----:B------:R-:W-:Y:S01]  /*19e30*/  STL.64 [R1+0x15d0], R68 ;  /* 0x0015d04401007387 */ /* 0x000fe20000100a00 */
[----:B------:R-:W-:-:S03]  /*19e40*/  IMAD.MOV.U32 R70, RZ, RZ, R38 ;  /* 0x000000ffff467224 */ /* 0x000fc600078e0026 */
[----:B------:R-:W4:Y:S01]  /*19e50*/  LDL.LU R38, [R1+0x18] ;  /* 0x0000180001267983 */ /* 0x000f220000300800 */
[----:B------:R-:W-:Y:S02]  /*19e60*/  IMAD.MOV.U32 R73, RZ, RZ, R72 ;  /* 0x000000ffff497224 */ /* 0x000fe400078e0048 */
[----:B------:R-:W-:Y:S02]  /*19e70*/  IMAD.MOV.U32 R75, RZ, RZ, R74 ;  /* 0x000000ffff4b7224 */ /* 0x000fe400078e004a */
[----:B------:R-:W-:Y:S02]  /*19e80*/  IMAD.MOV.U32 R77, RZ, RZ, R76 ;  /* 0x000000ffff4d7224 */ /* 0x000fe400078e004c */
[----:B------:R-:W-:Y:S01]  /*19e90*/  IMAD.MOV.U32 R79, RZ, RZ, R78 ;  /* 0x000000ffff4f7224 */ /* 0x000fe200078e004e */
[----:B------:R-:W-:Y:S01]  /*19ea0*/  STL.64 [R1+0x15d8], R70 ;  /* 0x0015d84601007387 */ /* 0x000fe20000100a00 */
[----:B------:R-:W-:Y:S02]  /*19eb0*/  IMAD.MOV.U32 R81, RZ, RZ, R80 ;  /* 0x000000ffff517224 */ /* 0x000fe400078e0050 */
[----:B------:R-:W-:-:S02]  /*19ec0*/  IMAD.MOV.U32 R72, RZ, RZ, R39 ;  /* 0x000000ffff487224 */ /* 0x000fc400078e0027 */
[----:B------:R-:W-:-:S03]  /*19ed0*/  IMAD.MOV.U32 R74, RZ, RZ, R37 ;  /* 0x000000ffff4a7224 */ /* 0x000fc600078e0025 */
[----:B------:R-:W-:Y:S04]  /*19ee0*/  STL.64 [R1+0x15e0], R72 ;  /* 0x0015e04801007387 */ /* 0x000fe80000100a00 */
[----:B------:R-:W-:Y:S01]  /*19ef0*/  STL.64 [R1+0x1678], R74 ;  /* 0x0016784a01007387 */ /* 0x000fe20000100a00 */
[----:B------:R-:W-:Y:S02]  /*19f00*/  IMAD.MOV.U32 R76, RZ, RZ, R35 ;  /* 0x000000ffff4c7224 */ /* 0x000fe400078e0023 */
[----:B------:R-:W-:-:S03]  /*19f10*/  IMAD.MOV.U32 R78, RZ, RZ, R33 ;  /* 0x000000ffff4e7224 */ /* 0x000fc600078e0021 */
[----:B------:R-:W-:Y:S01]  /*19f20*/  STL.64 [R1+0x1680], R76 ;  /* 0x0016804c01007387 */ /* 0x000fe20000100a00 */
[----:B------:R-:W-:-:S03]  /*19f30*/  IMAD.MOV.U32 R33, RZ, RZ, R32 ;  /* 0x000000ffff217224 */ /* 0x000fc600078e0020 */
[----:B------:R-:W-:Y:S01]  /*19f40*/  STL [R1+0x1698], R78 ;  /* 0x0016984e01007387 */ /* 0x000fe20000100800 */
[----:B------:R-:W-:Y:S02]  /*19f50*/  IMAD.MOV.U32 R80, RZ, RZ, R31 ;  /* 0x000000ffff507224 */ /* 0x000fe400078e001f */
[----:B------:R-:W-:Y:S01]  /*19f60*/  IMAD.MOV.U32 R31, RZ, RZ, R30 ;  /* 0x000000ffff1f7224 */ /* 0x000fe200078e001e */
[----:B------:R-:W-:Y:S04]  /*19f70*/  STL [R1+0x1688], R79 ;  /* 0x0016884f01007387 */ /* 0x000fe80000100800 */
[----:B------:R-:W-:Y:S01]  /*19f80*/  STL.64 [R1+0x1690], R80 ;  /* 0x0016905001007387 */ /* 0x000fe20000100a00 */
[----:B--2---:R-:W-:-:S04]  /*19f90*/  LOP3.LUT R29, R29, R28, RZ, 0x3c, !PT ;  /* 0x0000001c1d1d7212 */ /* 0x004fc800078e3cff */
[----:B------:R-:W-:Y:S01]  /*19fa0*/  LOP3.LUT R28, R29, R28, RZ, 0x3c, !PT ;  /* 0x0000001c1d1c7212 */ /* 0x000fe200078e3cff */
[----:B---3--:R-:W-:-:S03]  /*19fb0*/  IMAD.MOV.U32 R30, RZ, RZ, R3 ;  /* 0x000000ffff1e7224 */ /* 0x008fc600078e0003 */
[----:B------:R-:W-:-:S05]  /*19fc0*/  LOP3.LUT R29, R29, R28, RZ, 0x3c, !PT ;  /* 0x0000001c1d1d7212 */ /* 0x000fca00078e3cff */
[----:B------:R0:W-:Y:S04]  /*19fd0*/  STL.64 [R1+0x1258], R28 ;  /* 0x0012581c01007387 */ /* 0x0001e80000100a00 */
[----:B------:R-:W2:Y:S04]  /*19fe0*/  LDL.LU R3, [R1+0x20] ;  /* 0x0000200001037983 */ /* 0x000ea80000300800 */
[----:B------:R-:W-:Y:S01]  /*19ff0*/  STL.64 [R1+0x1268], R30 ;  /* 0x0012681e01007387 */ /* 0x000fe20000100a00 */
[----:B----4-:R-:W-:-:S03]  /*1a000*/  IMAD.MOV.U32 R32, RZ, RZ, R2 ;  /* 0x000000ffff207224 */ /* 0x010fc600078e0002 */
[----:B------:R-:W3:Y:S04]  /*1a010*/  LDL.LU R2, [R1+0x28] ;  /* 0x0000280001027983 */ /* 0x000ee80000300800 */
[----:B------:R1:W-:Y:S01]  /*1a020*/  STL.64 [R1+0x1278], R32 ;  /* 0x0012782001007387 */ /* 0x0003e20000100a00 */
[----:B0-----:R-:W-:-:S03]  /*1a030*/  IMAD.MOV.U32 R28, RZ, RZ, R0 ;  /* 0x000000ffff1c7224 */ /* 0x001fc600078e0000 */
[----:B------:R-:W4:Y:S04]  /*1a040*/  LDL.LU R0, [R1+0x30] ;  /* 0x0000300001007983 */ /* 0x000f280000300800 */
[----:B------:R-:W-:Y:S04]  /*1a050*/  STL [R1+0x1290], R5 ;  /* 0x0012900501007387 */ /* 0x000fe80000100800 */
[----:B------:R-:W-:Y:S04]  /*1a060*/  STL [R1+0x12d0], R5 ;  /* 0x0012d00501007387 */ /* 0x000fe80000100800 */
[----:B------:R-:W-:Y:S04]  /*1a070*/  STL [R1+0x1310], R5 ;  /* 0x0013100501007387 */ /* 0x000fe80000100800 */
[----:B------:R-:W-:Y:S04]  /*1a080*/  STL [R1+0x1350], R5 ;  /* 0x0013500501007387 */ /* 0x000fe80000100800 */
[----:B------:R-:W-:Y:S04]  /*1a090*/  STL [R1+0x14b8], R5 ;  /* 0x0014b80501007387 */ /* 0x000fe80000100800 */
[----:B------:R0:W-:Y:S01]  /*1a0a0*/  STL.64 [R1+0x1288], R6 ;  /* 0x0012880601007387 */ /* 0x0001e20000100a00 */
[----:B------:R-:W-:-:S03]  /*1a0b0*/  IMAD.MOV.U32 R35, RZ, RZ, R6 ;  /* 0x000000ffff237224 */ /* 0x000fc600078e0006 */
[----:B------:R-:W4:Y:S04]  /*1a0c0*/  LDL.LU R46, [R1+0x38] ;  /* 0x00003800012e7983 */ /* 0x000f280000300800 */
[----:B------:R-:W4:Y:S01]  /*1a0d0*/  LDL.LU R48, [R1+0x40] ;  /* 0x0000400001307983 */ /* 0x000f220000300800 */
[----:B------:R-:W-:-:S03]  /*1a0e0*/  IMAD.MOV.U32 R37, RZ, RZ, R7 ;  /* 0x000000ffff257224 */ /* 0x000fc600078e0007 */
[----:B------:R-:W4:Y:S04]  /*1a0f0*/  LDL.LU R50, [R1+0x48] ;  /* 0x0000480001327983 */ /* 0x000f280000300800 */
[----:B-1----:R-:W4:Y:S01]  /*1a100*/  LDL.LU R33, [R1+0x50] ;  /* 0x0000500001217983 */ /* 0x002f220000300800 */
[----:B------:R-:W-:-:S03]  /*1a110*/  IMAD.MOV.U32 R29, RZ, RZ, R5 ;  /* 0x000000ffff1d7224 */ /* 0x000fc600078e0005 */
[----:B------:R-:W4:Y:S01]  /*1a120*/  LDL.LU R32, [R1+0x58] ;  /* 0x0000580001207983 */ /* 0x000f220000300800 */
[----:B------:R-:W-:-:S03]  /*1a130*/  IMAD.MOV.U32 R39, RZ, RZ, R8 ;  /* 0x000000ffff277224 */ /* 0x000fc600078e0008 */
[----:B------:R-:W4:Y:S04]  /*1a140*/  LDL.LU R31, [R1+0x60] ;  /* 0x00006000011f7983 */ /* 0x000f280000300800 */
[----:B------:R-:W4:Y:S04]  /*1a150*/  LDL.LU R30, [R1+0x68] ;  /* 0x00006800011e7983 */ /* 0x000f280000300800 */
[----:B0-----:R-:W4:Y:S04]  /*1a160*/  LDL.LU R7, [R1+0x70] ;  /* 0x0000700001077983 */ /* 0x001f280000300800 */
[----:B------:R-:W-:Y:S04]  /*1a170*/  STL.64 [R1+0x8], R34 ;  /* 0x0000082201007387 */ /* 0x000fe80000100a00 */
[----:B------:R-:W-:Y:S04]  /*1a180*/  STL.64 [R1+0x1390], R34 ;  /* 0x0013902201007387 */ /* 0x000fe80000100a00 */
[----:B------:R-:W-:Y:S04]  /*1a190*/  STL.64 [R1+0x10], R36 ;  /* 0x0000102401007387 */ /* 0x000fe80000100a00 */
[----:B------:R-:W-:Y:S04]  /*1a1a0*/  STL.64 [R1+0x1398], R36 ;  /* 0x0013982401007387 */ /* 0x000fe80000100a00 */
[----:B------:R-:W-:Y:S04]  /*1a1b0*/  STL.64 [R1], R28 ;  /* 0x0000001c01007387 */ /* 0x000fe80000100a00 */
[----:B------:R-:W-:Y:S04]  /*1a1c0*/  STL.64 [R1+0x18], R38 ;  /* 0x0000182601007387 */ /* 0x000fe80000100a00 */
[----:B------:R-:W-:Y:S04]  /*1a1d0*/  STL.64 [R1+0x13a0], R38 ;  /* 0x0013a02601007387 */ /* 0x000fe80000100a00 */
[----:B------:R-:W-:Y:S04]  /*1a1e0*/  STL.64 [R1+0x1298], R28 ;  /* 0x0012981c01007387 */ /* 0x000fe80000100a00 */
[----:B------:R-:W4:Y:S04]  /*1a1f0*/  LDL.LU R6, [R1+0x78] ;  /* 0x0000780001067983 */ /* 0x000f280000300800 */
[----:B------:R-:W4:Y:S04]  /*1a200*/  LDL.LU R5, [R1+0x80] ;  /* 0x0000800001057983 */ /* 0x000f280000300800 */
[----:B------:R-:W-:Y:S01]  /*1a210*/  STL [R1+0x12a0], R10 ;  /* 0x0012a00a01007387 */ /* 0x000fe20000100800 */
[----:B--2---:R-:W-:-:S03]  /*1a220*/  IMAD.MOV.U32 R40, RZ, RZ, R3 ;  /* 0x000000ffff287224 */ /* 0x004fc600078e0003 */
[----:B------:R-:W2:Y:S01]  /*1a230*/  LDL.LU R3, [R1+0x88] ;  /* 0x0000880001037983 */ /* 0x000ea20000300800 */
[----:B---3--:R-:W-:-:S03]  /*1a240*/  IMAD.MOV.U32 R42, RZ, RZ, R2 ;  /* 0x000000ffff2a7224 */ /* 0x008fc600078e0002 */
[----:B------:R-:W3:Y:S01]  /*1a250*/  LDL.LU R2, [R1+0x90] ;  /* 0x0000900001027983 */ /* 0x000ee20000300800 */
[----:B----4-:R-:W-:-:S03]  /*1a260*/  IMAD.MOV.U32 R44, RZ, RZ, R0 ;  /* 0x000000ffff2c7224 */ /* 0x010fc600078e0000 */
[----:B------:R-:W4:Y:S01]  /*1a270*/  LDL.LU R0, [R1+0x98] ;  /* 0x0000980001007983 */ /* 0x000f220000300800 */
[----:B------:R-:W-:Y:S02]  /*1a280*/  IMAD.MOV.U32 R41, RZ, RZ, R9 ;  /* 0x000000ffff297224 */ /* 0x000fe400078e0009 */
[----:B------:R-:W-:Y:S02]  /*1a290*/  IMAD.MOV.U32 R43, RZ, RZ, R10 ;  /* 0x000000ffff2b7224 */ /* 0x000fe400078e000a */
[----:B------:R-:W-:Y:S01]  /*1a2a0*/  IMAD.MOV.U32 R45, RZ, RZ, R11 ;  /* 0x000000ffff2d7224 */ /* 0x000fe200078e000b */
[----:B------:R-:W-:Y:S01]  /*1a2b0*/  STL.64 [R1+0x20], R40 ;  /* 0x0000202801007387 */ /* 0x000fe20000100a00 */
[----:B------:R-:W-:-:S03]  /*1a2c0*/  IMAD.MOV.U32 R47, RZ, RZ, R12 ;  /* 0x000000ffff2f7224 */ /* 0x000fc600078e000c */
[----:B------:R-:W-:Y:S01]  /*1a2d0*/  STL.64 [R1+0x28], R42 ;  /* 0x0000282a01007387 */ /* 0x000fe20000100a00 */
[----:B------:R-:W-:-:S03]  /*1a2e0*/  IMAD.MOV.U32 R9, RZ, RZ, R15 ;  /* 0x000000ffff097224 */ /* 0x000fc600078e000f */
[----:B------:R-:W-:Y:S01]  /*1a2f0*/  STL.64 [R1+0x13d0], R42 ;  /* 0x0013d02a01007387 */ /* 0x000fe20000100a00 */
[----:B------:R-:W-:-:S03]  /*1a300*/  IMAD.MOV.U32 R57, RZ, RZ, R14 ;  /* 0x000000ffff397224 */ /* 0x000fc600078e000e */
[----:B------:R-:W-:Y:S01]  /*1a310*/  STL.64 [R1+0x13a8], R40 ;  /* 0x0013a82801007387 */ /* 0x000fe20000100a00 */
[----:B------:R-:W-:-:S03]  /*1a320*/  IMAD.MOV.U32 R49, RZ, RZ, R13 ;  /* 0x000000ffff317224 */ /* 0x000fc600078e000d */
[----:B------:R-:W-:Y:S04]  /*1a330*/  STL.64 [R1+0x30], R44 ;  /* 0x0000302c01007387 */ /* 0x000fe80000100a00 */
[----:B------:R-:W-:Y:S04]  /*1a340*/  STL.64 [R1+0x13d8], R44 ;  /* 0x0013d82c01007387 */ /* 0x000fe80000100a00 */
[----:B------:R0:W-:Y:S01]  /*1a350*/  STL.64 [R1+0x12b8], R10 ;  /* 0x0012b80a01007387 */ /* 0x0001e20000100a00 */
[----:B------:R-:W-:-:S03]  /*1a360*/  IMAD.MOV.U32 R56, RZ, RZ, R50 ;  /* 0x000000ffff387224 */ /* 0x000fc600078e0032 */
[----:B------:R-:W-:Y:S01]  /*1a370*/  STL.64 [R1+0x38], R46 ;  /* 0x0000382e01007387 */ /* 0x000fe20000100a00 */
[----:B------:R-:W-:-:S03]  /*1a380*/  IMAD.MOV.U32 R8, RZ, RZ, R33 ;  /* 0x000000ffff087224 */ /* 0x000fc600078e0021 */
[----:B------:R-:W-:Y:S01]  /*1a390*/  STL.64 [R1+0x13e0], R46 ;  /* 0x0013e02e01007387 */ /* 0x000fe20000100a00 */
[----:B0-----:R-:W-:-:S03]  /*1a3a0*/  IMAD.MOV.U32 R10, RZ, RZ, R32 ;  /* 0x000000ffff0a7224 */ /* 0x001fc600078e0020 */
[----:B------:R0:W-:Y:S01]  /*1a3b0*/  STL.64 [R1+0x50], R8 ;  /* 0x0000500801007387 */ /* 0x0001e20000100a00 */
[----:B------:R-:W-:-:S03]  /*1a3c0*/  IMAD.MOV.U32 R11, RZ, RZ, R16 ;  /* 0x000000ffff0b7224 */ /* 0x000fc600078e0010 */
[----:B------:R-:W-:Y:S04]  /*1a3d0*/  STL.64 [R1+0x48], R56 ;  /* 0x0000483801007387 */ /* 0x000fe80000100a00 */
[----:B------:R-:W-:Y:S01]  /*1a3e0*/  STL.64 [R1+0x1480], R56 ;  /* 0x0014803801007387 */ /* 0x000fe20000100a00 */
[----:B0-----:R-:W-:-:S03]  /*1a3f0*/  IMAD.MOV.U32 R8, RZ, RZ, R31 ;  /* 0x000000ffff087224 */ /* 0x001fc600078e001f */
[----:B------:R-:W-:Y:S01]  /*1a400*/  STL.64 [R1+0x40], R48 ;  /* 0x0000403001007387 */ /* 0x000fe20000100a00 */
[----:B------:R-:W-:Y:S02]  /*1a410*/  IMAD.MOV.U32 R9, RZ, RZ, R17 ;  /* 0x000000ffff097224 */ /* 0x000fe400078e0011 */
[----:B------:R-:W-:Y:S01]  /*1a420*/  IMAD.MOV.U32 R62, RZ, RZ, R7 ;  /* 0x000000ffff3e7224 */ /* 0x000fe200078e0007 */
[----:B------:R-:W-:Y:S01]  /*1a430*/  STL.64 [R1+0x13e8], R48 ;  /* 0x0013e83001007387 */ /* 0x000fe20000100a00 */
[----:B------:R-:W-:-:S03]  /*1a440*/  IMAD.MOV.U32 R7, RZ, RZ, R21 ;  /* 0x000000ffff077224 */ /* 0x000fc600078e0015 */
[----:B------:R0:W-:Y:S01]  /*1a450*/  STL.64 [R1+0x12a8], R16 ;  /* 0x0012a81001007387 */ /* 0x0001e20000100a00 */
[----:B------:R-:W-:Y:S02]  /*1a460*/  IMAD.MOV.U32 R60, RZ, RZ, R30 ;  /* 0x000000ffff3c7224 */ /* 0x000fe400078e001e */
[----:B------:R-:W-:Y:S01]  /*1a470*/  IMAD.MOV.U32 R61, RZ, RZ, R18 ;  /* 0x000000ffff3d7224 */ /* 0x000fe200078e0012 */
[----:B------:R1:W-:Y:S01]  /*1a480*/  STL.64 [R1+0x58], R10 ;  /* 0x0000580a01007387 */ /* 0x0003e20000100a00 */
[----:B------:R-:W-:-:S03]  /*1a490*/  IMAD.MOV.U32 R63, RZ, RZ, R19 ;  /* 0x000000ffff3f7224 */ /* 0x000fc600078e0013 */
[----:B------:R1:W-:Y:S01]  /*1a4a0*/  STL.64 [R1+0x60], R8 ;  /* 0x0000600801007387 */ /* 0x0003e20000100a00 */
[----:B------:R-:W-:-:S03]  /*1a4b0*/  IMAD.MOV.U32 R65, RZ, RZ, R20 ;  /* 0x000000ffff417224 */ /* 0x000fc600078e0014 */
[----:B0-----:R-:W4:Y:S04]  /*1a4c0*/  LDL.LU R16, [R1+0xa0] ;  /* 0x0000a00001107983 */ /* 0x001f280000300800 */
[----:B------:R-:W4:Y:S04]  /*1a4d0*/  LDL.LU R15, [R1+0xa8] ;  /* 0x0000a800010f7983 */ /* 0x000f280000300800 */
[----:B------:R-:W4:Y:S01]  /*1a4e0*/  LDL.LU R14, [R1+0xb0] ;  /* 0x0000b000010e7983 */ /* 0x000f220000300800 */
[----:B------:R-:W-:Y:S02]  /*1a4f0*/  IMAD.MOV.U32 R64, RZ, RZ, R6 ;  /* 0x000000ffff407224 */ /* 0x000fe400078e0006 */
[----:B------:R-:W-:-:S05]  /*1a500*/  IMAD.MOV.U32 R6, RZ, RZ, R5 ;  /* 0x000000ffff067224 */ /* 0x000fca00078e0005 */
[----:B------:R0:W-:Y:S04]  /*1a510*/  STL.64 [R1+0x80], R6 ;  /* 0x0000800601007387 */ /* 0x0001e80000100a00 */
[----:B------:R-:W-:Y:S04]  /*1a520*/  STL.64 [R1+0x68], R60 ;  /* 0x0000683c01007387 */ /* 0x000fe80000100a00 */
[----:B------:R-:W-:Y:S04]  /*1a530*/  STL.64 [R1+0x1530], R60 ;  /* 0x0015303c01007387 */ /* 0x000fe80000100a00 */
[----:B------:R-:W-:Y:S04]  /*1a540*/  STL.64 [R1+0x70], R62 ;  /* 0x0000703e01007387 */ /* 0x000fe80000100a00 */
[----:B------:R-:W-:Y:S04]  /*1a550*/  STL.64 [R1+0x1538], R62 ;  /* 0x0015383e01007387 */ /* 0x000fe80000100a00 */
[----:B------:R-:W-:Y:S04]  /*1a560*/  STL.64 [R1+0x78], R64 ;  /* 0x0000784001007387 */ /* 0x000fe80000100a00 */
[----:B------:R-:W-:Y:S04]  /*1a570*/  STL.64 [R1+0x1540], R64 ;  /* 0x0015404001007387 */ /* 0x000fe80000100a00 */
[----:B------:R0:W-:Y:S04]  /*1a580*/  STL.64 [R1+0x12c8], R22 ;  /* 0x0012c81601007387 */ /* 0x0001e80000100a00 */
[----:B------:R-:W4:Y:S04]  /*1a590*/  LDL.LU R13, [R1+0xb8] ;  /* 0x0000b800010d7983 */ /* 0x000f280000300800 */
[----:B------:R-:W4:Y:S04]  /*1a5a0*/  LDL.LU R12, [R1+0x6c8] ;  /* 0x0006c800010c7983 */ /* 0x000f280000300800 */
[----:B-1----:R-:W4:Y:S04]  /*1a5b0*/  LDL.LU R11, [R1+0xc0] ;  /* 0x0000c000010b7983 */ /* 0x002f280000300800 */
[----:B------:R-:W4:Y:S04]  /*1a5c0*/  LDL.LU R10, [R1+0x71c] ;  /* 0x00071c00010a7983 */ /* 0x000f280000300800 */
[----:B------:R-:W4:Y:S04]  /*1a5d0*/  LDL.LU R9, [R1+0xc8] ;  /* 0x0000c80001097983 */ /* 0x000f280000300800 */
[----:B------:R-:W4:Y:S04]  /*1a5e0*/  LDL.LU R8, [R1+0x720] ;  /* 0x0007200001087983 */ /* 0x000f280000300800 */
[----:B0-----:R-:W4:Y:S04]  /*1a5f0*/  LDL.LU R7, [R1+0xd0] ;  /* 0x0000d00001077983 */ /* 0x001f280000300800 */
[----:B------:R-:W4:Y:S04]  /*1a600*/  LDL.LU R6, [R1+0x724] ;  /* 0x0007240001067983 */ /* 0x000f280000300800 */
[----:B------:R-:W4:Y:S01]  /*1a610*/  LDL.LU R5, [R1+0xd8] ;  /* 0x0000d80001057983 */ /* 0x000f220000300800 */
        /* <DEDUP_REMOVED lines=9> */
[----:B------:R-:W-:Y:S04]  /*1a6b0*/  STL.64 [R1+0x88], R66 ;  /* 0x0000884201007387 */ /* 0x000fe80000100a00 */
[----:B------:R-:W-:Y:S04]  /*1a6c0*/  STL.64 [R1+0x15e8], R66 ;  /* 0x0015e84201007387 */ /* 0x000fe80000100a00 */
[----:B------:R-:W-:Y:S04]  /*1a6d0*/  STL.64 [R1+0x90], R68 ;  /* 0x0000904401007387 */ /* 0x000fe80000100a00 */
[----:B------:R-:W-:Y:S01]  /*1a6e0*/  STL.64 [R1+0x15f0], R68 ;  /* 0x0015f04401007387 */ /* 0x000fe20000100a00 */
[----:B------:R-:W-:-:S03]  /*1a6f0*/  IMAD.MOV.U32 R73, RZ, RZ, R25 ;  /* 0x000000ffff497224 */ /* 0x000fc600078e0019 */
[----:B------:R-:W-:Y:S04]  /*1a700*/  STL.64 [R1+0x98], R70 ;  /* 0x0000984601007387 */ /* 0x000fe80000100a00 */
[----:B------:R-:W-:Y:S04]  /*1a710*/  STL.64 [R1+0x15f8], R70 ;  /* 0x0015f84601007387 */ /* 0x000fe80000100a00 */
[----:B------:R-:W4:Y:S04]  /*1a720*/  LDL.LU R21, [R1+0xe8] ;  /* 0x0000e80001157983 */ /* 0x000f280000300800 */
[----:B------:R-:W4:Y:S01]  /*1a730*/  LDL.LU R20, [R1+0x780] ;  /* 0x0007800001147983 */ /* 0x000f220000300800 */
[----:B------:R-:W-:-:S03]  /*1a740*/  IMAD.MOV.U32 R75, RZ, RZ, R26 ;  /* 0x000000ffff4b7224 */ /* 0x000fc600078e001a */
[----:B------:R-:W4:Y:S04]  /*1a750*/  LDL.LU R25, [R1+0xf0] ;  /* 0x0000f00001197983 */ /* 0x000f280000300800 */
[----:B------:R-:W4:Y:S01]  /*1a760*/  LDL.LU R24, [R1+0x784] ;  /* 0x0007840001187983 */ /* 0x000f220000300800 */
[----:B------:R-:W-:-:S03]  /*1a770*/  IMAD.MOV.U32 R77, RZ, RZ, R27 ;  /* 0x000000ffff4d7224 */ /* 0x000fc600078e001b */
[----:B------:R-:W4:Y:S04]  /*1a780*/  LDL.LU R23, [R1+0xf8] ;  /* 0x0000f80001177983 */ /* 0x000f280000300800 */
[----:B------:R-:W4:Y:S04]  /*1a790*/  LDL.LU R22, [R1+0x788] ;  /* 0x0007880001167983 */ /* 0x000f280000300800 */
[----:B------:R-:W4:Y:S01]  /*1a7a0*/  LDL.LU R17, [R1+0x100] ;  /* 0x0001000001117983 */ /* 0x000f220000300800 */
[----:B------:R-:W-:-:S03]  /*1a7b0*/  IMAD.MOV.U32 R72, RZ, RZ, R16 ;  /* 0x000000ffff487224 */ /* 0x000fc600078e0010 */
[----:B------:R-:W4:Y:S01]  /*1a7c0*/  LDL.LU R16, [R1+0xbe0] ;  /* 0x000be00001107983 */ /* 0x000f220000300800 */
[----:B------:R-:W-:-:S03]  /*1a7d0*/  IMAD.MOV.U32 R74, RZ, RZ, R15 ;  /* 0x000000ffff4a7224 */ /* 0x000fc600078e000f */
[----:B------:R-:W-:Y:S01]  /*1a7e0*/  STL.64 [R1+0xa0], R72 ;  /* 0x0000a04801007387 */ /* 0x000fe20000100a00 */
[----:B------:R-:W-:-:S03]  /*1a7f0*/  IMAD.MOV.U32 R76, RZ, RZ, R14 ;  /* 0x000000ffff4c7224 */ /* 0x000fc600078e000e */
[----:B------:R-:W-:Y:S04]  /*1a800*/  STL.64 [R1+0x1600], R72 ;  /* 0x0016004801007387 */ /* 0x000fe80000100a00 */
[----:B------:R-:W-:Y:S04]  /*1a810*/  STL.64 [R1+0xa8], R74 ;  /* 0x0000a84a01007387 */ /* 0x000fe80000100a00 */
[----:B------:R0:W-:Y:S04]  /*1a820*/  STL.64 [R1+0x16a0], R74 ;  /* 0x0016a04a01007387 */ /* 0x0001e80000100a00 */
[----:B------:R-:W-:Y:S04]  /*1a830*/  STL.64 [R1+0xb0], R76 ;  /* 0x0000b04c01007387 */ /* 0x000fe80000100a00 */
[----:B------:R-:W-:Y:S04]  /*1a840*/  STL [R1+0x16b8], R76 ;  /* 0x0016b84c01007387 */ /* 0x000fe80000100800 */
[----:B------:R-:W-:Y:S01]  /*1a850*/  STL [R1+0x16a8], R77 ;  /* 0x0016a84d01007387 */ /* 0x000fe20000100800 */
[----:B------:R-:W-:-:S02]  /*1a860*/  IMAD.MOV.U32 R81, RZ, RZ, R13 ;  /* 0x000000ffff517224 */ /* 0x000fc400078e000d */
[----:B------:R-:W-:Y:S02]  /*1a870*/  IMAD.MOV.U32 R80, RZ, RZ, R12 ;  /* 0x000000ffff507224 */ /* 0x000fe400078e000c */
[----:B0-----:R-:W-:-:S03]  /*1a880*/  IMAD.MOV.U32 R75, RZ, RZ, R11 ;  /* 0x000000ffff4b7224 */ /* 0x001fc600078e000b */
[----:B------:R-:W-:Y:S01]  /*1a890*/  STL.64 [R1+0xb8], R80 ;  /* 0x0000b85001007387 */ /* 0x000fe20000100a00 */
[----:B------:R-:W-:-:S03]  /*1a8a0*/  IMAD.MOV.U32 R74, RZ, RZ, R10 ;  /* 0x000000ffff4a7224 */ /* 0x000fc600078e000a */
[----:B------:R-:W-:Y:S04]  /*1a8b0*/  STL.64 [R1+0x16b0], R80 ;  /* 0x0016b05001007387 */ /* 0x000fe80000100a00 */
[----:B------:R-:W-:Y:S04]  /*1a8c0*/  STL.64 [R1+0xc0], R74 ;  /* 0x0000c04a01007387 */ /* 0x000fe80000100a00 */
[----:B------:R-:W-:Y:S01]  /*1a8d0*/  STL.64 [R1+0x16c0], R74 ;  /* 0x0016c04a01007387 */ /* 0x000fe20000100a00 */
[----:B------:R-:W-:-:S03]  /*1a8e0*/  IMAD.MOV.U32 R13, RZ, RZ, R7 ;  /* 0x000000ffff0d7224 */ /* 0x000fc600078e0007 */
[----:B------:R-:W4:Y:S01]  /*1a8f0*/  LDL.LU R11, [R1+0x108] ;  /* 0x00010800010b7983 */ /* 0x000f220000300800 */
[----:B------:R-:W-:-:S03]  /*1a900*/  IMAD.MOV.U32 R12, RZ, RZ, R6 ;  /* 0x000000ffff0c7224 */ /* 0x000fc600078e0006 */
[----:B------:R-:W4:Y:S04]  /*1a910*/  LDL.LU R10, [R1+0xbe4] ;  /* 0x000be400010a7983 */ /* 0x000f280000300800 */
[----:B------:R-:W4:Y:S04]  /*1a920*/  LDL.LU R7, [R1+0x110] ;  /* 0x0001100001077983 */ /* 0x000f280000300800 */
[----:B------:R-:W4:Y:S01]  /*1a930*/  LDL.LU R6, [R1+0xbe8] ;  /* 0x000be80001067983 */ /* 0x000f220000300800 */
[----:B------:R-:W-:-:S03]  /*1a940*/  IMAD.MOV.U32 R15, RZ, RZ, R5 ;  /* 0x000000ffff0f7224 */ /* 0x000fc600078e0005 */
[----:B------:R-:W4:Y:S01]  /*1a950*/  LDL.LU R5, [R1+0x118] ;  /* 0x0001180001057983 */ /* 0x000f220000300800 */
[----:B--2---:R-:W-:-:S03]  /*1a960*/  IMAD.MOV.U32 R14, RZ, RZ, R3 ;  /* 0x000000ffff0e7224 */ /* 0x004fc600078e0003 */
[----:B------:R-:W2:Y:S01]  /*1a970*/  LDL.LU R3, [R1+0xbec] ;  /* 0x000bec0001037983 */ /* 0x000ea20000300800 */
[----:B---3--:R-:W-:-:S03]  /*1a980*/  IMAD.MOV.U32 R19, RZ, RZ, R2 ;  /* 0x000000ffff137224 */ /* 0x008fc600078e0002 */
[----:B------:R-:W3:Y:S01]  /*1a990*/  LDL.LU R2, [R1+0x120] ;  /* 0x0001200001027983 */ /* 0x000ee20000300800 */
[----:B----4-:R-:W-:-:S03]  /*1a9a0*/  IMAD.MOV.U32 R18, RZ, RZ, R0 ;  /* 0x000000ffff127224 */ /* 0x010fc600078e0000 */
[----:B------:R-:W4:Y:S04]  /*1a9b0*/  LDL.LU R0, [R1+0xbf0] ;  /* 0x000bf00001007983 */ /* 0x000f280000300800 */
[----:B------:R-:W-:Y:S04]  /*1a9c0*/  STL.64 [R1+0xc8], R8 ;  /* 0x0000c80801007387 */ /* 0x000fe80000100a00 */
[----:B------:R-:W-:Y:S04]  /*1a9d0*/  STL.64 [R1+0x12d8], R8 ;  /* 0x0012d80801007387 */ /* 0x000fe80000100a00 */
[----:B------:R-:W-:Y:S04]  /*1a9e0*/  STL.64 [R1+0xd0], R12 ;  /* 0x0000d00c01007387 */ /* 0x000fe80000100a00 */
[----:B------:R-:W-:Y:S04]  /*1a9f0*/  STL [R1+0x12e0], R13 ;  /* 0x0012e00d01007387 */ /* 0x000fe80000100800 */
[----:B------:R-:W-:Y:S04]  /*1aa00*/  STL.64 [R1+0x12f8], R12 ;  /* 0x0012f80c01007387 */ /* 0x000fe80000100a00 */
[----:B------:R-:W-:Y:S04]  /*1aa10*/  STL.64 [R1+0xd8], R14 ;  /* 0x0000d80e01007387 */ /* 0x000fe80000100a00 */
[----:B------:R-:W-:Y:S04]  /*1aa20*/  STL.64 [R1+0x12e8], R14 ;  /* 0x0012e80e01007387 */ /* 0x000fe80000100a00 */
[----:B------:R-:W-:Y:S04]  /*1aa30*/  STL.64 [R1+0xe0], R18 ;  /* 0x0000e01201007387 */ /* 0x000fe80000100a00 */
[----:B------:R0:W-:Y:S04]  /*1aa40*/  STL.64 [R1+0x1308], R18 ;  /* 0x0013081201007387 */ /* 0x0001e80000100a00 */
[----:B0-----:R-:W4:Y:S01]  /*1aa50*/  LDL.LU R19, [R1+0x128] ;  /* 0x0001280001137983 */ /* 0x001f220000300800 */
[----:B------:R-:W-:-:S03]  /*1aa60*/  IMAD.MOV.U32 R31, RZ, RZ, R17 ;  /* 0x000000ffff1f7224 */ /* 0x000fc600078e0011 */
[----:B------:R-:W4:Y:S04]  /*1aa70*/  LDL.LU R18, [R1+0xbf4] ;  /* 0x000bf40001127983 */ /* 0x000f280000300800 */
[----:B------:R-:W4:Y:S01]  /*1aa80*/  LDL.LU R17, [R1+0x130] ;  /* 0x0001300001117983 */ /* 0x000f220000300800 */
[----:B------:R-:W-:Y:S02]  /*1aa90*/  IMAD.MOV.U32 R26, RZ, RZ, R22 ;  /* 0x000000ffff1a7224 */ /* 0x000fe400078e0016 */
[----:B------:R-:W-:Y:S02]  /*1aaa0*/  IMAD.MOV.U32 R27, RZ, RZ, R23 ;  /* 0x000000ffff1b7224 */ /* 0x000fe400078e0017 */
[----:B------:R-:W-:Y:S02]  /*1aab0*/  IMAD.MOV.U32 R30, RZ, RZ, R16 ;  /* 0x000000ffff1e7224 */ /* 0x000fe400078e0010 */
[----:B------:R-:W4:Y:S04]  /*1aac0*/  LDL.LU R16, [R1+0xbf8] ;  /* 0x000bf80001107983 */ /* 0x000f280000300800 */
[----:B------:R-:W4:Y:S04]  /*1aad0*/  LDL.LU R15, [R1+0x138] ;  /* 0x00013800010f7983 */ /* 0x000f280000300800 */
[----:B------:R-:W4:Y:S04]  /*1aae0*/  LDL.LU R14, [R1+0xbfc] ;  /* 0x000bfc00010e7983 */ /* 0x000f280000300800 */
[----:B------:R-:W4:Y:S04]  /*1aaf0*/  LDL.LU R13, [R1+0x140] ;  /* 0x00014000010d7983 */ /* 0x000f280000300800 */
        /* <DEDUP_REMOVED lines=9> */
[----:B------:R-:W-:Y:S01]  /*1ab90*/  STL.64 [R1+0x1348], R30 ;  /* 0x0013481e01007387 */ /* 0x000fe20000100a00 */
[----:B------:R-:W-:-:S03]  /*1aba0*/  IMAD.MOV.U32 R37, RZ, RZ, R7 ;  /* 0x000000ffff257224 */ /* 0x000fc600078e0007 */
[----:B------:R-:W4:Y:S01]  /*1abb0*/  LDL.LU R7, [R1+0x148] ;  /* 0x0001480001077983 */ /* 0x000f220000300800 */
[----:B------:R-:W-:-:S03]  /*1abc0*/  IMAD.MOV.U32 R36, RZ, RZ, R6 ;  /* 0x000000ffff247224 */ /* 0x000fc600078e0006 */
[----:B------:R-:W4:Y:S01]  /*1abd0*/  LDL.LU R6, [R1+0xc04] ;  /* 0x000c040001067983 */ /* 0x000f220000300800 */
[----:B------:R-:W-:Y:S02]  /*1abe0*/  IMAD.MOV.U32 R35, RZ, RZ, R11 ;  /* 0x000000ffff237224 */ /* 0x000fe400078e000b */
[----:B------:R-:W-:Y:S01]  /*1abf0*/  IMAD.MOV.U32 R34, RZ, RZ, R10 ;  /* 0x000000ffff227224 */ /* 0x000fe200078e000a */
[----:B------:R-:W4:Y:S01]  /*1ac00*/  LDL.LU R11, [R1+0x150] ;  /* 0x00015000010b7983 */ /* 0x000f220000300800 */
[----:B------:R-:W-:-:S03]  /*1ac10*/  IMAD.MOV.U32 R39, RZ, RZ, R5 ;  /* 0x000000ffff277224 */ /* 0x000fc600078e0005 */
[----:B------:R-:W4:Y:S04]  /*1ac20*/  LDL.LU R10, [R1+0xc08] ;  /* 0x000c0800010a7983 */ /* 0x000f280000300800 */
[----:B------:R-:W4:Y:S04]  /*1ac30*/  LDL.LU R9, [R1+0x158] ;  /* 0x0001580001097983 */ /* 0x000f280000300800 */
[----:B------:R-:W4:Y:S04]  /*1ac40*/  LDL.LU R8, [R1+0xc0c] ;  /* 0x000c0c0001087983 */ /* 0x000f280000300800 */
        /* <DEDUP_REMOVED lines=19> */
[----:B------:R-:W-:-:S03]  /*1ad80*/  IMAD.MOV.U32 R45, RZ, RZ, R17 ;  /* 0x000000ffff2d7224 */ /* 0x000fc600078e0011 */
[----:B------:R-:W4:Y:S01]  /*1ad90*/  LDL.LU R17, [R1+0x178] ;  /* 0x0001780001117983 */ /* 0x000f220000300800 */
[----:B------:R-:W-:-:S03]  /*1ada0*/  IMAD.MOV.U32 R44, RZ, RZ, R16 ;  /* 0x000000ffff2c7224 */ /* 0x000fc600078e0010 */
[----:B------:R-:W4:Y:S01]  /*1adb0*/  LDL.LU R16, [R1+0xc1c] ;  /* 0x000c1c0001107983 */ /* 0x000f220000300800 */
        /* <DEDUP_REMOVED lines=9> */
[----:B------:R-:W-:Y:S04]  /*1ae50*/  STL.64 [R1+0x1420], R46 ;  /* 0x0014202e01007387 */ /* 0x000fe80000100a00 */
[----:B------:R-:W-:Y:S04]  /*1ae60*/  STL.64 [R1+0x140], R48 ;  /* 0x0001403001007387 */ /* 0x000fe80000100a00 */
[----:B------:R-:W-:Y:S04]  /*1ae70*/  STL.64 [R1+0x1428], R48 ;  /* 0x0014283001007387 */ /* 0x000fe80000100a00 */
[----:B------:R-:W4:Y:S04]  /*1ae80*/  LDL.LU R15, [R1+0x180] ;  /* 0x00018000010f7983 */ /* 0x000f280000300800 */
[----:B------:R-:W4:Y:S04]  /*1ae90*/  LDL.LU R14, [R1+0xc20] ;  /* 0x000c2000010e7983 */ /* 0x000f280000300800 */
[----:B------:R0:W-:Y:S04]  /*1aea0*/  STL.64 [R1+0x148], R6 ;  /* 0x0001480601007387 */ /* 0x0001e80000100a00 */
[----:B------:R-:W4:Y:S04]  /*1aeb0*/  LDL.LU R13, [R1+0x188] ;  /* 0x00018800010d7983 */ /* 0x000f280000300800 */
[----:B------:R-:W4:Y:S04]  /*1aec0*/  LDL.LU R12, [R1+0xc24] ;  /* 0x000c2400010c7983 */ /* 0x000f280000300800 */
[----:B0-----:R-:W4:Y:S04]  /*1aed0*/  LDL.LU R7, [R1+0x190] ;  /* 0x0001900001077983 */ /* 0x001f280000300800 */
[----:B------:R-:W4:Y:S01]  /*1aee0*/  LDL.LU R6, [R1+0xc28] ;  /* 0x000c280001067983 */ /* 0x000f220000300800 */
[----:B------:R-:W-:-:S02]  /*1aef0*/  IMAD.MOV.U32 R56, RZ, RZ, R10 ;  /* 0x000000ffff387224 */ /* 0x000fc400078e000a */
[----:B------:R-:W-:Y:S02]  /*1af00*/  IMAD.MOV.U32 R57, RZ, RZ, R11 ;  /* 0x000000ffff397224 */ /* 0x000fe400078e000b */
[----:B------:R-:W-:Y:S02]  /*1af10*/  IMAD.MOV.U32 R10, RZ, RZ, R8 ;  /* 0x000000ffff0a7224 */ /* 0x000fe400078e0008 */
[----:B------:R-:W-:Y:S02]  /*1af20*/  IMAD.MOV.U32 R11, RZ, RZ, R9 ;  /* 0x000000ffff0b7224 */ /* 0x000fe400078e0009 */
[----:B------:R-:W-:-:S03]  /*1af30*/  IMAD.MOV.U32 R9, RZ, RZ, R5 ;  /* 0x000000ffff097224 */ /* 0x000fc600078e0005 */
[----:B------:R0:W-:Y:S04]  /*1af40*/  STL.64 [R1+0x158], R10 ;  /* 0x0001580a01007387 */ /* 0x0001e80000100a00 */
[----:B0-----:R-:W4:Y:S01]  /*1af50*/  LDL.LU R11, [R1+0x198] ;  /* 0x00019800010b7983 */ /* 0x001f220000300800 */
[----:B--2---:R-:W-:-:S05]  /*1af60*/  IMAD.MOV.U32 R8, RZ, RZ, R3 ;  /* 0x000000ffff087224 */ /* 0x004fca00078e0003 */
[----:B------:R0:W-:Y:S04]  /*1af70*/  STL.64 [R1+0x160], R8 ;  /* 0x0001600801007387 */ /* 0x0001e80000100a00 */
[----:B------:R-:W2:Y:S01]  /*1af80*/  LDL.LU R10, [R1+0xc2c] ;  /* 0x000c2c00010a7983 */ /* 0x000ea20000300800 */
[----:B---3--:R-:W-:Y:S02]  /*1af90*/  IMAD.MOV.U32 R3, RZ, RZ, R2 ;  /* 0x000000ffff037224 */ /* 0x008fe400078e0002 */
[----:B----4-:R-:W-:-:S05]  /*1afa0*/  IMAD.MOV.U32 R2, RZ, RZ, R0 ;  /* 0x000000ffff027224 */ /* 0x010fca00078e0000 */
[----:B------:R1:W-:Y:S04]  /*1afb0*/  STL.64 [R1+0x168], R2 ;  /* 0x0001680201007387 */ /* 0x0003e80000100a00 */
[----:B0-----:R-:W3:Y:S04]  /*1afc0*/  LDL.LU R9, [R1+0x1a0] ;  /* 0x0001a00001097983 */ /* 0x001ee80000300800 */
[----:B------:R-:W4:Y:S04]  /*1afd0*/  LDL.LU R8, [R1+0xc30] ;  /* 0x000c300001087983 */ /* 0x000f280000300800 */
[----:B------:R-:W4:Y:S04]  /*1afe0*/  LDL.LU R5, [R1+0x1a8] ;  /* 0x0001a80001057983 */ /* 0x000f280000300800 */
[----:B-1----:R-:W4:Y:S04]  /*1aff0*/  LDL.LU R3, [R1+0xc34] ;  /* 0x000c340001037983 */ /* 0x002f280000300800 */
[----:B------:R-:W4:Y:S04]  /*1b000*/  LDL.LU R2, [R1+0x1b0] ;  /* 0x0001b00001027983 */ /* 0x000f280000300800 */
[----:B------:R-:W4:Y:S04]  /*1b010*/  LDL.LU R0, [R1+0xc38] ;  /* 0x000c380001007983 */ /* 0x000f280000300800 */
[----:B------:R-:W-:Y:S04]  /*1b020*/  STL.64 [R1+0x150], R56 ;  /* 0x0001503801007387 */ /* 0x000fe80000100a00 */
[----:B------:R-:W-:Y:S04]  /*1b030*/  STL.64 [R1+0x1488], R56 ;  /* 0x0014883801007387 */ /* 0x000fe80000100a00 */
[----:B------:R0:W-:Y:S04]  /*1b040*/  STL.64 [R1+0x170], R18 ;  /* 0x0001701201007387 */ /* 0x0001e80000100a00 */
[----:B------:R-:W4:Y:S01]  /*1b050*/  LDL.LU R21, [R1+0x1b8] ;  /* 0x0001b80001157983 */ /* 0x000f220000300800 */
[----:B------:R-:W-:-:S02]  /*1b060*/  IMAD.MOV.U32 R61, RZ, RZ, R17 ;  /* 0x000000ffff3d7224 */ /* 0x000fc400078e0011 */
[----:B------:R-:W-:Y:S02]  /*1b070*/  IMAD.MOV.U32 R60, RZ, RZ, R16 ;  /* 0x000000ffff3c7224 */ /* 0x000fe400078e0010 */
[----:B------:R-:W-:Y:S02]  /*1b080*/  IMAD.MOV.U32 R63, RZ, RZ, R15 ;  /* 0x000000ffff3f7224 */ /* 0x000fe400078e000f */
[----:B------:R-:W-:Y:S01]  /*1b090*/  IMAD.MOV.U32 R62, RZ, RZ, R14 ;  /* 0x000000ffff3e7224 */ /* 0x000fe200078e000e */
[----:B------:R1:W-:Y:S04]  /*1b0a0*/  STL.64 [R1+0x188], R12 ;  /* 0x0001880c01007387 */ /* 0x0003e80000100a00 */
[----:B------:R-:W4:Y:S04]  /*1b0b0*/  LDL.LU R20, [R1+0xc3c] ;  /* 0x000c3c0001147983 */ /* 0x000f280000300800 */
[----:B0-----:R-:W4:Y:S01]  /*1b0c0*/  LDL.LU R19, [R1+0x1c0] ;  /* 0x0001c00001137983 */ /* 0x001f220000300800 */
[----:B------:R-:W-:-:S03]  /*1b0d0*/  IMAD.MOV.U32 R67, RZ, RZ, R7 ;  /* 0x000000ffff437224 */ /* 0x000fc600078e0007 */
[----:B------:R-:W4:Y:S01]  /*1b0e0*/  LDL.LU R18, [R1+0xc40] ;  /* 0x000c400001127983 */ /* 0x000f220000300800 */
[----:B------:R-:W-:-:S03]  /*1b0f0*/  IMAD.MOV.U32 R66, RZ, RZ, R6 ;  /* 0x000000ffff427224 */ /* 0x000fc600078e0006 */
[----:B------:R-:W4:Y:S04]  /*1b100*/  LDL.LU R17, [R1+0x1c8] ;  /* 0x0001c80001117983 */ /* 0x000f280000300800 */
[----:B------:R-:W4:Y:S04]  /*1b110*/  LDL.LU R16, [R1+0xc44] ;  /* 0x000c440001107983 */ /* 0x000f280000300800 */
[----:B------:R-:W4:Y:S04]  /*1b120*/  LDL.LU R7, [R1+0x1d0] ;  /* 0x0001d00001077983 */ /* 0x000f280000300800 */
[----:B------:R-:W4:Y:S04]  /*1b130*/  LDL.LU R6, [R1+0xc48] ;  /* 0x000c480001067983 */ /* 0x000f280000300800 */
[----:B------:R-:W4:Y:S04]  /*1b140*/  LDL.LU R15, [R1+0x1d8] ;  /* 0x0001d800010f7983 */ /* 0x000f280000300800 */
[----:B------:R-:W4:Y:S04]  /*1b150*/  LDL.LU R14, [R1+0xc4c] ;  /* 0x000c4c00010e7983 */ /* 0x000f280000300800 */
[----:B-1----:R-:W4:Y:S04]  /*1b160*/  LDL.LU R13, [R1+0x1e0] ;  /* 0x0001e000010d7983 */ /* 0x002f280000300800 */
[----:B------:R-:W4:Y:S04]  /*1b170*/  LDL.LU R12, [R1+0xc50] ;  /* 0x000c5000010c7983 */ /* 0x000f280000300800 */
[----:B------:R-:W-:Y:S04]  /*1b180*/  STL.64 [R1+0x178], R60 ;  /* 0x0001783c01007387 */ /* 0x000fe80000100a00 */
[----:B------:R-:W-:Y:S01]  /*1b190*/  STL.64 [R1+0x1550], R60 ;  /* 0x0015503c01007387 */ /* 0x000fe20000100a00 */
[----:B------:R-:W-:-:S03]  /*1b1a0*/  IMAD.MOV.U32 R69, RZ, RZ, R11 ;  /* 0x000000ffff457224 */ /* 0x000fc600078e000b */
[----:B------:R-:W-:Y:S04]  /*1b1b0*/  STL.64 [R1+0x180], R62 ;  /* 0x0001803e01007387 */ /* 0x000fe80000100a00 */
[----:B------:R-:W-:Y:S04]  /*1b1c0*/  STL.64 [R1+0x190], R66 ;  /* 0x0001904201007387 */ /* 0x000fe80000100a00 */
[----:B------:R-:W-:Y:S04]  /*1b1d0*/  STL.64 [R1+0x1608], R66 ;  /* 0x0016084201007387 */ /* 0x000fe80000100a00 */
[----:B------:R-:W-:Y:S04]  /*1b1e0*/  STL.64 [R1+0x1558], R62 ;  /* 0x0015583e01007387 */ /* 0x000fe80000100a00 */
[----:B------:R-:W4:Y:S01]  /*1b1f0*/  LDL.LU R11, [R1+0x1e8] ;  /* 0x0001e800010b7983 */ /* 0x000f220000300800 */
[----:B--2---:R-:W-:-:S03]  /*1b200*/  IMAD.MOV.U32 R68, RZ, RZ, R10 ;  /* 0x000000ffff447224 */ /* 0x004fc600078e000a */
[----:B------:R-:W2:Y:S01]  /*1b210*/  LDL.LU R10, [R1+0xc54] ;  /* 0x000c5400010a7983 */ /* 0x000ea20000300800 */
[----:B---3--:R-:W-:-:S03]  /*1b220*/  IMAD.MOV.U32 R71, RZ, RZ, R9 ;  /* 0x000000ffff477224 */ /* 0x008fc600078e0009 */
[----:B------:R-:W3:Y:S01]  /*1b230*/  LDL.LU R9, [R1+0x1f0] ;  /* 0x0001f00001097983 */ /* 0x000ee20000300800 */
[----:B----4-:R-:W-:-:S03]  /*1b240*/  IMAD.MOV.U32 R70, RZ, RZ, R8 ;  /* 0x000000ffff467224 */ /* 0x010fc600078e0008 */
[----:B------:R-:W4:Y:S01]  /*1b250*/  LDL.LU R8, [R1+0xc58] ;  /* 0x000c580001087983 */ /* 0x000f220000300800 */
[----:B------:R-:W-:-:S03]  /*1b260*/  IMAD.MOV.U32 R81, RZ, RZ, R5 ;  /* 0x000000ffff517224 */ /* 0x000fc600078e0005 */
[----:B------:R-:W2:Y:S01]  /*1b270*/  LDL.LU R5, [R1+0x1f8] ;  /* 0x0001f80001057983 */ /* 0x000ea20000300800 */
[----:B------:R-:W-:-:S03]  /*1b280*/  IMAD.MOV.U32 R80, RZ, RZ, R3 ;  /* 0x000000ffff507224 */ /* 0x000fc600078e0003 */
[----:B------:R-:W2:Y:S01]  /*1b290*/  LDL.LU R3, [R1+0xc5c] ;  /* 0x000c5c0001037983 */ /* 0x000ea20000300800 */
[----:B------:R-:W-:-:S03]  /*1b2a0*/  IMAD.MOV.U32 R75, RZ, RZ, R2 ;  /* 0x000000ffff4b7224 */ /* 0x000fc600078e0002 */
[----:B------:R-:W2:Y:S01]  /*1b2b0*/  LDL.LU R2, [R1+0x200] ;  /* 0x0002000001027983 */ /* 0x000ea20000300800 */
[----:B------:R-:W-:-:S03]  /*1b2c0*/  IMAD.MOV.U32 R74, RZ, RZ, R0 ;  /* 0x000000ffff4a7224 */ /* 0x000fc600078e0000 */
[----:B------:R-:W2:Y:S04]  /*1b2d0*/  LDL.LU R0, [R1+0xc60] ;  /* 0x000c600001007983 */ /* 0x000ea80000300800 */
[----:B------:R-:W-:Y:S04]  /*1b2e0*/  STL.64 [R1+0x198], R68 ;  /* 0x0001984401007387 */ /* 0x000fe80000100a00 */
[----:B------:R-:W-:Y:S04]  /*1b2f0*/  STL.64 [R1+0x1610], R68 ;  /* 0x0016104401007387 */ /* 0x000fe80000100a00 */
[----:B------:R-:W-:Y:S04]  /*1b300*/  STL.64 [R1+0x1a8], R80 ;  /* 0x0001a85001007387 */ /* 0x000fe80000100a00 */
[----:B------:R0:W-:Y:S04]  /*1b310*/  STL.64 [R1+0x16c8], R80 ;  /* 0x0016c85001007387 */ /* 0x0001e80000100a00 */
[----:B------:R-:W-:Y:S04]  /*1b320*/  STL.64 [R1+0x1b0], R74 ;  /* 0x0001b04a01007387 */ /* 0x000fe80000100a00 */
[----:B------:R-:W-:Y:S01]  /*1b330*/  STL [R1+0x16e0], R74 ;  /* 0x0016e04a01007387 */ /* 0x000fe20000100800 */
[----:B0-----:R-:W-:-:S03]  /*1b340*/  IMAD.MOV.U32 R81, RZ, RZ, R21 ;  /* 0x000000ffff517224 */ /* 0x001fc600078e0015 */
[----:B------:R-:W-:Y:S04]  /*1b350*/  STL [R1+0x16d0], R75 ;  /* 0x0016d04b01007387 */ /* 0x000fe80000100800 */
[----:B------:R-:W-:Y:S04]  /*1b360*/  STL.64 [R1+0x1a0], R70 ;  /* 0x0001a04601007387 */ /* 0x000fe80000100a00 */
[----:B------:R-:W-:Y:S01]  /*1b370*/  STL.64 [R1+0x1618], R70 ;  /* 0x0016184601007387 */ /* 0x000fe20000100a00 */
[----:B------:R-:W-:-:S03]  /*1b380*/  IMAD.MOV.U32 R80, RZ, RZ, R20 ;  /* 0x000000ffff507224 */ /* 0x000fc600078e0014 */
[----:B------:R0:W-:Y:S04]  /*1b390*/  STL.64 [R1+0x1c0], R18 ;  /* 0x0001c01201007387 */ /* 0x0001e80000100a00 */
[----:B------:R-:W-:Y:S04]  /*1b3a0*/  STL.64 [R1+0x1b8], R80 ;  /* 0x0001b85001007387 */ /* 0x000fe80000100a00 */
[----:B------:R-:W-:Y:S04]  /*1b3b0*/  STL.64 [R1+0x16d8], R80 ;  /* 0x0016d85001007387 */ /* 0x000fe80000100a00 */
[----:B------:R-:W2:Y:S01]  /*1b3c0*/  LDL.LU R31, [R1+0x208] ;  /* 0x00020800011f7983 */ /* 0x000ea20000300800 */
[----:B------:R-:W-:-:S03]  /*1b3d0*/  IMAD.MOV.U32 R33, RZ, RZ, R17 ;  /* 0x000000ffff217224 */ /* 0x000fc600078e0011 */
[----:B------:R-:W2:Y:S01]  /*1b3e0*/  LDL.LU R30, [R1+0xc64] ;  /* 0x000c6400011e7983 */ /* 0x000ea20000300800 */
[----:B------:R-:W-:-:S03]  /*1b3f0*/  IMAD.MOV.U32 R32, RZ, RZ, R16 ;  /* 0x000000ffff207224 */ /* 0x000fc600078e0010 */
[----:B------:R-:W2:Y:S04]  /*1b400*/  LDL.LU R27, [R1+0x210] ;  /* 0x00021000011b7983 */ /* 0x000ea80000300800 */
[----:B------:R-:W2:Y:S04]  /*1b410*/  LDL.LU R26, [R1+0xc68] ;  /* 0x000c6800011a7983 */ /* 0x000ea80000300800 */
[----:B------:R-:W2:Y:S01]  /*1b420*/  LDL.LU R25, [R1+0x218] ;  /* 0x0002180001197983 */ /* 0x000ea20000300800 */
[----:B------:R-:W-:-:S03]  /*1b430*/  IMAD.MOV.U32 R17, RZ, RZ, R13 ;  /* 0x000000ffff117224 */ /* 0x000fc600078e000d */
[----:B------:R-:W2:Y:S01]  /*1b440*/  LDL.LU R24, [R1+0xc6c] ;  /* 0x000c6c0001187983 */ /* 0x000ea20000300800 */
[----:B------:R-:W-:-:S03]  /*1b450*/  IMAD.MOV.U32 R16, RZ, RZ, R12 ;  /* 0x000000ffff107224 */ /* 0x000fc600078e000c */
[----:B------:R-:W2:Y:S04]  /*1b460*/  LDL.LU R13, [R1+0x220] ;  /* 0x00022000010d7983 */ /* 0x000ea80000300800 */
[----:B------:R-:W2:Y:S01]  /*1b470*/  LDL.LU R12, [R1+0xc70] ;  /* 0x000c7000010c7983 */ /* 0x000ea20000300800 */
[----:B------:R-:W-:Y:S02]  /*1b480*/  IMAD.MOV.U32 R28, RZ, RZ, R14 ;  /* 0x000000ffff1c7224 */ /* 0x000fe400078e000e */
[----:B------:R-:W-:Y:S01]  /*1b490*/  IMAD.MOV.U32 R29, RZ, RZ, R15 ;  /* 0x000000ffff1d7224 */ /* 0x000fe200078e000f */
        /* <DEDUP_REMOVED lines=9> */
[----:B------:R-:W2:Y:S04]  /*1b530*/  LDL.LU R21, [R1+0x228] ;  /* 0x0002280001157983 */ /* 0x000ea80000300800 */
[----:B------:R-:W2:Y:S04]  /*1b540*/  LDL.LU R20, [R1+0xc74] ;  /* 0x000c740001147983 */ /* 0x000ea80000300800 */
[----:B0-----:R-:W2:Y:S04]  /*1b550*/  LDL.LU R19, [R1+0x230] ;  /* 0x0002300001137983 */ /* 0x001ea80000300800 */
[----:B------:R-:W2:Y:S01]  /*1b560*/  LDL.LU R18, [R1+0xc78] ;  /* 0x000c780001127983 */ /* 0x000ea20000300800 */
[----:B---3--:R-:W-:-:S02]  /*1b570*/  IMAD.MOV.U32 R23, RZ, RZ, R9 ;  /* 0x000000ffff177224 */ /* 0x008fc400078e0009 */
[----:B----4-:R-:W-:Y:S02]  /*1b580*/  IMAD.MOV.U32 R22, RZ, RZ, R8 ;  /* 0x000000ffff167224 */ /* 0x010fe400078e0008 */
[----:B--2---:R-:W-:Y:S02]  /*1b590*/  IMAD.MOV.U32 R9, RZ, RZ, R5 ;  /* 0x000000ffff097224 */ /* 0x004fe400078e0005 */
[----:B------:R-:W2:Y:S01]  /*1b5a0*/  LDL.LU R5, [R1+0x238] ;  /* 0x0002380001057983 */ /* 0x000ea20000300800 */
[----:B------:R-:W-:-:S03]  /*1b5b0*/  IMAD.MOV.U32 R8, RZ, RZ, R3 ;  /* 0x000000ffff087224 */ /* 0x000fc600078e0003 */
[----:B------:R-:W3:Y:S01]  /*1b5c0*/  LDL.LU R3, [R1+0xc7c] ;  /* 0x000c7c0001037983 */ /* 0x000ee20000300800 */
[----:B------:R-:W-:-:S03]  /*1b5d0*/  IMAD.MOV.U32 R15, RZ, RZ, R2 ;  /* 0x000000ffff0f7224 */ /* 0x000fc600078e0002 */
[----:B------:R-:W4:Y:S01]  /*1b5e0*/  LDL.LU R2, [R1+0x240] ;  /* 0x0002400001027983 */ /* 0x000f220000300800 */
[----:B------:R-:W-:-:S03]  /*1b5f0*/  IMAD.MOV.U32 R14, RZ, RZ, R0 ;  /* 0x000000ffff0e7224 */ /* 0x000fc600078e0000 */
        /* <DEDUP_REMOVED lines=8> */
[----:B------:R0:W-:Y:S04]  /*1b680*/  STL.64 [R1+0x1490], R14 ;  /* 0x0014900e01007387 */ /* 0x0001e80000100a00 */
[----:B-1----:R-:W4:Y:S04]  /*1b690*/  LDL.LU R17, [R1+0x248] ;  /* 0x0002480001117983 */ /* 0x002f280000300800 */
[----:B------:R-:W4:Y:S04]  /*1b6a0*/  LDL.LU R16, [R1+0xcc4] ;  /* 0x000cc40001107983 */ /* 0x000f280000300800 */
[----:B0-----:R-:W4:Y:S04]  /*1b6b0*/  LDL.LU R15, [R1+0x250] ;  /* 0x00025000010f7983 */ /* 0x001f280000300800 */
[----:B------:R-:W4:Y:S01]  /*1b6c0*/  LDL.LU R14, [R1+0xcc8] ;  /* 0x000cc800010e7983 */ /* 0x000f220000300800 */
[----:B------:R-:W-:-:S02]  /*1b6d0*/  IMAD.MOV.U32 R35, RZ, RZ, R31 ;  /* 0x000000ffff237224 */ /* 0x000fc400078e001f */
[----:B------:R-:W-:Y:S02]  /*1b6e0*/  IMAD.MOV.U32 R41, RZ, RZ, R13 ;  /* 0x000000ffff297224 */ /* 0x000fe400078e000d */
[----:B------:R-:W4:Y:S01]  /*1b6f0*/  LDL.LU R13, [R1+0x258] ;  /* 0x00025800010d7983 */ /* 0x000f220000300800 */
[----:B------:R-:W-:-:S03]  /*1b700*/  IMAD.MOV.U32 R40, RZ, RZ, R12 ;  /* 0x000000ffff287224 */ /* 0x000fc600078e000c */
[----:B------:R-:W4:Y:S04]  /*1b710*/  LDL.LU R12, [R1+0xccc] ;  /* 0x000ccc00010c7983 */ /* 0x000f280000300800 */
[----:B------:R-:W4:Y:S04]  /*1b720*/  LDL.LU R11, [R1+0x260] ;  /* 0x00026000010b7983 */ /* 0x000f280000300800 */
[----:B------:R-:W4:Y:S01]  /*1b730*/  LDL.LU R10, [R1+0xcd0] ;  /* 0x000cd000010a7983 */ /* 0x000f220000300800 */
[----:B------:R-:W-:Y:S02]  /*1b740*/  IMAD.MOV.U32 R34, RZ, RZ, R30 ;  /* 0x000000ffff227224 */ /* 0x000fe400078e001e */
[----:B------:R-:W-:Y:S01]  /*1b750*/  IMAD.MOV.U32 R36, RZ, RZ, R26 ;  /* 0x000000ffff247224 */ /* 0x000fe200078e001a */
[----:B------:R-:W4:Y:S01]  /*1b760*/  LDL.LU R9, [R1+0x268] ;  /* 0x0002680001097983 */ /* 0x000f220000300800 */
[----:B------:R-:W-:-:S03]  /*1b770*/  IMAD.MOV.U32 R37, RZ, RZ, R27 ;  /* 0x000000ffff257224 */ /* 0x000fc600078e001b */
[----:B------:R-:W4:Y:S01]  /*1b780*/  LDL.LU R8, [R1+0xcd4] ;  /* 0x000cd40001087983 */ /* 0x000f220000300800 */
[----:B------:R-:W-:Y:S02]  /*1b790*/  IMAD.MOV.U32 R38, RZ, RZ, R24 ;  /* 0x000000ffff267224 */ /* 0x000fe400078e0018 */
[----:B------:R-:W-:Y:S01]  /*1b7a0*/  IMAD.MOV.U32 R39, RZ, RZ, R25 ;  /* 0x000000ffff277224 */ /* 0x000fe200078e0019 */
[----:B------:R-:W4:Y:S04]  /*1b7b0*/  LDL.LU R7, [R1+0x270] ;  /* 0x0002700001077983 */ /* 0x000f280000300800 */
[----:B------:R-:W4:Y:S04]  /*1b7c0*/  LDL.LU R6, [R1+0xcd8] ;  /* 0x000cd80001067983 */ /* 0x000f280000300800 */
[----:B------:R-:W-:Y:S04]  /*1b7d0*/  STL.64 [R1+0x208], R34 ;  /* 0x0002082201007387 */ /* 0x000fe80000100a00 */
[----:B------:R0:W-:Y:S04]  /*1b7e0*/  STL.64 [R1+0x14a0], R34 ;  /* 0x0014a02201007387 */ /* 0x0001e80000100a00 */
[----:B------:R-:W-:Y:S04]  /*1b7f0*/  STL.64 [R1+0x210], R36 ;  /* 0x0002102401007387 */ /* 0x000fe80000100a00 */
[----:B------:R1:W-:Y:S04]  /*1b800*/  STL.64 [R1+0x14b0], R36 ;  /* 0x0014b02401007387 */ /* 0x0003e80000100a00 */
[----:B------:R-:W-:Y:S04]  /*1b810*/  STL.64 [R1+0x218], R38 ;  /* 0x0002182601007387 */ /* 0x000fe80000100a00 */
[----:B------:R-:W-:Y:S04]  /*1b820*/  STL.64 [R1+0x14c0], R38 ;  /* 0x0014c02601007387 */ /* 0x000fe80000100a00 */
[----:B------:R-:W-:Y:S04]  /*1b830*/  STL.64 [R1+0x220], R40 ;  /* 0x0002202801007387 */ /* 0x000fe80000100a00 */
[----:B------:R-:W-:Y:S04]  /*1b840*/  STL [R1+0x14f0], R40 ;  /* 0x0014f02801007387 */ /* 0x000fe80000100800 */
[----:B------:R-:W-:Y:S01]  /*1b850*/  STL [R1+0x14c8], R41 ;  /* 0x0014c82901007387 */ /* 0x000fe20000100800 */
        /* <DEDUP_REMOVED lines=8> */
[----:B------:R-:W-:Y:S02]  /*1b8e0*/  IMAD.MOV.U32 R42, RZ, RZ, R20 ;  /* 0x000000ffff2a7224 */ /* 0x000fe400078e0014 */
[----:B------:R-:W-:Y:S02]  /*1b8f0*/  IMAD.MOV.U32 R43, RZ, RZ, R21 ;  /* 0x000000ffff2b7224 */ /* 0x000fe400078e0015 */
[----:B------:R-:W-:Y:S02]  /*1b900*/  IMAD.MOV.U32 R44, RZ, RZ, R18 ;  /* 0x000000ffff2c7224 */ /* 0x000fe400078e0012 */
[----:B------:R-:W-:Y:S01]  /*1b910*/  IMAD.MOV.U32 R45, RZ, RZ, R19 ;  /* 0x000000ffff2d7224 */ /* 0x000fe200078e0013 */
[----:B------:R-:W-:Y:S04]  /*1b920*/  STL.64 [R1+0x228], R42 ;  /* 0x0002282a01007387 */ /* 0x000fe80000100a00 */
[----:B------:R-:W-:Y:S04]  /*1b930*/  STL.64 [R1+0x14d0], R42 ;  /* 0x0014d02a01007387 */ /* 0x000fe80000100a00 */
[----:B------:R-:W-:Y:S04]  /*1b940*/  STL.64 [R1+0x230], R44 ;  /* 0x0002302c01007387 */ /* 0x000fe80000100a00 */
[----:B------:R-:W-:Y:S04]  /*1b950*/  STL.64 [R1+0x14d8], R44 ;  /* 0x0014d82c01007387 */ /* 0x000fe80000100a00 */
[----:B------:R-:W-:Y:S04]  /*1b960*/  STL.64 [R1+0x238], R46 ;  /* 0x0002382e01007387 */ /* 0x000fe80000100a00 */
        /* <DEDUP_REMOVED lines=8> */
[----:B------:R-:W-:Y:S04]  /*1b9f0*/  STL [R1+0x1570], R14 ;  /* 0x0015700e01007387 */ /* 0x000fe80000100800 */
[----:B------:R0:W-:Y:S02]  /*1ba00*/  STL [R1+0x1500], R15 ;  /* 0x0015000f01007387 */ /* 0x0001e40000100800 */
[----:B0-----:R-:W-:-:S02]  /*1ba10*/  IMAD.MOV.U32 R35, RZ, RZ, R13 ;  /* 0x000000ffff237224 */ /* 0x001fc400078e000d */
[----:B------:R-:W-:Y:S02]  /*1ba20*/  IMAD.MOV.U32 R34, RZ, RZ, R12 ;  /* 0x000000ffff227224 */ /* 0x000fe400078e000c */
[----:B-1----:R-:W-:-:S03]  /*1ba30*/  IMAD.MOV.U32 R37, RZ, RZ, R11 ;  /* 0x000000ffff257224 */ /* 0x002fc600078e000b */
[----:B------:R-:W-:Y:S01]  /*1ba40*/  STL.64 [R1+0x258], R34 ;  /* 0x0002582201007387 */ /* 0x000fe20000100a00 */
[----:B------:R-:W-:-:S03]  /*1ba50*/  IMAD.MOV.U32 R36, RZ, RZ, R10 ;  /* 0x000000ffff247224 */ /* 0x000fc600078e000a */
[----:B------:R-:W-:Y:S04]  /*1ba60*/  STL.64 [R1+0x1508], R34 ;  /* 0x0015082201007387 */ /* 0x000fe80000100a00 */
[----:B------:R-:W-:Y:S04]  /*1ba70*/  STL.64 [R1+0x260], R36 ;  /* 0x0002602401007387 */ /* 0x000fe80000100a00 */
[----:B------:R0:W-:Y:S04]  /*1ba80*/  STL.64 [R1+0x1548], R36 ;  /* 0x0015482401007387 */ /* 0x0001e80000100a00 */
        /* <DEDUP_REMOVED lines=10> */
[----:B------:R-:W-:-:S03]  /*1bb30*/  IMAD.MOV.U32 R65, RZ, RZ, R9 ;  /* 0x000000ffff417224 */ /* 0x000fc600078e0009 */
[----:B------:R-:W4:Y:S04]  /*1bb40*/  LDL.LU R14, [R1+0x2b0] ;  /* 0x0002b000010e7983 */ /* 0x000f280000300800 */
[----:B------:R-:W4:Y:S01]  /*1bb50*/  LDL.LU R9, [R1+0xcf8] ;  /* 0x000cf80001097983 */ /* 0x000f220000300800 */
[----:B------:R-:W-:-:S03]  /*1bb60*/  IMAD.MOV.U32 R64, RZ, RZ, R8 ;  /* 0x000000ffff407224 */ /* 0x000fc600078e0008 */
[----:B------:R-:W4:Y:S01]  /*1bb70*/  LDL.LU R8, [R1+0x2b8] ;  /* 0x0002b80001087983 */ /* 0x000f220000300800 */
[----:B0-----:R-:W-:Y:S02]  /*1bb80*/  IMAD.MOV.U32 R37, RZ, RZ, R7 ;  /* 0x000000ffff257224 */ /* 0x001fe400078e0007 */
[----:B------:R-:W-:Y:S02]  /*1bb90*/  IMAD.MOV.U32 R36, RZ, RZ, R6 ;  /* 0x000000ffff247224 */ /* 0x000fe400078e0006 */
[----:B--2---:R-:W-:Y:S02]  /*1bba0*/  IMAD.MOV.U32 R62, RZ, RZ, R0 ;  /* 0x000000ffff3e7224 */ /* 0x004fe400078e0000 */
[----:B------:R-:W2:Y:S04]  /*1bbb0*/  LDL.LU R0, [R1+0xcfc] ;  /* 0x000cfc0001007983 */ /* 0x000ea80000300800 */
[----:B------:R-:W2:Y:S04]  /*1bbc0*/  LDL.LU R16, [R1+0x2c0] ;  /* 0x0002c00001107983 */ /* 0x000ea80000300800 */
[----:B------:R-:W2:Y:S04]  /*1bbd0*/  LDL.LU R13, [R1+0xd00] ;  /* 0x000d0000010d7983 */ /* 0x000ea80000300800 */
[----:B------:R-:W2:Y:S04]  /*1bbe0*/  LDL.LU R12, [R1+0x2c8] ;  /* 0x0002c800010c7983 */ /* 0x000ea80000300800 */
[----:B------:R-:W2:Y:S04]  /*1bbf0*/  LDL.LU R11, [R1+0xd04] ;  /* 0x000d0400010b7983 */ /* 0x000ea80000300800 */
[----:B------:R-:W2:Y:S04]  /*1bc00*/  LDL.LU R10, [R1+0x2d0] ;  /* 0x0002d000010a7983 */ /* 0x000ea80000300800 */
[----:B------:R-:W2:Y:S01]  /*1bc10*/  LDL.LU R7, [R1+0xd08] ;  /* 0x000d080001077983 */ /* 0x000ea20000300800 */
[----:B------:R-:W-:-:S03]  /*1bc20*/  IMAD.MOV.U32 R61, RZ, RZ, R5 ;  /* 0x000000ffff3d7224 */ /* 0x000fc600078e0005 */
[----:B------:R-:W2:Y:S04]  /*1bc30*/  LDL.LU R6, [R1+0x2d8] ;  /* 0x0002d80001067983 */ /* 0x000ea80000300800 */
[----:B------:R-:W2:Y:S01]  /*1bc40*/  LDL.LU R5, [R1+0xd0c] ;  /* 0x000d0c0001057983 */ /* 0x000ea20000300800 */
[----:B---3--:R-:W-:Y:S02]  /*1bc50*/  IMAD.MOV.U32 R60, RZ, RZ, R3 ;  /* 0x000000ffff3c7224 */ /* 0x008fe400078e0003 */
[----:B----4-:R-:W-:Y:S01]  /*1bc60*/  IMAD.MOV.U32 R63, RZ, RZ, R2 ;  /* 0x000000ffff3f7224 */ /* 0x010fe200078e0002 */
[----:B------:R-:W3:Y:S04]  /*1bc70*/  LDL.LU R3, [R1+0x2e0] ;  /* 0x0002e00001037983 */ /* 0x000ee80000300800 */
        /* <DEDUP_REMOVED lines=8> */
[----:B------:R-:W-:Y:S04]  /*1bd00*/  STL [R1+0x1598], R62 ;  /* 0x0015983e01007387 */ /* 0x000fe80000100800 */
[----:B------:R-:W-:Y:S01]  /*1bd10*/  STL [R1+0x1580], R63 ;  /* 0x0015803f01007387 */ /* 0x000fe20000100800 */
[----:B------:R-:W-:-:S02]  /*1bd20*/  IMAD.MOV.U32 R73, RZ, RZ, R25 ;  /* 0x000000ffff497224 */ /* 0x000fc400078e0019 */
[----:B------:R-:W-:Y:S02]  /*1bd30*/  IMAD.MOV.U32 R72, RZ, RZ, R24 ;  /* 0x000000ffff487224 */ /* 0x000fe400078e0018 */
[----:B------:R-:W-:-:S03]  /*1bd40*/  IMAD.MOV.U32 R67, RZ, RZ, R23 ;  /* 0x000000ffff437224 */ /* 0x000fc600078e0017 */
        /* <DEDUP_REMOVED lines=15> */
[----:B------:R-:W4:Y:S04]  /*1be40*/  LDL.LU R23, [R1+0x2e8] ;  /* 0x0002e80001177983 */ /* 0x000f280000300800 */
[----:B------:R-:W4:Y:S04]  /*1be50*/  LDL.LU R22, [R1+0xd14] ;  /* 0x000d140001167983 */ /* 0x000f280000300800 */
[----:B------:R0:W-:Y:S04]  /*1be60*/  STL.64 [R1+0x2a8], R18 ;  /* 0x0002a81201007387 */ /* 0x0001e80000100a00 */
[----:B------:R-:W4:Y:S04]  /*1be70*/  LDL.LU R17, [R1+0x2f0] ;  /* 0x0002f00001117983 */ /* 0x000f280000300800 */
[----:B------:R-:W4:Y:S01]  /*1be80*/  LDL.LU R15, [R1+0xd18] ;  /* 0x000d1800010f7983 */ /* 0x000f220000300800 */
[----:B0-----:R-:W-:-:S02]  /*1be90*/  IMAD.MOV.U32 R18, RZ, RZ, R9 ;  /* 0x000000ffff127224 */ /* 0x001fc400078e0009 */
[----:B------:R-:W-:-:S05]  /*1bea0*/  IMAD.MOV.U32 R19, RZ, RZ, R14 ;  /* 0x000000ffff137224 */ /* 0x000fca00078e000e */
[----:B------:R0:W-:Y:S04]  /*1beb0*/  STL.64 [R1+0x2b0], R18 ;  /* 0x0002b01201007387 */ /* 0x0001e80000100a00 */
[----:B------:R-:W4:Y:S04]  /*1bec0*/  LDL.LU R14, [R1+0x2f8] ;  /* 0x0002f800010e7983 */ /* 0x000f280000300800 */
[----:B------:R-:W4:Y:S01]  /*1bed0*/  LDL.LU R9, [R1+0xd1c] ;  /* 0x000d1c0001097983 */ /* 0x000f220000300800 */
[----:B0-----:R-:W-:-:S03]  /*1bee0*/  IMAD.MOV.U32 R19, RZ, RZ, R8 ;  /* 0x000000ffff137224 */ /* 0x001fc600078e0008 */
[----:B------:R-:W4:Y:S01]  /*1bef0*/  LDL.LU R8, [R1+0x300] ;  /* 0x0003000001087983 */ /* 0x000f220000300800 */
[----:B--2---:R-:W-:-:S03]  /*1bf00*/  IMAD.MOV.U32 R18, RZ, RZ, R0 ;  /* 0x000000ffff127224 */ /* 0x004fc600078e0000 */
[----:B------:R-:W2:Y:S01]  /*1bf10*/  LDL.LU R0, [R1+0xd20] ;  /* 0x000d200001007983 */ /* 0x000ea20000300800 */
[----:B------:R-:W-:Y:S02]  /*1bf20*/  IMAD.MOV.U32 R21, RZ, RZ, R16 ;  /* 0x000000ffff157224 */ /* 0x000fe400078e0010 */
[----:B------:R-:W-:Y:S01]  /*1bf30*/  IMAD.MOV.U32 R20, RZ, RZ, R13 ;  /* 0x000000ffff147224 */ /* 0x000fe200078e000d */
[----:B------:R0:W-:Y:S04]  /*1bf40*/  STL.64 [R1+0x2b8], R18 ;  /* 0x0002b81201007387 */ /* 0x0001e80000100a00 */
[----:B------:R1:W-:Y:S01]  /*1bf50*/  STL.64 [R1+0x2c0], R20 ;  /* 0x0002c01401007387 */ /* 0x0003e20000100a00 */
[----:B------:R-:W-:Y:S02]  /*1bf60*/  IMAD.MOV.U32 R13, RZ, RZ, R12 ;  /* 0x000000ffff0d7224 */ /* 0x000fe400078e000c */
[----:B------:R-:W-:-:S02]  /*1bf70*/  IMAD.MOV.U32 R12, RZ, RZ, R11 ;  /* 0x000000ffff0c7224 */ /* 0x000fc400078e000b */
[----:B0-----:R-:W-:Y:S02]  /*1bf80*/  IMAD.MOV.U32 R18, RZ, RZ, R7 ;  /* 0x000000ffff127224 */ /* 0x001fe400078e0007 */
[----:B------:R-:W2:Y:S01]  /*1bf90*/  LDL.LU R7, [R1+0x308] ;  /* 0x0003080001077983 */ /* 0x000ea20000300800 */
[----:B-1----:R-:W-:-:S03]  /*1bfa0*/  IMAD.MOV.U32 R21, RZ, RZ, R6 ;  /* 0x000000ffff157224 */ /* 0x002fc600078e0006 */
[----:B------:R-:W2:Y:S01]  /*1bfb0*/  LDL.LU R6, [R1+0xd24] ;  /* 0x000d240001067983 */ /* 0x000ea20000300800 */
[----:B------:R-:W-:-:S03]  /*1bfc0*/  IMAD.MOV.U32 R19, RZ, RZ, R10 ;  /* 0x000000ffff137224 */ /* 0x000fc600078e000a */
[----:B------:R-:W2:Y:S01]  /*1bfd0*/  LDL.LU R16, [R1+0x310] ;  /* 0x0003100001107983 */ /* 0x000ea20000300800 */
[----:B------:R-:W-:-:S03]  /*1bfe0*/  IMAD.MOV.U32 R20, RZ, RZ, R5 ;  /* 0x000000ffff147224 */ /* 0x000fc600078e0005 */
[----:B------:R-:W2:Y:S04]  /*1bff0*/  LDL.LU R11, [R1+0xd28] ;  /* 0x000d2800010b7983 */ /* 0x000ea80000300800 */
        /* <DEDUP_REMOVED lines=13> */
[----:B------:R0:W-:Y:S04]  /*1c0d0*/  STL [R1+0x15b8], R26 ;  /* 0x0015b81a01007387 */ /* 0x0001e80000100800 */
[----:B------:R-:W-:Y:S01]  /*1c0e0*/  STL [R1+0x15a8], R27 ;  /* 0x0015a81b01007387 */ /* 0x000fe20000100800 */
[----:B------:R-:W-:-:S02]  /*1c0f0*/  IMAD.MOV.U32 R25, RZ, RZ, R23 ;  /* 0x000000ffff197224 */ /* 0x000fc400078e0017 */
[----:B------:R-:W-:Y:S02]  /*1c100*/  IMAD.MOV.U32 R24, RZ, RZ, R22 ;  /* 0x000000ffff187224 */ /* 0x000fe400078e0016 */
[----:B------:R-:W-:Y:S02]  /*1c110*/  IMAD.MOV.U32 R31, RZ, RZ, R17 ;  /* 0x000000ffff1f7224 */ /* 0x000fe400078e0011 */
[----:B------:R-:W-:Y:S02]  /*1c120*/  IMAD.MOV.U32 R30, RZ, RZ, R15 ;  /* 0x000000ffff1e7224 */ /* 0x000fe400078e000f */
[----:B------:R-:W-:Y:S02]  /*1c130*/  IMAD.MOV.U32 R33, RZ, RZ, R14 ;  /* 0x000000ffff217224 */ /* 0x000fe400078e000e */
[----:B------:R-:W-:Y:S02]  /*1c140*/  IMAD.MOV.U32 R32, RZ, RZ, R9 ;  /* 0x000000ffff207224 */ /* 0x000fe400078e0009 */
[----:B------:R-:W4:Y:S01]  /*1c150*/  LDL.LU R9, [R1+0x328] ;  /* 0x0003280001097983 */ /* 0x000f220000300800 */
[----:B------:R-:W-:-:S03]  /*1c160*/  IMAD.MOV.U32 R29, RZ, RZ, R8 ;  /* 0x000000ffff1d7224 */ /* 0x000fc600078e0008 */
[----:B------:R-:W4:Y:S04]  /*1c170*/  LDL.LU R8, [R1+0xd34] ;  /* 0x000d340001087983 */ /* 0x000f280000300800 */
[----:B0-----:R-:W4:Y:S04]  /*1c180*/  LDL.LU R26, [R1+0x330] ;  /* 0x00033000011a7983 */ /* 0x001f280000300800 */
[----:B------:R-:W4:Y:S01]  /*1c190*/  LDL.LU R15, [R1+0xd38] ;  /* 0x000d3800010f7983 */ /* 0x000f220000300800 */
[----:B--2---:R-:W-:-:S03]  /*1c1a0*/  IMAD.MOV.U32 R28, RZ, RZ, R0 ;  /* 0x000000ffff1c7224 */ /* 0x004fc600078e0000 */
[----:B------:R-:W2:Y:S04]  /*1c1b0*/  LDL.LU R14, [R1+0x338] ;  /* 0x00033800010e7983 */ /* 0x000ea80000300800 */
[----:B------:R-:W2:Y:S04]  /*1c1c0*/  LDL.LU R13, [R1+0xd3c] ;  /* 0x000d3c00010d7983 */ /* 0x000ea80000300800 */
[----:B------:R-:W2:Y:S04]  /*1c1d0*/  LDL.LU R12, [R1+0x340] ;  /* 0x00034000010c7983 */ /* 0x000ea80000300800 */
[----:B------:R-:W2:Y:S04]  /*1c1e0*/  LDL.LU R0, [R1+0xd40] ;  /* 0x000d400001007983 */ /* 0x000ea80000300800 */
[----:B------:R-:W-:Y:S04]  /*1c1f0*/  STL.64 [R1+0x2e8], R24 ;  /* 0x0002e81801007387 */ /* 0x000fe80000100a00 */
[----:B------:R0:W-:Y:S04]  /*1c200*/  STL.64 [R1+0x15b0], R24 ;  /* 0x0015b01801007387 */ /* 0x0001e80000100a00 */
[----:B------:R-:W-:Y:S04]  /*1c210*/  STL.64 [R1+0x2f0], R30 ;  /* 0x0002f01e01007387 */ /* 0x000fe80000100a00 */
[----:B------:R-:W-:Y:S04]  /*1c220*/  STL.64 [R1+0x15c0], R30 ;  /* 0x0015c01e01007387 */ /* 0x000fe80000100a00 */
[----:B------:R-:W-:Y:S04]  /*1c230*/  STL.64 [R1+0x2f8], R32 ;  /* 0x0002f82001007387 */ /* 0x000fe80000100a00 */
[----:B------:R-:W-:Y:S04]  /*1c240*/  STL.64 [R1+0x1620], R32 ;  /* 0x0016202001007387 */ /* 0x000fe80000100a00 */
[----:B------:R-:W-:Y:S04]  /*1c250*/  STL.64 [R1+0x300], R28 ;  /* 0x0003001c01007387 */ /* 0x000fe80000100a00 */
[----:B------:R-:W-:Y:S04]  /*1c260*/  STL.64 [R1+0x1648], R28 ;  /* 0x0016481c01007387 */ /* 0x000fe80000100a00 */
[----:B0-----:R-:W2:Y:S04]  /*1c270*/  LDL.LU R24, [R1+0x348] ;  /* 0x0003480001187983 */ /* 0x001ea80000300800 */
[----:B------:R-:W2:Y:S04]  /*1c280*/  LDL.LU R21, [R1+0xd44] ;  /* 0x000d440001157983 */ /* 0x000ea80000300800 */
[----:B------:R-:W2:Y:S04]  /*1c290*/  LDL.LU R20, [R1+0x350] ;  /* 0x0003500001147983 */ /* 0x000ea80000300800 */
[----:B------:R-:W2:Y:S04]  /*1c2a0*/  LDL.LU R19, [R1+0xd48] ;  /* 0x000d480001137983 */ /* 0x000ea80000300800 */
[----:B------:R-:W2:Y:S01]  /*1c2b0*/  LDL.LU R18, [R1+0x358] ;  /* 0x0003580001127983 */ /* 0x000ea20000300800 */
[----:B------:R-:W-:-:S02]  /*1c2c0*/  IMAD.MOV.U32 R17, RZ, RZ, R16 ;  /* 0x000000ffff117224 */ /* 0x000fc400078e0010 */
[----:B------:R-:W-:Y:S02]  /*1c2d0*/  IMAD.MOV.U32 R16, RZ, RZ, R11 ;  /* 0x000000ffff107224 */ /* 0x000fe400078e000b */
[----:B------:R-:W-:Y:S02]  /*1c2e0*/  IMAD.MOV.U32 R11, RZ, RZ, R10 ;  /* 0x000000ffff0b7224 */ /* 0x000fe400078e000a */
[----:B------:R-:W-:Y:S02]  /*1c2f0*/  IMAD.MOV.U32 R10, RZ, RZ, R5 ;  /* 0x000000ffff0a7224 */ /* 0x000fe400078e0005 */
[----:B------:R-:W2:Y:S01]  /*1c300*/  LDL.LU R5, [R1+0xd4c] ;  /* 0x000d4c0001057983 */ /* 0x000ea20000300800 */
[----:B---3--:R-:W-:Y:S02]  /*1c310*/  IMAD.MOV.U32 R23, RZ, RZ, R3 ;  /* 0x000000ffff177224 */ /* 0x008fe400078e0003 */
[----:B----4-:R-:W-:Y:S01]  /*1c320*/  IMAD.MOV.U32 R22, RZ, RZ, R2 ;  /* 0x000000ffff167224 */ /* 0x010fe200078e0002 */
[----:B------:R-:W3:Y:S04]  /*1c330*/  LDL.LU R3, [R1+0x360] ;  /* 0x0003600001037983 */ /* 0x000ee80000300800 */
[----:B------:R-:W4:Y:S04]  /*1c340*/  LDL.LU R2, [R1+0xd50] ;  /* 0x000d500001027983 */ /* 0x000f280000300800 */
[----:B------:R-:W-:Y:S04]  /*1c350*/  STL.64 [R1+0x308], R6 ;  /* 0x0003080601007387 */ /* 0x000fe80000100a00 */
[----:B------:R-:W-:Y:S04]  /*1c360*/  STL [R1+0x1660], R6 ;  /* 0x0016600601007387 */ /* 0x000fe80000100800 */
[----:B------:R-:W-:Y:S04]  /*1c370*/  STL [R1+0x1650], R7 ;  /* 0x0016500701007387 */ /* 0x000fe80000100800 */
[----:B------:R-:W-:Y:S04]  /*1c380*/  STL.64 [R1+0x310], R16 ;  /* 0x0003101001007387 */ /* 0x000fe80000100a00 */
[----:B------:R0:W-:Y:S04]  /*1c390*/  STL.64 [R1+0x1658], R16 ;  /* 0x0016581001007387 */ /* 0x0001e80000100a00 */
[----:B------:R-:W-:Y:S04]  /*1c3a0*/  STL.64 [R1+0x318], R10 ;  /* 0x0003180a01007387 */ /* 0x000fe80000100a00 */
[----:B------:R1:W-:Y:S04]  /*1c3b0*/  STL.64 [R1+0x1668], R10 ;  /* 0x0016680a01007387 */ /* 0x0003e80000100a00 */
[----:B------:R-:W-:Y:S04]  /*1c3c0*/  STL.64 [R1+0x320], R22 ;  /* 0x0003201601007387 */ /* 0x000fe80000100a00 */
[----:B------:R-:W-:Y:S04]  /*1c3d0*/  STL.64 [R1+0x1670], R22 ;  /* 0x0016701601007387 */ /* 0x000fe80000100a00 */
[----:B0-----:R-:W4:Y:S01]  /*1c3e0*/  LDL.LU R17, [R1+0x368] ;  /* 0x0003680001117983 */ /* 0x001f220000300800 */
[----:B------:R-:W-:-:S03]  /*1c3f0*/  IMAD.MOV.U32 R50, RZ, RZ, R15 ;  /* 0x000000ffff327224 */ /* 0x000fc600078e000f */
[----:B------:R-:W4:Y:S01]  /*1c400*/  LDL.LU R15, [R1+0xd54] ;  /* 0x000d5400010f7983 */ /* 0x000f220000300800 */
[----:B--2---:R-:W-:-:S03]  /*1c410*/  IMAD.MOV.U32 R53, RZ, RZ, R14 ;  /* 0x000000ffff357224 */ /* 0x004fc600078e000e */
[----:B------:R-:W2:Y:S01]  /*1c420*/  LDL.LU R14, [R1+0x370] ;  /* 0x00037000010e7983 */ /* 0x000ea20000300800 */
[----:B------:R-:W-:-:S03]  /*1c430*/  IMAD.MOV.U32 R52, RZ, RZ, R13 ;  /* 0x000000ffff347224 */ /* 0x000fc600078e000d */
[----:B------:R-:W2:Y:S01]  /*1c440*/  LDL.LU R13, [R1+0xd58] ;  /* 0x000d5800010d7983 */ /* 0x000ea20000300800 */
[----:B------:R-:W-:-:S03]  /*1c450*/  IMAD.MOV.U32 R55, RZ, RZ, R12 ;  /* 0x000000ffff377224 */ /* 0x000fc600078e000c */
[----:B------:R-:W2:Y:S01]  /*1c460*/  LDL.LU R12, [R1+0x378] ;  /* 0x00037800010c7983 */ /* 0x000ea20000300800 */
[----:B------:R-:W-:Y:S02]  /*1c470*/  IMAD.MOV.U32 R51, RZ, RZ, R26 ;  /* 0x000000ffff337224 */ /* 0x000fe400078e001a */
[----:B------:R-:W-:Y:S01]  /*1c480*/  IMAD.MOV.U32 R54, RZ, RZ, R0 ;  /* 0x000000ffff367224 */ /* 0x000fe200078e0000 */
[----:B------:R-:W2:Y:S04]  /*1c490*/  LDL.LU R7, [R1+0xd5c] ;  /* 0x000d5c0001077983 */ /* 0x000ea80000300800 */
[----:B------:R-:W2:Y:S04]  /*1c4a0*/  LDL.LU R6, [R1+0x380] ;  /* 0x0003800001067983 */ /* 0x000ea80000300800 */
[----:B------:R-:W2:Y:S04]  /*1c4b0*/  LDL.LU R0, [R1+0xd60] ;  /* 0x000d600001007983 */ /* 0x000ea80000300800 */
[----:B------:R-:W-:Y:S04]  /*1c4c0*/  STL.64 [R1+0x328], R8 ;  /* 0x0003280801007387 */ /* 0x000fe80000100a00 */
[----:B------:R0:W-:Y:S04]  /*1c4d0*/  STL.64 [R1+0x16e8], R8 ;  /* 0x0016e80801007387 */ /* 0x0001e80000100a00 */
[----:B------:R-:W-:Y:S04]  /*1c4e0*/  STL.64 [R1+0x330], R50 ;  /* 0x0003303201007387 */ /* 0x000fe80000100a00 */
[----:B------:R-:W-:Y:S04]  /*1c4f0*/  STL [R1+0x1700], R50 ;  /* 0x0017003201007387 */ /* 0x000fe80000100800 */
[----:B------:R-:W-:Y:S04]  /*1c500*/  STL [R1+0x16f0], R51 ;  /* 0x0016f03301007387 */ /* 0x000fe80000100800 */
[----:B------:R-:W-:Y:S04]  /*1c510*/  STL.64 [R1+0x338], R52 ;  /* 0x0003383401007387 */ /* 0x000fe80000100a00 */
[----:B------:R-:W-:Y:S04]  /*1c520*/  STL.64 [R1+0x16f8], R52 ;  /* 0x0016f83401007387 */ /* 0x000fe80000100a00 */
[----:B------:R-:W-:Y:S04]  /*1c530*/  STL.64 [R1+0x340], R54 ;  /* 0x0003403601007387 */ /* 0x000fe80000100a00 */
[----:B------:R-:W-:Y:S01]  /*1c540*/  STL.64 [R1+0x1708], R54 ;  /* 0x0017083601007387 */ /* 0x000fe20000100a00 */
[----:B------:R-:W-:-:S03]  /*1c550*/  IMAD.MOV.U32 R42, RZ, RZ, R19 ;  /* 0x000000ffff2a7224 */ /* 0x000fc600078e0013 */
[----:B------:R-:W2:Y:S01]  /*1c560*/  LDL.LU R19, [R1+0x388] ;  /* 0x0003880001137983 */ /* 0x000ea20000300800 */
[----:B------:R-:W-:-:S03]  /*1c570*/  IMAD.MOV.U32 R45, RZ, RZ, R18 ;  /* 0x000000ffff2d7224 */ /* 0x000fc600078e0012 */
[----:B------:R-:W2:Y:S04]  /*1c580*/  LDL.LU R18, [R1+0xd64] ;  /* 0x000d640001127983 */ /* 0x000ea80000300800 */
[----:B------:R-:W2:Y:S01]  /*1c590*/  LDL.LU R16, [R1+0x390] ;  /* 0x0003900001107983 */ /* 0x000ea20000300800 */
[----:B------:R-:W-:-:S03]  /*1c5a0*/  IMAD.MOV.U32 R44, RZ, RZ, R5 ;  /* 0x000000ffff2c7224 */ /* 0x000fc600078e0005 */
[----:B-1----:R-:W2:Y:S04]  /*1c5b0*/  LDL.LU R11, [R1+0xd68] ;  /* 0x000d6800010b7983 */ /* 0x002ea80000300800 */
[----:B------:R-:W2:Y:S04]  /*1c5c0*/  LDL.LU R10, [R1+0x398] ;  /* 0x00039800010a7983 */ /* 0x000ea80000300800 */
[----:B------:R-:W2:Y:S01]  /*1c5d0*/  LDL.LU R5, [R1+0xd6c] ;  /* 0x000d6c0001057983 */ /* 0x000ea20000300800 */
[----:B------:R-:W-:Y:S02]  /*1c5e0*/  IMAD.MOV.U32 R38, RZ, RZ, R21 ;  /* 0x000000ffff267224 */ /* 0x000fe400078e0015 */
[----:B------:R-:W-:-:S02]  /*1c5f0*/  IMAD.MOV.U32 R39, RZ, RZ, R24 ;  /* 0x000000ffff277224 */ /* 0x000fc400078e0018 */
[----:B---3--:R-:W-:Y:S02]  /*1c600*/  IMAD.MOV.U32 R47, RZ, RZ, R3 ;  /* 0x000000ffff2f7224 */ /* 0x008fe400078e0003 */
[----:B------:R-:W-:Y:S01]  /*1c610*/  IMAD.MOV.U32 R43, RZ, RZ, R20 ;  /* 0x000000ffff2b7224 */ /* 0x000fe200078e0014 */
[----:B------:R-:W3:Y:S01]  /*1c620*/  LDL.LU R3, [R1+0x3a0] ;  /* 0x0003a00001037983 */ /* 0x000ee20000300800 */
[----:B----4-:R-:W-:-:S03]  /*1c630*/  IMAD.MOV.U32 R46, RZ, RZ, R2 ;  /* 0x000000ffff2e7224 */ /* 0x010fc600078e0002 */
[----:B------:R-:W4:Y:S04]  /*1c640*/  LDL.LU R2, [R1+0xd70] ;  /* 0x000d700001027983 */ /* 0x000f280000300800 */
        /* <DEDUP_REMOVED lines=8> */
[----:B------:R-:W-:Y:S04]  /*1c6d0*/  STL.64 [R1+0x360], R46 ;  /* 0x0003602e01007387 */ /* 0x000fe80000100a00 */
[----:B------:R-:W-:Y:S04]  /*1c6e0*/  STL.64 [R1+0x1730], R46 ;  /* 0x0017302e01007387 */ /* 0x000fe80000100a00 */
[----:B------:R-:W4:Y:S01]  /*1c6f0*/  LDL.LU R17, [R1+0x3a8] ;  /* 0x0003a80001117983 */ /* 0x000f220000300800 */
[----:B------:R-:W-:-:S03]  /*1c700*/  IMAD.MOV.U32 R64, RZ, RZ, R15 ;  /* 0x000000ffff407224 */ /* 0x000fc600078e000f */
[----:B------:R-:W4:Y:S01]  /*1c710*/  LDL.LU R15, [R1+0xd74] ;  /* 0x000d7400010f7983 */ /* 0x000f220000300800 */
[----:B--2---:R-:W-:-:S03]  /*1c720*/  IMAD.MOV.U32 R37, RZ, RZ, R14 ;  /* 0x000000ffff257224 */ /* 0x004fc600078e000e */
[----:B------:R-:W2:Y:S01]  /*1c730*/  LDL.LU R14, [R1+0x3b0] ;  /* 0x0003b000010e7983 */ /* 0x000ea20000300800 */
[----:B------:R-:W-:-:S03]  /*1c740*/  IMAD.MOV.U32 R36, RZ, RZ, R13 ;  /* 0x000000ffff247224 */ /* 0x000fc600078e000d */
[----:B0-----:R-:W2:Y:S01]  /*1c750*/  LDL.LU R9, [R1+0xd78] ;  /* 0x000d780001097983 */ /* 0x001ea20000300800 */
        /* <DEDUP_REMOVED lines=9> */
[----:B------:R-:W-:Y:S04]  /*1c7f0*/  STL [R1+0x1748], R64 ;  /* 0x0017484001007387 */ /* 0x000fe80000100800 */
[----:B------:R-:W-:Y:S04]  /*1c800*/  STL [R1+0x1738], R65 ;  /* 0x0017384101007387 */ /* 0x000fe80000100800 */
[----:B------:R-:W-:Y:S04]  /*1c810*/  STL.64 [R1+0x370], R36 ;  /* 0x0003702401007387 */ /* 0x000fe80000100a00 */
[----:B------:R-:W-:Y:S04]  /*1c820*/  STL.64 [R1+0x1740], R36 ;  /* 0x0017402401007387 */ /* 0x000fe80000100a00 */
[----:B------:R-:W-:Y:S04]  /*1c830*/  STL.64 [R1+0x378], R60 ;  /* 0x0003783c01007387 */ /* 0x000fe80000100a00 */
[----:B------:R-:W-:Y:S04]  /*1c840*/  STL.64 [R1+0x1750], R60 ;  /* 0x0017503c01007387 */ /* 0x000fe80000100a00 */
[----:B------:R-:W-:Y:S04]  /*1c850*/  STL.64 [R1+0x380], R12 ;  /* 0x0003800c01007387 */ /* 0x000fe80000100a00 */
[----:B------:R0:W-:Y:S01]  /*1c860*/  STL.64 [R1+0x1758], R12 ;  /* 0x0017580c01007387 */ /* 0x0001e20000100a00 */
[----:B------:R-:W-:-:S03]  /*1c870*/  IMAD.MOV.U32 R73, RZ, RZ, R16 ;  /* 0x000000ffff497224 */ /* 0x000fc600078e0010 */
[----:B------:R-:W2:Y:S04]  /*1c880*/  LDL.LU R16, [R1+0x3c8] ;  /* 0x0003c80001107983 */ /* 0x000ea80000300800 */
[----:B0-----:R-:W2:Y:S04]  /*1c890*/  LDL.LU R13, [R1+0xd84] ;  /* 0x000d8400010d7983 */ /* 0x001ea80000300800 */
[----:B------:R-:W2:Y:S01]  /*1c8a0*/  LDL.LU R12, [R1+0x3d0] ;  /* 0x0003d000010c7983 */ /* 0x000ea20000300800 */
[----:B------:R-:W-:Y:S02]  /*1c8b0*/  IMAD.MOV.U32 R72, RZ, RZ, R11 ;  /* 0x000000ffff487224 */ /* 0x000fe400078e000b */
[----:B------:R-:W-:Y:S01]  /*1c8c0*/  IMAD.MOV.U32 R67, RZ, RZ, R10 ;  /* 0x000000ffff437224 */ /* 0x000fe200078e000a */
[----:B------:R-:W2:Y:S01]  /*1c8d0*/  LDL.LU R11, [R1+0xd88] ;  /* 0x000d8800010b7983 */ /* 0x000ea20000300800 */
[----:B------:R-:W-:-:S03]  /*1c8e0*/  IMAD.MOV.U32 R66, RZ, RZ, R5 ;  /* 0x000000ffff427224 */ /* 0x000fc600078e0005 */
[----:B------:R-:W2:Y:S04]  /*1c8f0*/  LDL.LU R10, [R1+0x3d8] ;  /* 0x0003d800010a7983 */ /* 0x000ea80000300800 */
[----:B------:R-:W2:Y:S01]  /*1c900*/  LDL.LU R5, [R1+0xd8c] ;  /* 0x000d8c0001057983 */ /* 0x000ea20000300800 */
[----:B------:R-:W-:Y:S02]  /*1c910*/  IMAD.MOV.U32 R32, RZ, RZ, R18 ;  /* 0x000000ffff207224 */ /* 0x000fe400078e0012 */
[----:B------:R-:W-:Y:S02]  /*1c920*/  IMAD.MOV.U32 R33, RZ, RZ, R19 ;  /* 0x000000ffff217224 */ /* 0x000fe400078e0013 */
        /* <DEDUP_REMOVED lines=13> */
[----:B------:R-:W-:Y:S04]  /*1ca00*/  STL [R1+0x17a0], R68 ;  /* 0x0017a04401007387 */ /* 0x000fe80000100800 */
[----:B------:R-:W-:Y:S04]  /*1ca10*/  STL [R1+0x1780], R69 ;  /* 0x0017804501007387 */ /* 0x000fe80000100800 */
[----:B------:R-:W4:Y:S01]  /*1ca20*/  LDL.LU R17, [R1+0x3e8] ;  /* 0x0003e80001117983 */ /* 0x000f220000300800 */
        /* <DEDUP_REMOVED lines=34> */
[----:B---3--:R-:W-:-:S03]  /*1cc50*/  IMAD.MOV.U32 R59, RZ, RZ, R3 ;  /* 0x000000ffff3b7224 */ /* 0x008fc600078e0003 */
        /* <DEDUP_REMOVED lines=11> */
[----:B------:R-:W-:Y:S04]  /*1cd10*/  STL.64 [R1+0x17d0], R58 ;  /* 0x0017d03a01007387 */ /* 0x000fe80000100a00 */
[----:B------:R-:W4:Y:S01]  /*1cd20*/  LDL.LU R22, [R1+0x428] ;  /* 0x0004280001167983 */ /* 0x000f220000300800 */
[----:B------:R-:W-:-:S02]  /*1cd30*/  IMAD.MOV.U32 R19, RZ, RZ, R17 ;  /* 0x000000ffff137224 */ /* 0x000fc400078e0011 */
[----:B------:R-:W-:Y:S02]  /*1cd40*/  IMAD.MOV.U32 R18, RZ, RZ, R15 ;  /* 0x000000ffff127224 */ /* 0x000fe400078e000f */
[----:B------:R-:W4:Y:S01]  /*1cd50*/  LDL.LU R15, [R1+0xdb4] ;  /* 0x000db400010f7983 */ /* 0x000f220000300800 */
[----:B--2---:R-:W-:-:S03]  /*1cd60*/  IMAD.MOV.U32 R21, RZ, RZ, R14 ;  /* 0x000000ffff157224 */ /* 0x004fc600078e000e */
[----:B------:R-:W2:Y:S01]  /*1cd70*/  LDL.LU R14, [R1+0x430] ;  /* 0x00043000010e7983 */ /* 0x000ea20000300800 */
[----:B------:R-:W-:-:S03]  /*1cd80*/  IMAD.MOV.U32 R20, RZ, RZ, R9 ;  /* 0x000000ffff147224 */ /* 0x000fc600078e0009 */
[----:B------:R-:W2:Y:S01]  /*1cd90*/  LDL.LU R9, [R1+0xdb8] ;  /* 0x000db80001097983 */ /* 0x000ea20000300800 */
[----:B------:R-:W-:Y:S02]  /*1cda0*/  IMAD.MOV.U32 R25, RZ, RZ, R8 ;  /* 0x000000ffff197224 */ /* 0x000fe400078e0008 */
[----:B------:R-:W-:Y:S02]  /*1cdb0*/  IMAD.MOV.U32 R24, RZ, RZ, R7 ;  /* 0x000000ffff187224 */ /* 0x000fe400078e0007 */
[----:B------:R-:W2:Y:S01]  /*1cdc0*/  LDL.LU R7, [R1+0x438] ;  /* 0x0004380001077983 */ /* 0x000ea20000300800 */
[----:B------:R-:W-:-:S03]  /*1cdd0*/  IMAD.MOV.U32 R31, RZ, RZ, R6 ;  /* 0x000000ffff1f7224 */ /* 0x000fc600078e0006 */
[----:B------:R-:W2:Y:S01]  /*1cde0*/  LDL.LU R6, [R1+0xdbc] ;  /* 0x000dbc0001067983 */ /* 0x000ea20000300800 */
[----:B------:R-:W-:-:S03]  /*1cdf0*/  IMAD.MOV.U32 R30, RZ, RZ, R0 ;  /* 0x000000ffff1e7224 */ /* 0x000fc600078e0000 */
[----:B------:R-:W2:Y:S04]  /*1ce00*/  LDL.LU R8, [R1+0x440] ;  /* 0x0004400001087983 */ /* 0x000ea80000300800 */
[----:B------:R-:W2:Y:S04]  /*1ce10*/  LDL.LU R0, [R1+0xdc0] ;  /* 0x000dc00001007983 */ /* 0x000ea80000300800 */
[----:B------:R-:W-:Y:S04]  /*1ce20*/  STL.64 [R1+0x3e8], R18 ;  /* 0x0003e81201007387 */ /* 0x000fe80000100a00 */
[----:B------:R-:W-:Y:S04]  /*1ce30*/  STL.64 [R1+0x17d8], R18 ;  /* 0x0017d81201007387 */ /* 0x000fe80000100a00 */
[----:B------:R-:W-:Y:S04]  /*1ce40*/  STL.64 [R1+0x3f0], R20 ;  /* 0x0003f01401007387 */ /* 0x000fe80000100a00 */
[----:B------:R-:W-:Y:S04]  /*1ce50*/  STL.64 [R1+0x17e8], R20 ;  /* 0x0017e81401007387 */ /* 0x000fe80000100a00 */
[----:B------:R-:W-:Y:S04]  /*1ce60*/  STL.64 [R1+0x3f8], R24 ;  /* 0x0003f81801007387 */ /* 0x000fe80000100a00 */
[----:B------:R0:W-:Y:S04]  /*1ce70*/  STL.64 [R1+0x17f8], R24 ;  /* 0x0017f81801007387 */ /* 0x0001e80000100a00 */
[----:B------:R-:W-:Y:S04]  /*1ce80*/  STL.64 [R1+0x400], R30 ;  /* 0x0004001e01007387 */ /* 0x000fe80000100a00 */
[----:B------:R-:W-:Y:S01]  /*1ce90*/  STL.64 [R1+0x1808], R30 ;  /* 0x0018081e01007387 */ /* 0x000fe20000100a00 */
[----:B------:R-:W-:-:S03]  /*1cea0*/  IMAD.MOV.U32 R70, RZ, RZ, R13 ;  /* 0x000000ffff467224 */ /* 0x000fc600078e000d */
[----:B------:R-:W2:Y:S01]  /*1ceb0*/  LDL.LU R13, [R1+0x448] ;  /* 0x00044800010d7983 */ /* 0x000ea20000300800 */
[----:B------:R-:W-:-:S03]  /*1cec0*/  IMAD.MOV.U32 R29, RZ, RZ, R12 ;  /* 0x000000ffff1d7224 */ /* 0x000fc600078e000c */
[----:B------:R-:W2:Y:S04]  /*1ced0*/  LDL.LU R12, [R1+0xdc4] ;  /* 0x000dc400010c7983 */ /* 0x000ea80000300800 */
[----:B0-----:R-:W2:Y:S04]  /*1cee0*/  LDL.LU R24, [R1+0x450] ;  /* 0x0004500001187983 */ /* 0x001ea80000300800 */
[----:B------:R-:W2:Y:S04]  /*1cef0*/  LDL.LU R19, [R1+0xdc8] ;  /* 0x000dc80001137983 */ /* 0x000ea80000300800 */
[----:B------:R-:W2:Y:S01]  /*1cf00*/  LDL.LU R18, [R1+0x458] ;  /* 0x0004580001127983 */ /* 0x000ea20000300800 */
[----:B------:R-:W-:-:S02]  /*1cf10*/  IMAD.MOV.U32 R71, RZ, RZ, R16 ;  /* 0x000000ffff477224 */ /* 0x000fc400078e0010 */
[----:B------:R-:W-:Y:S02]  /*1cf20*/  IMAD.MOV.U32 R16, RZ, RZ, R5 ;  /* 0x000000ffff107224 */ /* 0x000fe400078e0005 */
        /* <DEDUP_REMOVED lines=12> */
[----:B------:R0:W-:Y:S04]  /*1cff0*/  STL.64 [R1+0x1820], R16 ;  /* 0x0018201001007387 */ /* 0x0001e80000100a00 */
[----:B------:R-:W-:Y:S04]  /*1d000*/  STL.64 [R1+0x420], R10 ;  /* 0x0004200a01007387 */ /* 0x000fe80000100a00 */
[----:B------:R1:W-:Y:S01]  /*1d010*/  STL.64 [R1+0x1828], R10 ;  /* 0x0018280a01007387 */ /* 0x0003e20000100a00 */
[----:B------:R-:W-:-:S03]  /*1d020*/  IMAD.MOV.U32 R23, RZ, RZ, R22 ;  /* 0x000000ffff177224 */ /* 0x000fc600078e0016 */
[----:B------:R-:W4:Y:S04]  /*1d030*/  LDL.LU R21, [R1+0x468] ;  /* 0x0004680001157983 */ /* 0x000f280000300800 */
[----:B------:R-:W4:Y:S04]  /*1d040*/  LDL.LU R20, [R1+0xdd4] ;  /* 0x000dd40001147983 */ /* 0x000f280000300800 */
[----:B0-----:R-:W4:Y:S04]  /*1d050*/  LDL.LU R17, [R1+0x470] ;  /* 0x0004700001117983 */ /* 0x001f280000300800 */
[----:B------:R-:W4:Y:S01]  /*1d060*/  LDL.LU R16, [R1+0xdd8] ;  /* 0x000dd80001107983 */ /* 0x000f220000300800 */
[----:B------:R-:W-:-:S02]  /*1d070*/  IMAD.MOV.U32 R22, RZ, RZ, R15 ;  /* 0x000000ffff167224 */ /* 0x000fc400078e000f */
[----:B--2---:R-:W-:Y:S02]  /*1d080*/  IMAD.MOV.U32 R15, RZ, RZ, R14 ;  /* 0x000000ffff0f7224 */ /* 0x004fe400078e000e */
[----:B------:R-:W-:Y:S02]  /*1d090*/  IMAD.MOV.U32 R14, RZ, RZ, R9 ;  /* 0x000000ffff0e7224 */ /* 0x000fe400078e0009 */
[----:B------:R-:W2:Y:S01]  /*1d0a0*/  LDL.LU R9, [R1+0x478] ;  /* 0x0004780001097983 */ /* 0x000ea20000300800 */
[----:B------:R-:W-:-:S03]  /*1d0b0*/  IMAD.MOV.U32 R27, RZ, RZ, R8 ;  /* 0x000000ffff1b7224 */ /* 0x000fc600078e0008 */
[----:B------:R-:W2:Y:S01]  /*1d0c0*/  LDL.LU R8, [R1+0xddc] ;  /* 0x000ddc0001087983 */ /* 0x000ea20000300800 */
[----:B------:R-:W-:-:S03]  /*1d0d0*/  IMAD.MOV.U32 R26, RZ, RZ, R0 ;  /* 0x000000ffff1a7224 */ /* 0x000fc600078e0000 */
[----:B-1----:R-:W2:Y:S04]  /*1d0e0*/  LDL.LU R11, [R1+0x480] ;  /* 0x00048000010b7983 */ /* 0x002ea80000300800 */
[----:B------:R-:W2:Y:S04]  /*1d0f0*/  LDL.LU R0, [R1+0xde0] ;  /* 0x000de00001007983 */ /* 0x000ea80000300800 */
[----:B------:R-:W-:Y:S04]  /*1d100*/  STL.64 [R1+0x428], R22 ;  /* 0x0004281601007387 */ /* 0x000fe80000100a00 */
[----:B------:R-:W-:Y:S04]  /*1d110*/  STL [R1+0x1840], R22 ;  /* 0x0018401601007387 */ /* 0x000fe80000100800 */
[----:B------:R-:W-:Y:S04]  /*1d120*/  STL [R1+0x1830], R23 ;  /* 0x0018301701007387 */ /* 0x000fe80000100800 */
[----:B------:R-:W-:Y:S04]  /*1d130*/  STL.64 [R1+0x430], R14 ;  /* 0x0004300e01007387 */ /* 0x000fe80000100a00 */
[----:B------:R-:W-:Y:S04]  /*1d140*/  STL.64 [R1+0x1838], R14 ;  /* 0x0018380e01007387 */ /* 0x000fe80000100a00 */
[----:B------:R-:W-:Y:S04]  /*1d150*/  STL.64 [R1+0x438], R6 ;  /* 0x0004380601007387 */ /* 0x000fe80000100a00 */
[----:B------:R0:W-:Y:S04]  /*1d160*/  STL.64 [R1+0x1848], R6 ;  /* 0x0018480601007387 */ /* 0x0001e80000100a00 */
[----:B------:R-:W-:Y:S04]  /*1d170*/  STL.64 [R1+0x440], R26 ;  /* 0x0004401a01007387 */ /* 0x000fe80000100a00 */
[----:B------:R-:W-:Y:S04]  /*1d180*/  STL [R1+0x1860], R26 ;  /* 0x0018601a01007387 */ /* 0x000fe80000100800 */
[----:B------:R-:W-:Y:S01]  /*1d190*/  STL [R1+0x1850], R27 ;  /* 0x0018501b01007387 */ /* 0x000fe20000100800 */
[----:B------:R-:W-:-:S03]  /*1d1a0*/  IMAD.MOV.U32 R72, RZ, RZ, R19 ;  /* 0x000000ffff487224 */ /* 0x000fc600078e0013 */
[----:B------:R-:W2:Y:S01]  /*1d1b0*/  LDL.LU R19, [R1+0x488] ;  /* 0x0004880001137983 */ /* 0x000ea20000300800 */
[----:B------:R-:W-:-:S03]  /*1d1c0*/  IMAD.MOV.U32 R67, RZ, RZ, R18 ;  /* 0x000000ffff437224 */ /* 0x000fc600078e0012 */
[----:B------:R-:W2:Y:S04]  /*1d1d0*/  LDL.LU R18, [R1+0xde4] ;  /* 0x000de40001127983 */ /* 0x000ea80000300800 */
[----:B------:R-:W2:Y:S01]  /*1d1e0*/  LDL.LU R10, [R1+0x490] ;  /* 0x00049000010a7983 */ /* 0x000ea20000300800 */
[----:B------:R-:W-:-:S03]  /*1d1f0*/  IMAD.MOV.U32 R66, RZ, RZ, R5 ;  /* 0x000000ffff427224 */ /* 0x000fc600078e0005 */
[----:B0-----:R-:W2:Y:S04]  /*1d200*/  LDL.LU R7, [R1+0xde8] ;  /* 0x000de80001077983 */ /* 0x001ea80000300800 */
[----:B------:R-:W2:Y:S04]  /*1d210*/  LDL.LU R6, [R1+0x498] ;  /* 0x0004980001067983 */ /* 0x000ea80000300800 */
[----:B------:R-:W2:Y:S01]  /*1d220*/  LDL.LU R5, [R1+0xdec] ;  /* 0x000dec0001057983 */ /* 0x000ea20000300800 */
[----:B------:R-:W-:Y:S02]  /*1d230*/  IMAD.MOV.U32 R73, RZ, RZ, R24 ;  /* 0x000000ffff497224 */ /* 0x000fe400078e0018 */
[----:B---3--:R-:W-:-:S02]  /*1d240*/  IMAD.MOV.U32 R45, RZ, RZ, R3 ;  /* 0x000000ffff2d7224 */ /* 0x008fc400078e0003 */
[----:B----4-:R-:W-:Y:S01]  /*1d250*/  IMAD.MOV.U32 R44, RZ, RZ, R2 ;  /* 0x000000ffff2c7224 */ /* 0x010fe200078e0002 */
[----:B------:R-:W3:Y:S04]  /*1d260*/  LDL.LU R3, [R1+0x4a0] ;  /* 0x0004a00001037983 */ /* 0x000ee80000300800 */
[----:B------:R-:W4:Y:S04]  /*1d270*/  LDL.LU R2, [R1+0xdf0] ;  /* 0x000df00001027983 */ /* 0x000f280000300800 */
[----:B------:R-:W-:Y:S04]  /*1d280*/  STL.64 [R1+0x448], R12 ;  /* 0x0004480c01007387 */ /* 0x000fe80000100a00 */
[----:B------:R0:W-:Y:S04]  /*1d290*/  STL.64 [R1+0x1858], R12 ;  /* 0x0018580c01007387 */ /* 0x0001e80000100a00 */
[----:B------:R-:W-:Y:S04]  /*1d2a0*/  STL.64 [R1+0x450], R72 ;  /* 0x0004504801007387 */ /* 0x000fe80000100a00 */
[----:B------:R-:W-:Y:S04]  /*1d2b0*/  STL.64 [R1+0x1868], R72 ;  /* 0x0018684801007387 */ /* 0x000fe80000100a00 */
[----:B------:R-:W-:Y:S04]  /*1d2c0*/  STL.64 [R1+0x458], R66 ;  /* 0x0004584201007387 */ /* 0x000fe80000100a00 */
[----:B------:R-:W-:Y:S04]  /*1d2d0*/  STL [R1+0x1880], R66 ;  /* 0x0018804201007387 */ /* 0x000fe80000100800 */
[----:B------:R-:W-:Y:S04]  /*1d2e0*/  STL [R1+0x1870], R67 ;  /* 0x0018704301007387 */ /* 0x000fe80000100800 */
[----:B------:R-:W-:Y:S01]  /*1d2f0*/  STL.64 [R1+0x460], R44 ;  /* 0x0004602c01007387 */ /* 0x000fe20000100a00 */
[----:B------:R-:W-:-:S03]  /*1d300*/  IMAD.MOV.U32 R63, RZ, RZ, R17 ;  /* 0x000000ffff3f7224 */ /* 0x000fc600078e0011 */
[----:B------:R-:W-:Y:S01]  /*1d310*/  STL.64 [R1+0x1878], R44 ;  /* 0x0018782c01007387 */ /* 0x000fe20000100a00 */
[----:B------:R-:W-:-:S03]  /*1d320*/  IMAD.MOV.U32 R62, RZ, RZ, R16 ;  /* 0x000000ffff3e7224 */ /* 0x000fc600078e0010 */
[----:B------:R-:W4:Y:S01]  /*1d330*/  LDL.LU R17, [R1+0x4a8] ;  /* 0x0004a80001117983 */ /* 0x000f220000300800 */
[----:B------:R-:W-:-:S03]  /*1d340*/  IMAD.MOV.U32 R40, RZ, RZ, R20 ;  /* 0x000000ffff287224 */ /* 0x000fc600078e0014 */
[----:B------:R-:W4:Y:S01]  /*1d350*/  LDL.LU R16, [R1+0xdf4] ;  /* 0x000df40001107983 */ /* 0x000f220000300800 */
[----:B------:R-:W-:-:S03]  /*1d360*/  IMAD.MOV.U32 R41, RZ, RZ, R21 ;  /* 0x000000ffff297224 */ /* 0x000fc600078e0015 */
[----:B------:R-:W4:Y:S04]  /*1d370*/  LDL.LU R15, [R1+0x4b0] ;  /* 0x0004b000010f7983 */ /* 0x000f280000300800 */
[----:B------:R-:W4:Y:S04]  /*1d380*/  LDL.LU R14, [R1+0xdf8] ;  /* 0x000df800010e7983 */ /* 0x000f280000300800 */
[----:B0-----:R-:W4:Y:S04]  /*1d390*/  LDL.LU R13, [R1+0x4b8] ;  /* 0x0004b800010d7983 */ /* 0x001f280000300800 */
[----:B------:R-:W4:Y:S01]  /*1d3a0*/  LDL.LU R12, [R1+0xdfc] ;  /* 0x000dfc00010c7983 */ /* 0x000f220000300800 */
[----:B--2---:R-:W-:-:S03]  /*1d3b0*/  IMAD.MOV.U32 R33, RZ, RZ, R11 ;  /* 0x000000ffff217224 */ /* 0x004fc600078e000b */
        /* <DEDUP_REMOVED lines=12> */
[----:B------:R-:W2:Y:S04]  /*1d480*/  LDL.LU R10, [R1+0x4c8] ;  /* 0x0004c800010a7983 */ /* 0x000ea80000300800 */
[----:B0-----:R-:W2:Y:S01]  /*1d490*/  LDL.LU R9, [R1+0xe04] ;  /* 0x000e040001097983 */ /* 0x001ea20000300800 */
[----:B------:R-:W-:-:S03]  /*1d4a0*/  IMAD.MOV.U32 R42, RZ, RZ, R7 ;  /* 0x000000ffff2a7224 */ /* 0x000fc600078e0007 */
[----:B------:R-:W2:Y:S01]  /*1d4b0*/  LDL.LU R8, [R1+0x4d0] ;  /* 0x0004d00001087983 */ /* 0x000ea20000300800 */
[----:B------:R-:W-:Y:S02]  /*1d4c0*/  IMAD.MOV.U32 R51, RZ, RZ, R6 ;  /* 0x000000ffff337224 */ /* 0x000fe400078e0006 */
[----:B------:R-:W-:Y:S01]  /*1d4d0*/  IMAD.MOV.U32 R50, RZ, RZ, R5 ;  /* 0x000000ffff327224 */ /* 0x000fe200078e0005 */
[----:B------:R-:W2:Y:S04]  /*1d4e0*/  LDL.LU R7, [R1+0xe08] ;  /* 0x000e080001077983 */ /* 0x000ea80000300800 */
[----:B------:R-:W2:Y:S04]  /*1d4f0*/  LDL.LU R6, [R1+0x4d8] ;  /* 0x0004d80001067983 */ /* 0x000ea80000300800 */
[----:B------:R-:W2:Y:S01]  /*1d500*/  LDL.LU R5, [R1+0xe0c] ;  /* 0x000e0c0001057983 */ /* 0x000ea20000300800 */
[----:B------:R-:W-:-:S02]  /*1d510*/  IMAD.MOV.U32 R38, RZ, RZ, R18 ;  /* 0x000000ffff267224 */ /* 0x000fc400078e0012 */
        /* <DEDUP_REMOVED lines=23> */
[----:B------:R-:W4:Y:S04]  /*1d690*/  LDL.LU R14, [R1+0xe18] ;  /* 0x000e1800010e7983 */ /* 0x000f280000300800 */
[----:B------:R-:W4:Y:S04]  /*1d6a0*/  LDL.LU R13, [R1+0x4f8] ;  /* 0x0004f800010d7983 */ /* 0x000f280000300800 */
[----:B------:R-:W4:Y:S01]  /*1d6b0*/  LDL.LU R12, [R1+0xe1c] ;  /* 0x000e1c00010c7983 */ /* 0x000f220000300800 */
[----:B--2---:R-:W-:-:S03]  /*1d6c0*/  IMAD.MOV.U32 R47, RZ, RZ, R11 ;  /* 0x000000ffff2f7224 */ /* 0x004fc600078e000b */
        /* <DEDUP_REMOVED lines=85> */
[----:B------:R-:W-:Y:S04]  /*1dc20*/  STL.64 [R1+0x520], R76 ;  /* 0x0005204c01007387 */ /* 0x000fe80000100a00 */
[----:B------:R-:W-:Y:S04]  /*1dc30*/  STL.64 [R1+0x1960], R76 ;  /* 0x0019604c01007387 */ /* 0x000fe80000100a00 */
[----:B------:R-:W4:Y:S01]  /*1dc40*/  LDL.LU R27, [R1+0x568] ;  /* 0x00056800011b7983 */ /* 0x000f220000300800 */
[----:B------:R-:W-:-:S03]  /*1dc50*/  IMAD.MOV.U32 R75, RZ, RZ, R17 ;  /* 0x000000ffff4b7224 */ /* 0x000fc600078e0011 */
[----:B------:R-:W4:Y:S01]  /*1dc60*/  LDL.LU R26, [R1+0xe54] ;  /* 0x000e5400011a7983 */ /* 0x000f220000300800 */
[----:B------:R-:W-:-:S03]  /*1dc70*/  IMAD.MOV.U32 R74, RZ, RZ, R16 ;  /* 0x000000ffff4a7224 */ /* 0x000fc600078e0010 */
[----:B0-----:R-:W4:Y:S01]  /*1dc80*/  LDL.LU R25, [R1+0x570] ;  /* 0x0005700001197983 */ /* 0x001f220000300800 */
        /* <DEDUP_REMOVED lines=8> */
[----:B--2---:R-:W-:Y:S02]  /*1dd10*/  IMAD.MOV.U32 R17, RZ, RZ, R11 ;  /* 0x000000ffff117224 */ /* 0x004fe400078e000b */
[----:B------:R-:W-:Y:S02]  /*1dd20*/  IMAD.MOV.U32 R16, RZ, RZ, R0 ;  /* 0x000000ffff107224 */ /* 0x000fe400078e0000 */
[----:B------:R-:W2:Y:S04]  /*1dd30*/  LDL.LU R0, [R1+0xe60] ;  /* 0x000e600001007983 */ /* 0x000ea80000300800 */
        /* <DEDUP_REMOVED lines=8> */
[----:B------:R0:W-:Y:S01]  /*1ddc0*/  STL.64 [R1+0x1990], R16 ;  /* 0x0019901001007387 */ /* 0x0001e20000100a00 */
[----:B------:R-:W-:-:S02]  /*1ddd0*/  IMAD.MOV.U32 R11, RZ, RZ, R10 ;  /* 0x000000ffff0b7224 */ /* 0x000fc400078e000a */
[----:B------:R-:W-:Y:S02]  /*1dde0*/  IMAD.MOV.U32 R10, RZ, RZ, R9 ;  /* 0x000000ffff0a7224 */ /* 0x000fe400078e0009 */
        /* <DEDUP_REMOVED lines=22> */
[----:B------:R-:W-:Y:S04]  /*1df50*/  STL [R1+0x19c8], R12 ;  /* 0x0019c80c01007387 */ /* 0x000fe80000100800 */
[----:B------:R1:W-:Y:S01]  /*1df60*/  STL [R1+0x19b8], R13 ;  /* 0x0019b80d01007387 */ /* 0x0003e20000100800 */
[----:B------:R-:W-:-:S03]  /*1df70*/  IMAD.MOV.U32 R73, RZ, RZ, R27 ;  /* 0x000000ffff497224 */ /* 0x000fc600078e001b */
[----:B0-----:R-:W4:Y:S01]  /*1df80*/  LDL.LU R17, [R1+0x5a8] ;  /* 0x0005a80001117983 */ /* 0x001f220000300800 */
[----:B------:R-:W-:-:S03]  /*1df90*/  IMAD.MOV.U32 R72, RZ, RZ, R26 ;  /* 0x000000ffff487224 */ /* 0x000fc600078e001a */
[----:B------:R-:W4:Y:S01]  /*1dfa0*/  LDL.LU R16, [R1+0xe74] ;  /* 0x000e740001107983 */ /* 0x000f220000300800 */
[----:B------:R-:W-:-:S03]  /*1dfb0*/  IMAD.MOV.U32 R45, RZ, RZ, R25 ;  /* 0x000000ffff2d7224 */ /* 0x000fc600078e0019 */
[----:B-1----:R-:W4:Y:S01]  /*1dfc0*/  LDL.LU R15, [R1+0x5b0] ;  /* 0x0005b000010f7983 */ /* 0x002f220000300800 */
[----:B------:R-:W-:-:S03]  /*1dfd0*/  IMAD.MOV.U32 R44, RZ, RZ, R24 ;  /* 0x000000ffff2c7224 */ /* 0x000fc600078e0018 */
[----:B------:R-:W4:Y:S01]  /*1dfe0*/  LDL.LU R6, [R1+0xe78] ;  /* 0x000e780001067983 */ /* 0x000f220000300800 */
[----:B------:R-:W-:-:S03]  /*1dff0*/  IMAD.MOV.U32 R41, RZ, RZ, R23 ;  /* 0x000000ffff297224 */ /* 0x000fc600078e0017 */
[----:B------:R-:W4:Y:S01]  /*1e000*/  LDL.LU R11, [R1+0x5b8] ;  /* 0x0005b800010b7983 */ /* 0x000f220000300800 */
[----:B------:R-:W-:-:S03]  /*1e010*/  IMAD.MOV.U32 R40, RZ, RZ, R22 ;  /* 0x000000ffff287224 */ /* 0x000fc600078e0016 */
[----:B------:R-:W4:Y:S04]  /*1e020*/  LDL.LU R10, [R1+0xe7c] ;  /* 0x000e7c00010a7983 */ /* 0x000f280000300800 */
[----:B------:R-:W4:Y:S01]  /*1e030*/  LDL.LU R7, [R1+0x5c0] ;  /* 0x0005c00001077983 */ /* 0x000f220000300800 */
[----:B------:R-:W-:Y:S02]  /*1e040*/  IMAD.MOV.U32 R63, RZ, RZ, R21 ;  /* 0x000000ffff3f7224 */ /* 0x000fe400078e0015 */
[----:B--2---:R-:W-:Y:S02]  /*1e050*/  IMAD.MOV.U32 R62, RZ, RZ, R0 ;  /* 0x000000ffff3e7224 */ /* 0x004fe400078e0000 */
[----:B------:R-:W2:Y:S04]  /*1e060*/  LDL.LU R0, [R1+0xe80] ;  /* 0x000e800001007983 */ /* 0x000ea80000300800 */
[----:B------:R-:W-:Y:S04]  /*1e070*/  STL.64 [R1+0x568], R72 ;  /* 0x0005684801007387 */ /* 0x000fe80000100a00 */
[----:B------:R-:W-:Y:S04]  /*1e080*/  STL.64 [R1+0x19c0], R72 ;  /* 0x0019c04801007387 */ /* 0x000fe80000100a00 */
[----:B------:R-:W-:Y:S04]  /*1e090*/  STL.64 [R1+0x570], R44 ;  /* 0x0005702c01007387 */ /* 0x000fe80000100a00 */
[----:B------:R-:W-:Y:S04]  /*1e0a0*/  STL.64 [R1+0x19d0], R44 ;  /* 0x0019d02c01007387 */ /* 0x000fe80000100a00 */
[----:B------:R-:W-:Y:S04]  /*1e0b0*/  STL.64 [R1+0x578], R40 ;  /* 0x0005782801007387 */ /* 0x000fe80000100a00 */
[----:B------:R-:W-:Y:S04]  /*1e0c0*/  STL [R1+0x19e8], R40 ;  /* 0x0019e82801007387 */ /* 0x000fe80000100800 */
[----:B------:R-:W-:Y:S04]  /*1e0d0*/  STL [R1+0x19d8], R41 ;  /* 0x0019d82901007387 */ /* 0x000fe80000100800 */
[----:B------:R-:W-:Y:S04]  /*1e0e0*/  STL.64 [R1+0x580], R62 ;  /* 0x0005803e01007387 */ /* 0x000fe80000100a00 */
[----:B------:R-:W-:Y:S01]  /*1e0f0*/  STL.64 [R1+0x19e0], R62 ;  /* 0x0019e03e01007387 */ /* 0x000fe20000100a00 */
[----:B------:R-:W-:-:S03]  /*1e100*/  IMAD.MOV.U32 R32, RZ, RZ, R19 ;  /* 0x000000ffff207224 */ /* 0x000fc600078e0013 */
[----:B------:R-:W2:Y:S01]  /*1e110*/  LDL.LU R19, [R1+0x5c8] ;  /* 0x0005c80001137983 */ /* 0x000ea20000300800 */
[----:B------:R-:W-:-:S03]  /*1e120*/  IMAD.MOV.U32 R43, RZ, RZ, R18 ;  /* 0x000000ffff2b7224 */ /* 0x000fc600078e0012 */
[----:B------:R-:W2:Y:S01]  /*1e130*/  LDL.LU R18, [R1+0xe84] ;  /* 0x000e840001127983 */ /* 0x000ea20000300800 */
[----:B------:R-:W-:-:S03]  /*1e140*/  IMAD.MOV.U32 R42, RZ, RZ, R5 ;  /* 0x000000ffff2a7224 */ /* 0x000fc600078e0005 */
[----:B------:R-:W2:Y:S04]  /*1e150*/  LDL.LU R14, [R1+0x5d0] ;  /* 0x0005d000010e7983 */ /* 0x000ea80000300800 */
[----:B------:R-:W2:Y:S01]  /*1e160*/  LDL.LU R5, [R1+0xe88] ;  /* 0x000e880001057983 */ /* 0x000ea20000300800 */
[----:B---3--:R-:W-:Y:S02]  /*1e170*/  IMAD.MOV.U32 R51, RZ, RZ, R3 ;  /* 0x000000ffff337224 */ /* 0x008fe400078e0003 */
[----:B----4-:R-:W-:Y:S01]  /*1e180*/  IMAD.MOV.U32 R50, RZ, RZ, R2 ;  /* 0x000000ffff327224 */ /* 0x010fe200078e0002 */
[----:B------:R-:W3:Y:S01]  /*1e190*/  LDL.LU R3, [R1+0x5d8] ;  /* 0x0005d80001037983 */ /* 0x000ee20000300800 */
[----:B------:R-:W-:-:S03]  /*1e1a0*/  IMAD.MOV.U32 R33, RZ, RZ, R20 ;  /* 0x000000ffff217224 */ /* 0x000fc600078e0014 */
[----:B------:R-:W4:Y:S04]  /*1e1b0*/  LDL.LU R2, [R1+0xe8c] ;  /* 0x000e8c0001027983 */ /* 0x000f280000300800 */
[----:B------:R-:W4:Y:S04]  /*1e1c0*/  LDL.LU R13, [R1+0x5e0] ;  /* 0x0005e000010d7983 */ /* 0x000f280000300800 */
[----:B------:R-:W4:Y:S04]  /*1e1d0*/  LDL.LU R12, [R1+0xe90] ;  /* 0x000e9000010c7983 */ /* 0x000f280000300800 */
[----:B------:R-:W-:Y:S04]  /*1e1e0*/  STL.64 [R1+0x588], R8 ;  /* 0x0005880801007387 */ /* 0x000fe80000100a00 */
[----:B------:R0:W-:Y:S04]  /*1e1f0*/  STL.64 [R1+0x19f0], R8 ;  /* 0x0019f00801007387 */ /* 0x0001e80000100a00 */
[----:B------:R-:W-:Y:S04]  /*1e200*/  STL.64 [R1+0x590], R32 ;  /* 0x0005902001007387 */ /* 0x000fe80000100a00 */
[----:B------:R1:W-:Y:S04]  /*1e210*/  STL [R1+0x1a08], R32 ;  /* 0x001a082001007387 */ /* 0x0003e80000100800 */
[----:B------:R-:W-:Y:S04]  /*1e220*/  STL [R1+0x19f8], R33 ;  /* 0x0019f82101007387 */ /* 0x000fe80000100800 */
[----:B------:R-:W-:Y:S04]  /*1e230*/  STL.64 [R1+0x598], R42 ;  /* 0x0005982a01007387 */ /* 0x000fe80000100a00 */
[----:B------:R0:W-:Y:S01]  /*1e240*/  STL.64 [R1+0x1a00], R42 ;  /* 0x001a002a01007387 */ /* 0x0001e20000100a00 */
[----:B------:R-:W-:-:S03]  /*1e250*/  IMAD.MOV.U32 R53, RZ, RZ, R17 ;  /* 0x000000ffff357224 */ /* 0x000fc600078e0011 */
[----:B------:R-:W-:Y:S04]  /*1e260*/  STL.64 [R1+0x5a0], R50 ;  /* 0x0005a03201007387 */ /* 0x000fe80000100a00 */
[----:B------:R0:W-:Y:S01]  /*1e270*/  STL.64 [R1+0x1a10], R50 ;  /* 0x001a103201007387 */ /* 0x0001e20000100a00 */
[----:B------:R-:W-:-:S03]  /*1e280*/  IMAD.MOV.U32 R52, RZ, RZ, R16 ;  /* 0x000000ffff347224 */ /* 0x000fc600078e0010 */
[----:B------:R-:W4:Y:S01]  /*1e290*/  LDL.LU R17, [R1+0x5e8] ;  /* 0x0005e80001117983 */ /* 0x000f220000300800 */
[----:B------:R-:W-:-:S03]  /*1e2a0*/  IMAD.MOV.U32 R64, RZ, RZ, R6 ;  /* 0x000000ffff407224 */ /* 0x000fc600078e0006 */
[----:B------:R-:W4:Y:S01]  /*1e2b0*/  LDL.LU R6, [R1+0xe94] ;  /* 0x000e940001067983 */ /* 0x000f220000300800 */
[----:B------:R-:W-:Y:S02]  /*1e2c0*/  IMAD.MOV.U32 R65, RZ, RZ, R15 ;  /* 0x000000ffff417224 */ /* 0x000fe400078e000f */
[----:B------:R-:W-:Y:S02]  /*1e2d0*/  IMAD.MOV.U32 R80, RZ, RZ, R10 ;  /* 0x000000ffff507224 */ /* 0x000fe400078e000a */
        /* <DEDUP_REMOVED lines=8> */
[----:B------:R-:W2:Y:S04]  /*1e360*/  LDL.LU R0, [R1+0xea0] ;  /* 0x000ea00001007983 */ /* 0x000ea80000300800 */
        /* <DEDUP_REMOVED lines=8> */
[----:B---3--:R-:W-:-:S03]  /*1e3f0*/  IMAD.MOV.U32 R35, RZ, RZ, R3 ;  /* 0x000000ffff237224 */ /* 0x008fc600078e0003 */
[----:B------:R-:W3:Y:S01]  /*1e400*/  LDL.LU R3, [R1+0x610] ;  /* 0x0006100001037983 */ /* 0x000ee20000300800 */
[----:B----4-:R-:W-:-:S03]  /*1e410*/  IMAD.MOV.U32 R34, RZ, RZ, R2 ;  /* 0x000000ffff227224 */ /* 0x010fc600078e0002 */
[----:B------:R-:W3:Y:S01]  /*1e420*/  LDL.LU R2, [R1+0xea8] ;  /* 0x000ea80001027983 */ /* 0x000ee20000300800 */
[----:B------:R-:W-:-:S03]  /*1e430*/  IMAD.MOV.U32 R23, RZ, RZ, R13 ;  /* 0x000000ffff177224 */ /* 0x000fc600078e000d */
[----:B------:R-:W4:Y:S01]  /*1e440*/  LDL.LU R13, [R1+0x618] ;  /* 0x00061800010d7983 */ /* 0x000f220000300800 */
[----:B------:R-:W-:Y:S02]  /*1e450*/  IMAD.MOV.U32 R36, RZ, RZ, R18 ;  /* 0x000000ffff247224 */ /* 0x000fe400078e0012 */
[----:B------:R-:W-:Y:S02]  /*1e460*/  IMAD.MOV.U32 R22, RZ, RZ, R12 ;  /* 0x000000ffff167224 */ /* 0x000fe400078e000c */
[----:B------:R-:W-:Y:S01]  /*1e470*/  IMAD.MOV.U32 R37, RZ, RZ, R19 ;  /* 0x000000ffff257224 */ /* 0x000fe200078e0013 */
[----:B------:R-:W3:Y:S04]  /*1e480*/  LDL.LU R12, [R1+0xeac] ;  /* 0x000eac00010c7983 */ /* 0x000ee80000300800 */
[----:B------:R-:W3:Y:S04]  /*1e490*/  LDL.LU R19, [R1+0x620] ;  /* 0x0006200001137983 */ /* 0x000ee80000300800 */
[----:B------:R-:W3:Y:S04]  /*1e4a0*/  LDL.LU R18, [R1+0xeb0] ;  /* 0x000eb00001127983 */ /* 0x000ee80000300800 */
[----:B0-----:R-:W3:Y:S04]  /*1e4b0*/  LDL.LU R9, [R1+0x628] ;  /* 0x0006280001097983 */ /* 0x001ee80000300800 */
[----:B------:R-:W3:Y:S04]  /*1e4c0*/  LDL.LU R8, [R1+0xeb4] ;  /* 0x000eb40001087983 */ /* 0x000ee80000300800 */
[----:B------:R-:W-:Y:S04]  /*1e4d0*/  STL.64 [R1+0x5c8], R36 ;  /* 0x0005c82401007387 */ /* 0x000fe80000100a00 */
[----:B------:R-:W-:Y:S04]  /*1e4e0*/  STL.64 [R1+0x5d0], R56 ;  /* 0x0005d03801007387 */ /* 0x000fe80000100a00 */
[----:B------:R-:W-:Y:S04]  /*1e4f0*/  STL.64 [R1+0x5d8], R34 ;  /* 0x0005d82201007387 */ /* 0x000fe80000100a00 */
[----:B------:R-:W-:Y:S04]  /*1e500*/  STL.64 [R1+0x5e0], R22 ;  /* 0x0005e01601007387 */ /* 0x000fe80000100a00 */
[----:B------:R-:W3:Y:S01]  /*1e510*/  LDL.LU R21, [R1+0x630] ;  /* 0x0006300001157983 */ /* 0x000ee20000300800 */
[----:B------:R-:W-:-:S03]  /*1e520*/  IMAD.MOV.U32 R27, RZ, RZ, R17 ;  /* 0x000000ffff1b7224 */ /* 0x000fc600078e0011 */
[----:B------:R-:W3:Y:S01]  /*1e530*/  LDL.LU R20, [R1+0xeb8] ;  /* 0x000eb80001147983 */ /* 0x000ee20000300800 */
[----:B------:R-:W-:-:S03]  /*1e540*/  IMAD.MOV.U32 R26, RZ, RZ, R6 ;  /* 0x000000ffff1a7224 */ /* 0x000fc600078e0006 */
[----:B------:R-:W3:Y:S04]  /*1e550*/  LDL.LU R17, [R1+0x638] ;  /* 0x0006380001117983 */ /* 0x000ee80000300800 */
[----:B------:R-:W3:Y:S01]  /*1e560*/  LDL.LU R6, [R1+0xebc] ;  /* 0x000ebc0001067983 */ /* 0x000ee20000300800 */
[----:B------:R-:W-:Y:S02]  /*1e570*/  IMAD.MOV.U32 R39, RZ, RZ, R10 ;  /* 0x000000ffff277224 */ /* 0x000fe400078e000a */
[----:B------:R-:W-:Y:S01]  /*1e580*/  IMAD.MOV.U32 R38, RZ, RZ, R7 ;  /* 0x000000ffff267224 */ /* 0x000fe200078e0007 */
[----:B------:R-:W3:Y:S01]  /*1e590*/  LDL.LU R10, [R1+0x640] ;  /* 0x00064000010a7983 */ /* 0x000ee20000300800 */
[----:B------:R-:W-:-:S03]  /*1e5a0*/  IMAD.MOV.U32 R67, RZ, RZ, R16 ;  /* 0x000000ffff437224 */ /* 0x000fc600078e0010 */
[----:B------:R-:W3:Y:S01]  /*1e5b0*/  LDL.LU R7, [R1+0xec0] ;  /* 0x000ec00001077983 */ /* 0x000ee20000300800 */
[----:B------:R-:W-:Y:S02]  /*1e5c0*/  IMAD.MOV.U32 R66, RZ, RZ, R15 ;  /* 0x000000ffff427224 */ /* 0x000fe400078e000f */
[----:B------:R-:W-:Y:S02]  /*1e5d0*/  IMAD.MOV.U32 R55, RZ, RZ, R11 ;  /* 0x000000ffff377224 */ /* 0x000fe400078e000b */
[----:B------:R-:W3:Y:S01]  /*1e5e0*/  LDL.LU R11, [R1+0x648] ;  /* 0x00064800010b7983 */ /* 0x000ee20000300800 */
[----:B--2---:R-:W-:-:S03]  /*1e5f0*/  IMAD.MOV.U32 R54, RZ, RZ, R0 ;  /* 0x000000ffff367224 */ /* 0x004fc600078e0000 */
[----:B------:R-:W2:Y:S04]  /*1e600*/  LDL.LU R0, [R1+0xec4] ;  /* 0x000ec40001007983 */ /* 0x000ea80000300800 */
[----:B------:R-:W-:Y:S04]  /*1e610*/  STL.64 [R1+0x5e8], R26 ;  /* 0x0005e81a01007387 */ /* 0x000fe80000100a00 */
[----:B------:R-:W-:Y:S04]  /*1e620*/  STL.64 [R1+0x5f0], R38 ;  /* 0x0005f02601007387 */ /* 0x000fe80000100a00 */
[----:B------:R-:W-:Y:S04]  /*1e630*/  STL.64 [R1+0x5f8], R66 ;  /* 0x0005f84201007387 */ /* 0x000fe80000100a00 */
[----:B------:R-:W-:Y:S04]  /*1e640*/  STL.64 [R1+0x600], R54 ;  /* 0x0006003601007387 */ /* 0x000fe80000100a00 */
[----:B------:R-:W2:Y:S01]  /*1e650*/  LDL.LU R16, [R1+0x650] ;  /* 0x0006500001107983 */ /* 0x000ea20000300800 */
[----:B------:R-:W-:-:S03]  /*1e660*/  IMAD.MOV.U32 R78, RZ, RZ, R5 ;  /* 0x000000ffff4e7224 */ /* 0x000fc600078e0005 */
[----:B------:R-:W2:Y:S01]  /*1e670*/  LDL.LU R5, [R1+0xec8] ;  /* 0x000ec80001057983 */ /* 0x000ea20000300800 */
[----:B------:R-:W-:-:S03]  /*1e680*/  IMAD.MOV.U32 R79, RZ, RZ, R14 ;  /* 0x000000ffff4f7224 */ /* 0x000fc600078e000e */
[----:B------:R-:W2:Y:S04]  /*1e690*/  LDL.LU R15, [R1+0x658] ;  /* 0x00065800010f7983 */ /* 0x000ea80000300800 */
[----:B------:R-:W2:Y:S01]  /*1e6a0*/  LDL.LU R14, [R1+0xecc] ;  /* 0x000ecc00010e7983 */ /* 0x000ea20000300800 */
[----:B----4-:R-:W-:-:S03]  /*1e6b0*/  IMAD.MOV.U32 R61, RZ, RZ, R13 ;  /* 0x000000ffff3d7224 */ /* 0x010fc600078e000d */
[----:B------:R-:W4:Y:S01]  /*1e6c0*/  LDL.LU R13, [R1+0x660] ;  /* 0x00066000010d7983 */ /* 0x000f220000300800 */
[----:B---3--:R-:W-:-:S03]  /*1e6d0*/  IMAD.MOV.U32 R60, RZ, RZ, R12 ;  /* 0x000000ffff3c7224 */ /* 0x008fc600078e000c */
[----:B------:R-:W3:Y:S01]  /*1e6e0*/  LDL.LU R12, [R1+0xed0] ;  /* 0x000ed000010c7983 */ /* 0x000ee20000300800 */
        /* <DEDUP_REMOVED lines=8> */
[----:B------:R-:W3:Y:S04]  /*1e770*/  LDL.LU R9, [R1+0x668] ;  /* 0x0006680001097983 */ /* 0x000ee80000300800 */
[----:B------:R-:W3:Y:S01]  /*1e780*/  LDL.LU R8, [R1+0xed4] ;  /* 0x000ed40001087983 */ /* 0x000ee20000300800 */
[----:B------:R-:W-:Y:S02]  /*1e790*/  IMAD.MOV.U32 R93, RZ, RZ, R21 ;  /* 0x000000ffff5d7224 */ /* 0x000fe400078e0015 */
[----:B------:R-:W-:-:S02]  /*1e7a0*/  IMAD.MOV.U32 R92, RZ, RZ, R20 ;  /* 0x000000ffff5c7224 */ /* 0x000fc400078e0014 */
[----:B------:R-:W-:Y:S02]  /*1e7b0*/  IMAD.MOV.U32 R25, RZ, RZ, R17 ;  /* 0x000000ffff197224 */ /* 0x000fe400078e0011 */
[----:B------:R-:W-:Y:S02]  /*1e7c0*/  IMAD.MOV.U32 R24, RZ, RZ, R6 ;  /* 0x000000ffff187224 */ /* 0x000fe400078e0006 */
[----:B------:R-:W3:Y:S01]  /*1e7d0*/  LDL.LU R6, [R1+0xed8] ;  /* 0x000ed80001067983 */ /* 0x000ee20000300800 */
[----:B------:R-:W-:Y:S02]  /*1e7e0*/  IMAD.MOV.U32 R31, RZ, RZ, R10 ;  /* 0x000000ffff1f7224 */ /* 0x000fe400078e000a */
[----:B------:R-:W-:Y:S02]  /*1e7f0*/  IMAD.MOV.U32 R30, RZ, RZ, R7 ;  /* 0x000000ffff1e7224 */ /* 0x000fe400078e0007 */
[----:B------:R-:W3:Y:S04]  /*1e800*/  LDL.LU R7, [R1+0x670] ;  /* 0x0006700001077983 */ /* 0x000ee80000300800 */
[----:B------:R-:W3:Y:S04]  /*1e810*/  LDL.LU R10, [R1+0xedc] ;  /* 0x000edc00010a7983 */ /* 0x000ee80000300800 */
[----:B------:R-:W-:Y:S01]  /*1e820*/  STL.64 [R1+0x628], R18 ;  /* 0x0006281201007387 */ /* 0x000fe20000100a00 */
[----:B------:R-:W-:-:S03]  /*1e830*/  IMAD.MOV.U32 R77, RZ, RZ, R11 ;  /* 0x000000ffff4d7224 */ /* 0x000fc600078e000b */
[----:B------:R-:W-:Y:S04]  /*1e840*/  STL.64 [R1+0x630], R92 ;  /* 0x0006305c01007387 */ /* 0x000fe80000100a00 */
[----:B------:R-:W-:Y:S04]  /*1e850*/  STL.64 [R1+0x638], R24 ;  /* 0x0006381801007387 */ /* 0x000fe80000100a00 */
[----:B------:R-:W-:Y:S04]  /*1e860*/  STL.64 [R1+0x640], R30 ;  /* 0x0006401e01007387 */ /* 0x000fe80000100a00 */
[----:B------:R-:W3:Y:S01]  /*1e870*/  LDL.LU R11, [R1+0x678] ;  /* 0x00067800010b7983 */ /* 0x000ee20000300800 */
[----:B--2---:R-:W-:-:S03]  /*1e880*/  IMAD.MOV.U32 R76, RZ, RZ, R0 ;  /* 0x000000ffff4c7224 */ /* 0x004fc600078e0000 */
[----:B------:R-:W2:Y:S01]  /*1e890*/  LDL.LU R0, [R1+0xee0] ;  /* 0x000ee00001007983 */ /* 0x000ea20000300800 */
[----:B------:R-:W-:-:S03]  /*1e8a0*/  IMAD.MOV.U32 R74, RZ, RZ, R5 ;  /* 0x000000ffff4a7224 */ /* 0x000fc600078e0005 */
[----:B------:R-:W2:Y:S01]  /*1e8b0*/  LDL.LU R5, [R1+0x680] ;  /* 0x0006800001057983 */ /* 0x000ea20000300800 */
[----:B------:R-:W-:Y:S02]  /*1e8c0*/  IMAD.MOV.U32 R75, RZ, RZ, R16 ;  /* 0x000000ffff4b7224 */ /* 0x000fe400078e0010 */
[----:B------:R-:W-:Y:S01]  /*1e8d0*/  IMAD.MOV.U32 R49, RZ, RZ, R15 ;  /* 0x000000ffff317224 */ /* 0x000fe200078e000f */
[----:B-1----:R-:W2:Y:S01]  /*1e8e0*/  LDL.LU R32, [R1+0x688] ;  /* 0x0006880001207983 */ /* 0x002ea20000300800 */
[----:B------:R-:W-:-:S03]  /*1e8f0*/  IMAD.MOV.U32 R48, RZ, RZ, R14 ;  /* 0x000000ffff307224 */ /* 0x000fc600078e000e */
[----:B------:R-:W2:Y:S01]  /*1e900*/  LDL.LU R29, [R1+0xee4] ;  /* 0x000ee400011d7983 */ /* 0x000ea20000300800 */
[----:B----4-:R-:W-:-:S03]  /*1e910*/  IMAD.MOV.U32 R17, RZ, RZ, R13 ;  /* 0x000000ffff117224 */ /* 0x010fc600078e000d */
[----:B------:R-:W4:Y:S01]  /*1e920*/  LDL R90, [R1+0x9d0] ;  /* 0x0009d000015a7983 */ /* 0x000f220000100800 */
[----:B---3--:R-:W-:-:S03]  /*1e930*/  IMAD.MOV.U32 R16, RZ, RZ, R12 ;  /* 0x000000ffff107224 */ /* 0x008fc600078e000c */
[----:B------:R-:W-:Y:S04]  /*1e940*/  STL.64 [R1+0x648], R76 ;  /* 0x0006484c01007387 */ /* 0x000fe80000100a00 */
[----:B------:R-:W-:Y:S04]  /*1e950*/  STL.64 [R1+0x650], R74 ;  /* 0x0006504a01007387 */ /* 0x000fe80000100a00 */
[----:B------:R-:W-:Y:S04]  /*1e960*/  STL.64 [R1+0x658], R48 ;  /* 0x0006583001007387 */ /* 0x000fe80000100a00 */
[----:B------:R-:W-:Y:S01]  /*1e970*/  STL.64 [R1+0x660], R16 ;  /* 0x0006601001007387 */ /* 0x000fe20000100a00 */
[----:B------:R-:W-:-:S03]  /*1e980*/  IMAD.MOV.U32 R15, RZ, RZ, R9 ;  /* 0x000000ffff0f7224 */ /* 0x000fc600078e0009 */
[----:B------:R-:W3:Y:S01]  /*1e990*/  LDL.LU R9, [R1+0x690] ;  /* 0x0006900001097983 */ /* 0x000ee20000300800 */
[----:B------:R-:W-:-:S03]  /*1e9a0*/  IMAD.MOV.U32 R14, RZ, RZ, R8 ;  /* 0x000000ffff0e7224 */ /* 0x000fc600078e0008 */
[----:B------:R-:W3:Y:S04]  /*1e9b0*/  LDL.LU R8, [R1+0xee8] ;  /* 0x000ee80001087983 */ /* 0x000ee80000300800 */
[----:B------:R-:W3:Y:S04]  /*1e9c0*/  LDL.LU R28, [R1+0x698] ;  /* 0x00069800011c7983 */ /* 0x000ee80000300800 */
[----:B------:R-:W3:Y:S04]  /*1e9d0*/  LDL.LU R21, [R1+0xeec] ;  /* 0x000eec0001157983 */ /* 0x000ee80000300800 */
[----:B------:R-:W3:Y:S04]  /*1e9e0*/  LDL.LU R20, [R1+0x6a0] ;  /* 0x0006a00001147983 */ /* 0x000ee80000300800 */
[----:B------:R-:W3:Y:S04]  /*1e9f0*/  LDL.LU R13, [R1+0xef0] ;  /* 0x000ef000010d7983 */ /* 0x000ee80000300800 */
[----:B------:R-:W3:Y:S01]  /*1ea00*/  LDL.LU R12, [R1+0xef4] ;  /* 0x000ef400010c7983 */ /* 0x000ee20000300800 */
[----:B------:R-:W-:-:S02]  /*1ea10*/  IMAD.MOV.U32 R72, RZ, RZ, R10 ;  /* 0x000000ffff487224 */ /* 0x000fc400078e000a */
[----:B------:R-:W-:Y:S02]  /*1ea20*/  IMAD.MOV.U32 R73, RZ, RZ, R11 ;  /* 0x000000ffff497224 */ /* 0x000fe400078e000b */
[----:B------:R-:W3:Y:S04]  /*1ea30*/  LDL.LU R11, [R1+0xef8] ;  /* 0x000ef800010b7983 */ /* 0x000ee80000300800 */
[----:B------:R-:W3:Y:S01]  /*1ea40*/  LDL.LU R10, [R1+0xefc] ;  /* 0x000efc00010a7983 */ /* 0x000ee20000300800 */
[----:B--2---:R-:W-:-:S03]  /*1ea50*/  IMAD.MOV.U32 R45, RZ, RZ, R5 ;  /* 0x000000ffff2d7224 */ /* 0x004fc600078e0005 */
[----:B------:R-:W2:Y:S01]  /*1ea60*/  LDL.LU R5, [R1+0xf00] ;  /* 0x000f000001057983 */ /* 0x000ea20000300800 */
[----:B------:R-:W-:Y:S01]  /*1ea70*/  ISETP.GT.AND P0, PT, R4, RZ, PT ;  /* 0x000000ff0400720c */ /* 0x000fe20003f04270 */
[----:B------:R-:W-:Y:S02]  /*1ea80*/  IMAD.MOV.U32 R89, RZ, RZ, R88 ;  /* 0x000000ffff597224 */ /* 0x000fe400078e0058 */
[----:B------:R-:W-:Y:S02]  /*1ea90*/  IMAD.MOV.U32 R44, RZ, RZ, R0 ;  /* 0x000000ffff2c7224 */ /* 0x000fe400078e0000 */
[----:B------:R-:W3:Y:S01]  /*1eaa0*/  LDL R0, [R1+0x9cc] ;  /* 0x0009cc0001007983 */ /* 0x000ee20000100800 */
[----:B--2---:R-:W-:-:S07]  /*1eab0*/  IMAD.MOV.U32 R88, RZ, RZ, R5 ;  /* 0x000000ffff587224 */ /* 0x004fce00078e0005 */
[----:B----4-:R-:W2:Y:S01]  /*1eac0*/  @P0 LDG.E.U16 R90, desc[UR16][R88.64] ;  /* 0x00000010585a0981 */ /* 0x010ea2000c1e1500 */
[----:B------:R-:W-:Y:S02]  /*1ead0*/  IMAD.MOV.U32 R62, RZ, RZ, R29 ;  /* 0x000000ffff3e7224 */ /* 0x000fe400078e001d */
[----:B------:R-:W-:Y:S01]  /*1eae0*/  IMAD.MOV.U32 R63, RZ, RZ, R32 ;  /* 0x000000ffff3f7224 */ /* 0x000fe200078e0020 */
[----:B------:R-:W-:Y:S01]  /*1eaf0*/  STL.64 [R1+0x668], R14 ;  /* 0x0006680e01007387 */ /* 0x000fe20000100a00 */
[----:B---3--:R-:W-:Y:S02]  /*1eb00*/  IMAD.MOV.U32 R42, RZ, RZ, R21 ;  /* 0x000000ffff2a7224 */ /* 0x008fe400078e0015 */
[----:B------:R-:W-:Y:S01]  /*1eb10*/  IMAD.MOV.U32 R43, RZ, RZ, R28 ;  /* 0x000000ffff2b7224 */ /* 0x000fe200078e001c */
[----:B------:R-:W-:Y:S01]  /*1eb20*/  STL.64 [R1+0x670], R6 ;  /* 0x0006700601007387 */ /* 0x000fe20000100a00 */
[----:B------:R-:W-:Y:S02]  /*1eb30*/  IMAD.MOV.U32 R50, RZ, RZ, R13 ;  /* 0x000000ffff327224 */ /* 0x000fe400078e000d */
[----:B------:R-:W-:Y:S01]  /*1eb40*/  IMAD.MOV.U32 R51, RZ, RZ, R20 ;  /* 0x000000ffff337224 */ /* 0x000fe200078e0014 */
[----:B------:R-:W-:Y:S04]  /*1eb50*/  STL.64 [R1+0x678], R72 ;  /* 0x0006784801007387 */ /* 0x000fe80000100a00 */
[----:B------:R-:W-:Y:S04]  /*1eb60*/  STL.64 [R1+0x680], R44 ;  /* 0x0006802c01007387 */ /* 0x000fe80000100a00 */
[----:B------:R-:W3:Y:S04]  /*1eb70*/  LDL R91, [R1+0x9c8] ;  /* 0x0009c800015b7983 */ /* 0x000ee80000100800 */
[----:B------:R-:W-:Y:S04]  /*1eb80*/  STL.64 [R1+0x688], R62 ;  /* 0x0006883e01007387 */ /* 0x000fe80000100a00 */
[----:B------:R-:W-:Y:S04]  /*1eb90*/  STL.64 [R1+0x690], R8 ;  /* 0x0006900801007387 */ /* 0x000fe80000100a00 */
[----:B------:R-:W-:Y:S04]  /*1eba0*/  STL.64 [R1+0x698], R42 ;  /* 0x0006982a01007387 */ /* 0x000fe80000100a00 */
[----:B------:R-:W-:Y:S04]  /*1ebb0*/  STL.64 [R1+0x6a0], R50 ;  /* 0x0006a03201007387 */ /* 0x000fe80000100a00 */
[----:B--2---:R0:W-:Y:S04]  /*1ebc0*/  @P0 STL [R1+0x9d0], R90 ;  /* 0x0009d05a01000387 */ /* 0x0041e80000100800 */
[----:B0-----:R-:W2:Y:S04]  /*1ebd0*/  LDL R90, [R1+0x9c4] ;  /* 0x0009c400015a7983 */ /* 0x001ea80000100800 */
[----:B------:R-:W-:Y:S04]  /*1ebe0*/  STL [R1+0x1004], R88 ;  /* 0x0010045801007387 */ /* 0x000fe80000100800 */
[----:B------:R0:W-:Y:S01]  /*1ebf0*/  STL [R1+0x1194], R88 ;  /* 0x0011945801007387 */ /* 0x0001e20000100800 */
[----:B------:R-:W-:-:S02]  /*1ec00*/  IMAD.MOV.U32 R87, RZ, RZ, R86 ;  /* 0x000000ffff577224 */ /* 0x000fc400078e0056 */
[----:B------:R-:W-:Y:S02]  /*1ec10*/  IMAD.MOV.U32 R86, RZ, RZ, R10 ;  /* 0x000000ffff567224 */ /* 0x000fe400078e000a */
[----:B------:R-:W-:Y:S01]  /*1ec20*/  IMAD.MOV.U32 R85, RZ, RZ, R84 ;  /* 0x000000ffff557224 */ /* 0x000fe200078e0054 */
[----:B0-----:R-:W4:Y:S04]  /*1ec30*/  LDL.LU R88, [R1+0x968] ;  /* 0x0009680001587983 */ /* 0x001f280000300800 */
[----:B------:R-:W-:Y:S04]  /*1ec40*/  STL [R1+0x1000], R89 ;  /* 0x0010005901007387 */ /* 0x000fe80000100800 */
[----:B------:R0:W-:Y:S01]  /*1ec50*/  STL [R1+0x1198], R89 ;  /* 0x0011985901007387 */ /* 0x0001e20000100800 */
[----:B------:R-:W-:-:S03]  /*1ec60*/  IMAD.MOV.U32 R84, RZ, RZ, R11 ;  /* 0x000000ffff547224 */ /* 0x000fc600078e000b */
[----:B------:R-:W4:Y:S01]  /*1ec70*/  @P0 LDG.E.U16 R0, desc[UR16][R86.64] ;  /* 0x0000001056000981 */ /* 0x000f22000c1e1500 */
[----:B------:R-:W-:-:S03]  /*1ec80*/  IMAD.MOV.U32 R83, RZ, RZ, R82 ;  /* 0x000000ffff537224 */ /* 0x000fc600078e0052 */
[----:B0-----:R-:W4:Y:S04]  /*1ec90*/  LDL.LU R89, [R1+0x96c] ;  /* 0x00096c0001597983 */ /* 0x001f280000300800 */
[----:B------:R-:W4:Y:S04]  /*1eca0*/  LDL R32, [R1+0x9c0] ;  /* 0x0009c00001207983 */ /* 0x000f280000100800 */
[----:B------:R-:W4:Y:S01]  /*1ecb0*/  LDL R33, [R1+0x9bc] ;  /* 0x0009bc0001217983 */ /* 0x000f220000100800 */
[----:B------:R-:W-:-:S03]  /*1ecc0*/  IMAD.MOV.U32 R82, RZ, RZ, R12 ;  /* 0x000000ffff527224 */ /* 0x000fc600078e000c */
[----:B------:R-:W4:Y:S04]  /*1ecd0*/  LDL R40, [R1+0x9b8] ;  /* 0x0009b80001287983 */ /* 0x000f280000100800 */
[----:B---3--:R-:W3:Y:S04]  /*1ece0*/  @P0 LDG.E.U16 R91, desc[UR16][R84.64] ;  /* 0x00000010545b0981 */ /* 0x008ee8000c1e1500 */
[----:B------:R-:W3:Y:S04]  /*1ecf0*/  LDL R41, [R1+0x9b4] ;  /* 0x0009b40001297983 */ /* 0x000ee80000100800 */
[----:B--2---:R-:W2:Y:S04]  /*1ed00*/  @P0 LDG.E.U16 R90, desc[UR16][R82.64] ;  /* 0x00000010525a0981 */ /* 0x004ea8000c1e1500 */
[----:B------:R-:W-:Y:S04]  /*1ed10*/  STL [R1+0x100c], R86 ;  /* 0x00100c5601007387 */ /* 0x000fe80000100800 */
[----:B------:R0:W-:Y:S04]  /*1ed20*/  STL [R1+0x119c], R86 ;  /* 0x00119c5601007387 */ /* 0x0001e80000100800 */
[----:B0-----:R-:W2:Y:S04]  /*1ed30*/  LDL.LU R86, [R1+0x970] ;  /* 0x0009700001567983 */ /* 0x001ea80000300800 */
[----:B------:R-:W-:Y:S04]  /*1ed40*/  STL [R1+0x1008], R87 ;  /* 0x0010085701007387 */ /* 0x000fe80000100800 */
[----:B------:R-:W-:Y:S04]  /*1ed50*/  STL [R1+0x11a0], R87 ;  /* 0x0011a05701007387 */ /* 0x000fe80000100800 */
[----:B------:R-:W2:Y:S04]  /*1ed60*/  LDL R12, [R1+0x9b0] ;  /* 0x0009b000010c7983 */ /* 0x000ea80000100800 */
[----:B------:R-:W2:Y:S04]  /*1ed70*/  LDL R13, [R1+0x9ac] ;  /* 0x0009ac00010d7983 */ /* 0x000ea80000100800 */
[----:B------:R-:W2:Y:S04]  /*1ed80*/  LDL R10, [R1+0x9a8] ;  /* 0x0009a800010a7983 */ /* 0x000ea80000100800 */
[----:B------:R-:W2:Y:S04]  /*1ed90*/  LDL R11, [R1+0x9a4] ;  /* 0x0009a400010b7983 */ /* 0x000ea80000100800 */
[----:B------:R-:W2:Y:S04]  /*1eda0*/  LDL R28, [R1+0x9a0] ;  /* 0x0009a000011c7983 */ /* 0x000ea80000100800 */
[----:B------:R-:W2:Y:S01]  /*1edb0*/  LDL R29, [R1+0x99c] ;  /* 0x00099c00011d7983 */ /* 0x000ea20000100800 */
[----:B------:R-:W-:-:S03]  /*1edc0*/  ISETP.GT.AND P5, PT, R4, 0x1, PT ;  /* 0x000000010400780c */ /* 0x000fc60003fa4270 */
[----:B------:R-:W2:Y:S04]  /*1edd0*/  LDL R70, [R1+0x998] ;  /* 0x0009980001467983 */ /* 0x000ea80000100800 */
[----:B------:R-:W2:Y:S04]  /*1ede0*/  LDL R71, [R1+0x994] ;  /* 0x0009940001477983 */ /* 0x000ea80000100800 */
[----:B------:R-:W2:Y:S04]  /*1edf0*/  LDL R20, [R1+0x990] ;  /* 0x0009900001147983 */ /* 0x000ea80000100800 */
[----:B------:R-:W2:Y:S04]  /*1ee00*/  LDL R21, [R1+0x98c] ;  /* 0x00098c0001157983 */ /* 0x000ea80000100800 */
[----:B------:R-:W2:Y:S04]  /*1ee10*/  LDL R68, [R1+0x984] ;  /* 0x0009840001447983 */ /* 0x000ea80000100800 */
[----:B----4-:R-:W4:Y:S04]  /*1ee20*/  @P5 LDG.E.U16 R32, desc[UR16][R50.64] ;  /* 0x0000001032205981 */ /* 0x010f28000c1e1500 */
[----:B------:R-:W4:Y:S04]  /*1ee30*/  LDL R69, [R1+0x988] ;  /* 0x0009880001457983 */ /* 0x000f280000100800 */
[----:B------:R-:W4:Y:S04]  /*1ee40*/  @P5 LDG.E.U16 R33, desc[UR16][R42.64] ;  /* 0x000000102a215981 */ /* 0x000f28000c1e1500 */
[----:B------:R-:W4:Y:S04]  /*1ee50*/  LDL R5, [R1+0x980] ;  /* 0x0009800001057983 */ /* 0x000f280000100800 */
[----:B------:R0:W-:Y:S04]  /*1ee60*/  @P0 STL [R1+0x9cc], R0 ;  /* 0x0009cc0001000387 */ /* 0x0001e80000100800 */
[----:B------:R-:W4:Y:S04]  /*1ee70*/  @P5 LDG.E.U16 R40, desc[UR16][R8.64] ;  /* 0x0000001008285981 */ /* 0x000f28000c1e1500 */
[----:B---3--:R-:W3:Y:S04]  /*1ee80*/  @P5 LDG.E.U16 R41, desc[UR16][R62.64] ;  /* 0x000000103e295981 */ /* 0x008ee8000c1e1500 */
[----:B0-----:R-:W3:Y:S04]  /*1ee90*/  LDL R0, [R1+0x97c] ;  /* 0x00097c0001007983 */ /* 0x001ee80000100800 */
[----:B------:R0:W-:Y:S04]  /*1eea0*/  @P0 STL [R1+0x9c8], R91 ;  /* 0x0009c85b01000387 */ /* 0x0001e80000100800 */
[----:B0-----:R-:W3:Y:S04]  /*1eeb0*/  LDL R91, [R1+0x978] ;  /* 0x00097800015b7983 */ /* 0x001ee80000100800 */
[----:B------:R-:W-:Y:S04]  /*1eec0*/  STL [R1+0x1014], R84 ;  /* 0x0010145401007387 */ /* 0x000fe80000100800 */
[----:B------:R-:W-:Y:S04]  /*1eed0*/  STL [R1+0x11a4], R84 ;  /* 0x0011a45401007387 */ /* 0x000fe80000100800 */
[----:B------:R-:W-:Y:S04]  /*1eee0*/  STL [R1+0x1010], R85 ;  /* 0x0010105501007387 */ /* 0x000fe80000100800 */
[----:B------:R-:W-:Y:S04]  /*1eef0*/  STL [R1+0x11a8], R85 ;  /* 0x0011a85501007387 */ /* 0x000fe80000100800 */
[----:B--2---:R0:W-:Y:S04]  /*1ef00*/  @P0 STL [R1+0x9c4], R90 ;  /* 0x0009c45a01000387 */ /* 0x0041e80000100800 */
[----:B0-----:R-:W2:Y:S01]  /*1ef10*/  LDL R90, [R1+0x974] ;  /* 0x00097400015a7983 */ /* 0x001ea20000100800 */
[----:B------:R-:W-:-:S02]  /*1ef20*/  ISETP.GT.AND P6, PT, R4, 0x2, PT ;  /* 0x000000020400780c */ /* 0x000fc40003fc4270 */
[C---:B------:R-:W-:Y:S02]  /*1ef30*/  ISETP.GT.AND P2, PT, R4.reuse, 0x3, PT ;  /* 0x000000030400780c */ /* 0x040fe40003f44270 */
[----:B------:R-:W-:-:S09]  /*1ef40*/  ISETP.GT.AND P4, PT, R4, 0x4, PT ;  /* 0x000000040400780c */ /* 0x000fd20003f84270 */
[----:B------:R-:W2:Y:S04]  /*1ef50*/  @P6 LDG.E.U16 R12, desc[UR16][R44.64] ;  /* 0x000000102c0c6981 */ /* 0x000ea8000c1e1500 */
[----:B------:R-:W2:Y:S04]  /*1ef60*/  @P6 LDG.E.U16 R13, desc[UR16][R72.64] ;  /* 0x00000010480d6981 */ /* 0x000ea8000c1e1500 */
[----:B------:R-:W2:Y:S04]  /*1ef70*/  @P6 LDG.E.U16 R10, desc[UR16][R6.64] ;  /* 0x00000010060a6981 */ /* 0x000ea8000c1e1500 */
[----:B------:R-:W2:Y:S04]  /*1ef80*/  @P6 LDG.E.U16 R11, desc[UR16][R14.64] ;  /* 0x000000100e0b6981 */ /* 0x000ea8000c1e1500 */
[----:B------:R-:W2:Y:S04]  /*1ef90*/  @P2 LDG.E.U16 R28, desc[UR16][R16.64] ;  /* 0x00000010101c2981 */ /* 0x000ea8000c1e1500 */
[----:B------:R-:W2:Y:S04]  /*1efa0*/  @P2 LDG.E.U16 R29, desc[UR16][R48.64] ;  /* 0x00000010301d2981 */ /* 0x000ea8000c1e1500 */
[----:B------:R-:W2:Y:S04]  /*1efb0*/  @P2 LDG.E.U16 R70, desc[UR16][R74.64] ;  /* 0x000000104a462981 */ /* 0x000ea8000c1e1500 */
[----:B------:R-:W2:Y:S01]  /*1efc0*/  @P2 LDG.E.U16 R71, desc[UR16][R76.64] ;  /* 0x000000104c472981 */ /* 0x000ea2000c1e1500 */
[----:B------:R-:W-:-:S03]  /*1efd0*/  ISETP.GT.AND P0, PT, R4, 0x5, PT ;  /* 0x000000050400780c */ /* 0x000fc60003f04270 */
[----:B------:R-:W2:Y:S04]  /*1efe0*/  @P4 LDG.E.U16 R20, desc[UR16][R30.64] ;  /* 0x000000101e144981 */ /* 0x000ea8000c1e1500 */
[----:B------:R-:W-:Y:S04]  /*1eff0*/  STL [R1+0x101c], R82 ;  /* 0x00101c5201007387 */ /* 0x000fe80000100800 */
[----:B------:R-:W2:Y:S04]  /*1f000*/  @P4 LDG.E.U16 R21, desc[UR16][R24.64] ;  /* 0x0000001018154981 */ /* 0x000ea8000c1e1500 */
[----:B------:R-:W-:Y:S04]  /*1f010*/  STL [R1+0x11ac], R82 ;  /* 0x0011ac5201007387 */ /* 0x000fe80000100800 */
[----:B------:R-:W-:Y:S04]  /*1f020*/  STL [R1+0x1018], R83 ;  /* 0x0010185301007387 */ /* 0x000fe80000100800 */
[----:B------:R-:W-:Y:S04]  /*1f030*/  STL [R1+0x11b0], R83 ;  /* 0x0011b05301007387 */ /* 0x000fe80000100800 */
[----:B------:R-:W2:Y:S04]  /*1f040*/  LDL.LU.64 R50, [R1+0x1a10] ;  /* 0x001a100001327983 */ /* 0x000ea80000300a00 */
[----:B------:R-:W2:Y:S04]  /*1f050*/  @P4 LDG.E.U16 R68, desc[UR16][R18.64] ;  /* 0x0000001012444981 */ /* 0x000ea8000c1e1500 */
[----:B----4-:R0:W-:Y:S04]  /*1f060*/  @P5 STL [R1+0x9c0], R32 ;  /* 0x0009c02001005387 */ /* 0x0101e80000100800 */
[----:B------:R-:W4:Y:S04]  /*1f070*/  @P4 LDG.E.U16 R69, desc[UR16][R92.64] ;  /* 0x000000105c454981 */ /* 0x000f28000c1e1500 */
[----:B------:R-:W4:Y:S04]  /*1f080*/  @P0 LDG.E.U16 R5, desc[UR16][R58.64] ;  /* 0x000000103a050981 */ /* 0x000f28000c1e1500 */
[----:B0-----:R-:W4:Y:S04]  /*1f090*/  LDL.LU R32, [R1+0x1a08] ;  /* 0x001a080001207983 */ /* 0x001f280000300800 */
[----:B------:R-:W4:Y:S04]  /*1f0a0*/  LDL.LU.64 R42, [R1+0x1a00] ;  /* 0x001a0000012a7983 */ /* 0x000f280000300a00 */
[----:B------:R0:W-:Y:S04]  /*1f0b0*/  @P5 STL [R1+0x9bc], R33 ;  /* 0x0009bc2101005387 */ /* 0x0001e80000100800 */
[----:B---3--:R-:W3:Y:S04]  /*1f0c0*/  @P0 LDG.E.U16 R91, desc[UR16][R2.64] ;  /* 0x00000010025b0981 */ /* 0x008ee8000c1e1500 */
[----:B------:R-:W3:Y:S04]  /*1f0d0*/  @P0 LDG.E.U16 R0, desc[UR16][R60.64] ;  /* 0x000000103c000981 */ /* 0x000ee8000c1e1500 */
[----:B0-----:R-:W3:Y:S04]  /*1f0e0*/  LDL.LU R33, [R1+0x19f8] ;  /* 0x0019f80001217983 */ /* 0x001ee80000300800 */
[----:B------:R-:W3:Y:S04]  /*1f0f0*/  LDL.LU.64 R8, [R1+0x19f0] ;  /* 0x0019f00001087983 */ /* 0x000ee80000300a00 */
[----:B------:R0:W-:Y:S04]  /*1f100*/  @P5 STL [R1+0x9b8], R40 ;  /* 0x0009b82801005387 */ /* 0x0001e80000100800 */
[----:B0-----:R-:W3:Y:S04]  /*1f110*/  LDL.LU R40, [R1+0x19e8] ;  /* 0x0019e80001287983 */ /* 0x001ee80000300800 */
[----:B------:R-:W3:Y:S04]  /*1f120*/  LDL.LU.64 R62, [R1+0x19e0] ;  /* 0x0019e000013e7983 */ /* 0x000ee80000300a00 */
[----:B------:R0:W-:Y:S01]  /*1f130*/  @P5 STL [R1+0x9b4], R41 ;  /* 0x0009b42901005387 */ /* 0x0001e20000100800 */
[----:B------:R-:W-:-:S03]  /*1f140*/  ISETP.GT.AND P5, PT, R4, 0x6, PT ;  /* 0x000000060400780c */ /* 0x000fc60003fa4270 */
[----:B0-----:R-:W3:Y:S10]  /*1f150*/  LDL.LU R41, [R1+0x19d8] ;  /* 0x0019d80001297983 */ /* 0x001ef40000300800 */
[----:B------:R-:W3:Y:S04]  /*1f160*/  @P5 LDG.E.U16 R86, desc[UR16][R54.64] ;  /* 0x0000001036565981 */ /* 0x000ee8000c1e1500 */
[----:B------:R-:W3:Y:S04]  /*1f170*/  @P5 LDG.E.U16 R89, desc[UR16][R66.64] ;  /* 0x0000001042595981 */ /* 0x000ee8000c1e1500 */
[----:B------:R-:W3:Y:S04]  /*1f180*/  @P5 LDG.E.U16 R88, desc[UR16][R38.64] ;  /* 0x0000001026585981 */ /* 0x000ee8000c1e1500 */
[----:B------:R-:W3:Y:S04]  /*1f190*/  LDL.LU.64 R44, [R1+0x19d0] ;  /* 0x0019d000012c7983 */ /* 0x000ee80000300a00 */
[----:B--2---:R-:W2:Y:S04]  /*1f1a0*/  @P0 LDG.E.U16 R90, desc[UR16][R78.64] ;  /* 0x000000104e5a0981 */ /* 0x004ea8000c1e1500 */
[----:B------:R0:W-:Y:S04]  /*1f1b0*/  @P6 STL [R1+0x9b0], R12 ;  /* 0x0009b00c01006387 */ /* 0x0001e80000100800 */
[----:B0-----:R-:W3:Y:S04]  /*1f1c0*/  LDL.LU R12, [R1+0x19c8] ;  /* 0x0019c800010c7983 */ /* 0x001ee80000300800 */
[----:B------:R-:W3:Y:S04]  /*1f1d0*/  LDL.LU.64 R72, [R1+0x19c0] ;  /* 0x0019c00001487983 */ /* 0x000ee80000300a00 */
        /* <DEDUP_REMOVED lines=27> */
[----:B------:R-:W3:Y:S04]  /*1f390*/  LDL.LU.64 R18, [R1+0x1928] ;  /* 0x0019280001127983 */ /* 0x000ee80000300a00 */
[----:B------:R0:W-:Y:S04]  /*1f3a0*/  @P4 STL [R1+0x984], R68 ;  /* 0x0009844401004387 */ /* 0x0001e80000100800 */
[----:B0-----:R-:W3:Y:S04]  /*1f3b0*/  LDL R68, [R1+0xcbc] ;  /* 0x000cbc0001447983 */ /* 0x001ee80000100800 */
[----:B----4-:R-:W-:Y:S04]  /*1f3c0*/  @P4 STL [R1+0x988], R69 ;  /* 0x0009884501004387 */ /* 0x010fe80000100800 */
[----:B------:R-:W4:Y:S04]  /*1f3d0*/  LDL.LU.64 R58, [R1+0x1920] ;  /* 0x00192000013a7983 */ /* 0x000f280000300a00 */
[----:B------:R-:W4:Y:S04]  /*1f3e0*/  LDL.LU R60, [R1+0x191c] ;  /* 0x00191c00013c7983 */ /* 0x000f280000300800 */
[----:B------:R-:W4:Y:S04]  /*1f3f0*/  LDL.LU R3, [R1+0x1918] ;  /* 0x0019180001037983 */ /* 0x000f280000300800 */
[----:B------:R0:W-:Y:S04]  /*1f400*/  @P0 STL [R1+0x980], R5 ;  /* 0x0009800501000387 */ /* 0x0001e80000100800 */
[----:B------:R-:W4:Y:S04]  /*1f410*/  LDL R61, [R1+0xcb4] ;  /* 0x000cb400013d7983 */ /* 0x000f280000100800 */
[----:B------:R-:W4:Y:S04]  /*1f420*/  LDL R79, [R1+0xcb0] ;  /* 0x000cb000014f7983 */ /* 0x000f280000100800 */
[----:B0-----:R-:W4:Y:S04]  /*1f430*/  LDL R5, [R1+0xcb8] ;  /* 0x000cb80001057983 */ /* 0x001f280000100800 */
[----:B--2---:R-:W-:Y:S04]  /*1f440*/  @P0 STL [R1+0x974], R90 ;  /* 0x0009745a01000387 */ /* 0x004fe80000100800 */
[----:B---3--:R-:W-:Y:S04]  /*1f450*/  @P0 STL [R1+0x978], R91 ;  /* 0x0009785b01000387 */ /* 0x008fe80000100800 */
[----:B------:R0:W-:Y:S04]  /*1f460*/  @P0 STL [R1+0x97c], R0 ;  /* 0x00097c0001000387 */ /* 0x0001e80000100800 */
[----:B------:R-:W2:Y:S04]  /*1f470*/  LDL R54, [R1+0x960] ;  /* 0x0009600001367983 */ /* 0x000ea80000100800 */
[----:B------:R-:W3:Y:S04]  /*1f480*/  LDL R78, [R1+0x95c] ;  /* 0x00095c00014e7983 */ /* 0x000ee80000100800 */
[----:B------:R-:W-:Y:S04]  /*1f490*/  STL [R1+0x11b4], R86 ;  /* 0x0011b45601007387 */ /* 0x000fe80000100800 */
[----:B------:R-:W3:Y:S04]  /*1f4a0*/  LDL R55, [R1+0x958] ;  /* 0x0009580001377983 */ /* 0x000ee80000100800 */
[----:B------:R-:W3:Y:S04]  /*1f4b0*/  LDL R2, [R1+0x954] ;  /* 0x0009540001027983 */ /* 0x000ee80000100800 */
[----:B------:R-:W-:Y:S04]  /*1f4c0*/  STL [R1+0x11b8], R89 ;  /* 0x0011b85901007387 */ /* 0x000fe80000100800 */
[----:B------:R-:W3:Y:S04]  /*1f4d0*/  LDL R38, [R1+0x950] ;  /* 0x0009500001267983 */ /* 0x000ee80000100800 */
[----:B------:R-:W3:Y:S04]  /*1f4e0*/  LDL R39, [R1+0x94c] ;  /* 0x00094c0001277983 */ /* 0x000ee80000100800 */
[----:B0-----:R-:W3:Y:S04]  /*1f4f0*/  LDL R0, [R1+0x948] ;  /* 0x0009480001007983 */ /* 0x001ee80000100800 */
[----:B------:R-:W3:Y:S04]  /*1f500*/  LDL R91, [R1+0x944] ;  /* 0x00094400015b7983 */ /* 0x000ee80000100800 */
[----:B------:R-:W-:Y:S04]  /*1f510*/  STL [R1+0x11bc], R88 ;  /* 0x0011bc5801007387 */ /* 0x000fe80000100800 */
[----:B------:R-:W3:Y:S01]  /*1f520*/  LDL R90, [R1+0x940] ;  /* 0x00094000015a7983 */ /* 0x000ee20000100800 */
[----:B------:R-:W-:-:S02]  /*1f530*/  ISETP.GT.AND P6, PT, R4, 0x7, PT ;  /* 0x000000070400780c */ /* 0x000fc40003fc4270 */
[C---:B------:R-:W-:Y:S01]  /*1f540*/  ISETP.GT.AND P2, PT, R4.reuse, 0x8, PT ;  /* 0x000000080400780c */ /* 0x040fe20003f44270 */
[----:B------:R-:W3:Y:S01]  /*1f550*/  LDL R66, [R1+0x93c] ;  /* 0x00093c0001427983 */ /* 0x000ee20000100800 */
[C---:B------:R-:W-:Y:S02]  /*1f560*/  ISETP.GT.AND P4, PT, R4.reuse, 0x9, PT ;  /* 0x000000090400780c */ /* 0x040fe40003f84270 */
[C---:B------:R-:W-:Y:S01]  /*1f570*/  ISETP.GT.AND P0, PT, R4.reuse, 0xa, PT ;  /* 0x0000000a0400780c */ /* 0x040fe20003f04270 */
[----:B------:R-:W3:Y:S06]  /*1f580*/  LDL R67, [R1+0x938] ;  /* 0x0009380001437983 */ /* 0x000eec0000100800 */
[----:B------:R-:W3:Y:S04]  /*1f590*/  @P6 LDG.E.U16 R68, desc[UR16][R22.64] ;  /* 0x0000001016446981 */ /* 0x000ee8000c1e1500 */
[----:B----4-:R-:W4:Y:S04]  /*1f5a0*/  @P5 LDG.E.U16 R3, desc[UR16][R26.64] ;  /* 0x000000101a035981 */ /* 0x010f28000c1e1500 */
[----:B------:R-:W4:Y:S04]  /*1f5b0*/  @P6 LDG.E.U16 R61, desc[UR16][R56.64] ;  /* 0x00000010383d6981 */ /* 0x000f28000c1e1500 */
[----:B------:R-:W4:Y:S04]  /*1f5c0*/  @P6 LDG.E.U16 R79, desc[UR16][R36.64] ;  /* 0x00000010244f6981 */ /* 0x000f28000c1e1500 */
[----:B------:R-:W4:Y:S04]  /*1f5d0*/  @P6 LDG.E.U16 R5, desc[UR16][R34.64] ;  /* 0x0000001022056981 */ /* 0x000f28000c1e1500 */
[----:B------:R-:W4:Y:S04]  /*1f5e0*/  LDL R26, [R1+0x934] ;  /* 0x00093400011a7983 */ /* 0x000f280000100800 */
[----:B--2---:R-:W2:Y:S04]  /*1f5f0*/  @P2 LDG.E.U16 R54, desc[UR16][R46.64] ;  /* 0x000000102e362981 */ /* 0x004ea8000c1e1500 */
[----:B---3--:R-:W3:Y:S04]  /*1f600*/  @P2 LDG.E.U16 R78, desc[UR16][R80.64] ;  /* 0x00000010504e2981 */ /* 0x008ee8000c1e1500 */
[----:B------:R-:W3:Y:S04]  /*1f610*/  @P2 LDG.E.U16 R55, desc[UR16][R64.64] ;  /* 0x0000001040372981 */ /* 0x000ee8000c1e1500 */
        /* <DEDUP_REMOVED lines=8> */
[----:B----4-:R-:W-:Y:S04]  /*1f6a0*/  STL [R1+0x11c0], R3 ;  /* 0x0011c00301007387 */ /* 0x010fe80000100800 */
[----:B------:R-:W4:Y:S04]  /*1f6b0*/  LDL R27, [R1+0x930] ;  /* 0x00093000011b7983 */ /* 0x000f280000100800 */
[----:B------:R-:W4:Y:S04]  /*1f6c0*/  LDL R22, [R1+0x92c] ;  /* 0x00092c0001167983 */ /* 0x000f280000100800 */
[----:B------:R-:W4:Y:S04]  /*1f6d0*/  LDL R23, [R1+0x928] ;  /* 0x0009280001177983 */ /* 0x000f280000100800 */
[----:B------:R-:W4:Y:S04]  /*1f6e0*/  LDL R69, [R1+0x924] ;  /* 0x0009240001457983 */ /* 0x000f280000100800 */
[----:B------:R-:W4:Y:S04]  /*1f6f0*/  LDL.LU.64 R34, [R1+0x1910] ;  /* 0x0019100001227983 */ /* 0x000f280000300a00 */
[----:B------:R0:W-:Y:S01]  /*1f700*/  @P6 STL [R1+0xcbc], R68 ;  /* 0x000cbc4401006387 */ /* 0x0001e20000100800 */
[----:B------:R-:W-:-:S03]  /*1f710*/  ISETP.GT.AND P5, PT, R4, 0xb, PT ;  /* 0x0000000b0400780c */ /* 0x000fc60003fa4270 */
[----:B------:R-:W4:Y:S04]  /*1f720*/  @P0 LDG.E.U16 R26, desc[UR16][R72.64] ;  /* 0x00000010481a0981 */ /* 0x000f28000c1e1500 */
[----:B0-----:R-:W4:Y:S04]  /*1f730*/  LDL R68, [R1+0x920] ;  /* 0x0009200001447983 */ /* 0x001f280000100800 */
[----:B------:R0:W-:Y:S04]  /*1f740*/  @P6 STL [R1+0xcb8], R5 ;  /* 0x000cb80501006387 */ /* 0x0001e80000100800 */
[----:B0-----:R-:W4:Y:S04]  /*1f750*/  LDL R5, [R1+0x91c] ;  /* 0x00091c0001057983 */ /* 0x001f280000100800 */
[----:B------:R-:W4:Y:S04]  /*1f760*/  LDL.LU.64 R56, [R1+0x1908] ;  /* 0x0019080001387983 */ /* 0x000f280000300a00 */
[----:B------:R0:W-:Y:S04]  /*1f770*/  @P6 STL [R1+0xcb4], R61 ;  /* 0x000cb43d01006387 */ /* 0x0001e80000100800 */
[----:B0-----:R-:W4:Y:S04]  /*1f780*/  LDL.LU R61, [R1+0x1900] ;  /* 0x00190000013d7983 */ /* 0x001f280000300800 */
[----:B------:R-:W4:Y:S04]  /*1f790*/  LDL.LU.64 R36, [R1+0x18f8] ;  /* 0x0018f80001247983 */ /* 0x000f280000300a00 */
[----:B------:R0:W-:Y:S04]  /*1f7a0*/  @P6 STL [R1+0xcb0], R79 ;  /* 0x000cb04f01006387 */ /* 0x0001e80000100800 */
[----:B0-----:R-:W4:Y:S04]  /*1f7b0*/  LDL R79, [R1+0x918] ;  /* 0x00091800014f7983 */ /* 0x001f280000100800 */
[----:B------:R-:W4:Y:S04]  /*1f7c0*/  LDL.LU.64 R46, [R1+0x18f0] ;  /* 0x0018f000012e7983 */ /* 0x000f280000300a00 */
[----:B--2---:R0:W-:Y:S04]  /*1f7d0*/  @P2 STL [R1+0x960], R54 ;  /* 0x0009603601002387 */ /* 0x0041e80000100800 */
[----:B0-----:R-:W2:Y:S04]  /*1f7e0*/  LDL.LU R54, [R1+0x18e8] ;  /* 0x0018e80001367983 */ /* 0x001ea80000300800 */
[----:B------:R-:W2:Y:S04]  /*1f7f0*/  LDL.LU.64 R80, [R1+0x18e0] ;  /* 0x0018e00001507983 */ /* 0x000ea80000300a00 */
[----:B---3--:R0:W-:Y:S04]  /*1f800*/  @P2 STL [R1+0x95c], R78 ;  /* 0x00095c4e01002387 */ /* 0x0081e80000100800 */
[----:B0-----:R-:W3:Y:S04]  /*1f810*/  LDL R78, [R1+0x914] ;  /* 0x00091400014e7983 */ /* 0x001ee80000100800 */
[----:B------:R-:W2:Y:S04]  /*1f820*/  LDL.LU.64 R64, [R1+0x18d8] ;  /* 0x0018d80001407983 */ /* 0x000ea80000300a00 */
[----:B------:R0:W-:Y:S04]  /*1f830*/  @P2 STL [R1+0x958], R55 ;  /* 0x0009583701002387 */ /* 0x0001e80000100800 */
[----:B0-----:R-:W2:Y:S04]  /*1f840*/  LDL.LU R55, [R1+0x18d0] ;  /* 0x0018d00001377983 */ /* 0x001ea80000300800 */
[----:B------:R-:W2:Y:S04]  /*1f850*/  LDL.LU.64 R52, [R1+0x18c8] ;  /* 0x0018c80001347983 */ /* 0x000ea80000300a00 */
[----:B------:R0:W-:Y:S04]  /*1f860*/  @P2 STL [R1+0x954], R2 ;  /* 0x0009540201002387 */ /* 0x0001e80000100800 */
[----:B0-----:R-:W2:Y:S04]  /*1f870*/  LDL R2, [R1+0x910] ;  /* 0x0009100001027983 */ /* 0x001ea80000100800 */
[----:B------:R-:W2:Y:S04]  /*1f880*/  LDL.LU.64 R50, [R1+0x18c0] ;  /* 0x0018c00001327983 */ /* 0x000ea80000300a00 */
[----:B------:R0:W-:Y:S04]  /*1f890*/  @P4 STL [R1+0x950], R38 ;  /* 0x0009502601004387 */ /* 0x0001e80000100800 */
[----:B0-----:R-:W2:Y:S04]  /*1f8a0*/  LDL.LU R38, [R1+0x18b8] ;  /* 0x0018b80001267983 */ /* 0x001ea80000300800 */
[----:B------:R-:W2:Y:S04]  /*1f8b0*/  LDL.LU.64 R42, [R1+0x18b0] ;  /* 0x0018b000012a7983 */ /* 0x000ea80000300a00 */
[----:B------:R0:W-:Y:S04]  /*1f8c0*/  @P4 STL [R1+0x94c], R39 ;  /* 0x00094c2701004387 */ /* 0x0001e80000100800 */
[----:B0-----:R-:W2:Y:S04]  /*1f8d0*/  LDL.LU R39, [R1+0x18a8] ;  /* 0x0018a80001277983 */ /* 0x001ea80000300800 */
[----:B------:R-:W2:Y:S04]  /*1f8e0*/  LDL.LU.64 R32, [R1+0x18a0] ;  /* 0x0018a00001207983 */ /* 0x000ea80000300a00 */
[----:B------:R-:W2:Y:S04]  /*1f8f0*/  LDL.LU.64 R8, [R1+0x1898] ;  /* 0x0018980001087983 */ /* 0x000ea80000300a00 */
[----:B------:R0:W-:Y:S04]  /*1f900*/  @P4 STL [R1+0x948], R0 ;  /* 0x0009480001004387 */ /* 0x0001e80000100800 */
[----:B0-----:R-:W2:Y:S04]  /*1f910*/  LDL R0, [R1+0x90c] ;  /* 0x00090c0001007983 */ /* 0x001ea80000100800 */
[----:B------:R0:W-:Y:S04]  /*1f920*/  @P4 STL [R1+0x944], R91 ;  /* 0x0009445b01004387 */ /* 0x0001e80000100800 */
[----:B------:R-:W2:Y:S04]  /*1f930*/  LDL.LU.64 R62, [R1+0x1890] ;  /* 0x00189000013e7983 */ /* 0x000ea80000300a00 */
[----:B0-----:R-:W2:Y:S04]  /*1f940*/  LDL R91, [R1+0x908] ;  /* 0x00090800015b7983 */ /* 0x001ea80000100800 */
[----:B------:R0:W-:Y:S04]  /*1f950*/  @P0 STL [R1+0x940], R90 ;  /* 0x0009405a01000387 */ /* 0x0001e80000100800 */
[----:B0-----:R-:W2:Y:S01]  /*1f960*/  LDL R90, [R1+0x904] ;  /* 0x00090400015a7983 */ /* 0x001ea20000100800 */
[----:B------:R-:W-:-:S02]  /*1f970*/  ISETP.GT.AND P6, PT, R4, 0xc, PT ;  /* 0x0000000c0400780c */ /* 0x000fc40003fc4270 */
[C---:B------:R-:W-:Y:S01]  /*1f980*/  ISETP.GT.AND P2, PT, R4.reuse, 0xd, PT ;  /* 0x0000000d0400780c */ /* 0x040fe20003f44270 */
[----:B------:R-:W2:Y:S04]  /*1f990*/  LDL.LU.64 R40, [R1+0x1888] ;  /* 0x0018880001287983 */ /* 0x000ea80000300a00 */
[----:B----4-:R-:W4:Y:S04]  /*1f9a0*/  @P5 LDG.E.U16 R27, desc[UR16][R12.64] ;  /* 0x000000100c1b5981 */ /* 0x010f28000c1e1500 */
[----:B------:R-:W4:Y:S04]  /*1f9b0*/  @P5 LDG.E.U16 R22, desc[UR16][R6.64] ;  /* 0x0000001006165981 */ /* 0x000f28000c1e1500 */
[----:B------:R-:W4:Y:S04]  /*1f9c0*/  @P5 LDG.E.U16 R23, desc[UR16][R14.64] ;  /* 0x000000100e175981 */ /* 0x000f28000c1e1500 */
[----:B------:R-:W4:Y:S04]  /*1f9d0*/  @P5 LDG.E.U16 R69, desc[UR16][R10.64] ;  /* 0x000000100a455981 */ /* 0x000f28000c1e1500 */
[----:B------:R-:W4:Y:S04]  /*1f9e0*/  @P6 LDG.E.U16 R68, desc[UR16][R16.64] ;  /* 0x0000001010446981 */ /* 0x000f28000c1e1500 */
[----:B------:R-:W4:Y:S04]  /*1f9f0*/  @P6 LDG.E.U16 R5, desc[UR16][R48.64] ;  /* 0x0000001030056981 */ /* 0x000f28000c1e1500 */
[----:B------:R-:W4:Y:S04]  /*1fa00*/  @P6 LDG.E.U16 R79, desc[UR16][R28.64] ;  /* 0x000000101c4f6981 */ /* 0x000f28000c1e1500 */
[----:B---3--:R-:W3:Y:S04]  /*1fa10*/  @P6 LDG.E.U16 R78, desc[UR16][R74.64] ;  /* 0x000000104a4e6981 */ /* 0x008ee8000c1e1500 */
[----:B--2---:R-:W2:Y:S04]  /*1fa20*/  @P2 LDG.E.U16 R2, desc[UR16][R76.64] ;  /* 0x000000104c022981 */ /* 0x004ea8000c1e1500 */
[----:B------:R-:W2:Y:S04]  /*1fa30*/  @P2 LDG.E.U16 R0, desc[UR16][R70.64] ;  /* 0x0000001046002981 */ /* 0x000ea8000c1e1500 */
[----:B------:R-:W2:Y:S04]  /*1fa40*/  @P2 LDG.E.U16 R91, desc[UR16][R30.64] ;  /* 0x000000101e5b2981 */ /* 0x000ea8000c1e1500 */
[----:B------:R-:W2:Y:S04]  /*1fa50*/  @P2 LDG.E.U16 R90, desc[UR16][R24.64] ;  /* 0x00000010185a2981 */ /* 0x000ea8000c1e1500 */
[----:B------:R0:W-:Y:S04]  /*1fa60*/  @P0 STL [R1+0x93c], R66 ;  /* 0x00093c4201000387 */ /* 0x0001e80000100800 */
[----:B0-----:R-:W2:Y:S04]  /*1fa70*/  LDL.LU R66, [R1+0x1880] ;  /* 0x0018800001427983 */ /* 0x001ea80000300800 */
[----:B------:R-:W2:Y:S04]  /*1fa80*/  LDL.LU.64 R44, [R1+0x1878] ;  /* 0x00187800012c7983 */ /* 0x000ea80000300a00 */
[----:B------:R0:W-:Y:S04]  /*1fa90*/  @P0 STL [R1+0x938], R67 ;  /* 0x0009384301000387 */ /* 0x0001e80000100800 */
[----:B0-----:R-:W2:Y:S04]  /*1faa0*/  LDL.LU R67, [R1+0x1870] ;  /* 0x0018700001437983 */ /* 0x001ea80000300800 */
[----:B------:R-:W2:Y:S04]  /*1fab0*/  LDL.LU.64 R72, [R1+0x1868] ;  /* 0x0018680001487983 */ /* 0x000ea80000300a00 */
[----:B------:R0:W-:Y:S04]  /*1fac0*/  @P0 STL [R1+0x934], R26 ;  /* 0x0009341a01000387 */ /* 0x0001e80000100800 */
[----:B0-----:R-:W2:Y:S04]  /*1fad0*/  LDL.LU R26, [R1+0x1860] ;  /* 0x00186000011a7983 */ /* 0x001ea80000300800 */
[----:B------:R-:W2:Y:S04]  /*1fae0*/  LDL.LU.64 R12, [R1+0x1858] ;  /* 0x00185800010c7983 */ /* 0x000ea80000300a00 */
[----:B----4-:R0:W-:Y:S04]  /*1faf0*/  @P5 STL [R1+0x930], R27 ;  /* 0x0009301b01005387 */ /* 0x0101e80000100800 */
[----:B0-----:R-:W4:Y:S04]  /*1fb00*/  LDL.LU R27, [R1+0x1850] ;  /* 0x00185000011b7983 */ /* 0x001f280000300800 */
[----:B------:R-:W4:Y:S04]  /*1fb10*/  LDL.LU.64 R6, [R1+0x1848] ;  /* 0x0018480001067983 */ /* 0x000f280000300a00 */
[----:B------:R0:W-:Y:S04]  /*1fb20*/  @P5 STL [R1+0x92c], R22 ;  /* 0x00092c1601005387 */ /* 0x0001e80000100800 */
[----:B0-----:R-:W4:Y:S04]  /*1fb30*/  LDL.LU R22, [R1+0x1840] ;  /* 0x0018400001167983 */ /* 0x001f280000300800 */
[----:B------:R-:W4:Y:S04]  /*1fb40*/  LDL.LU.64 R14, [R1+0x1838] ;  /* 0x00183800010e7983 */ /* 0x000f280000300a00 */
[----:B------:R0:W-:Y:S04]  /*1fb50*/  @P5 STL [R1+0x928], R23 ;  /* 0x0009281701005387 */ /* 0x0001e80000100800 */
[----:B0-----:R-:W4:Y:S04]  /*1fb60*/  LDL.LU R23, [R1+0x1830] ;  /* 0x0018300001177983 */ /* 0x001f280000300800 */
[----:B------:R-:W4:Y:S04]  /*1fb70*/  LDL.LU.64 R10, [R1+0x1828] ;  /* 0x00182800010a7983 */ /* 0x000f280000300a00 */
[----:B------:R-:W-:Y:S04]  /*1fb80*/  @P5 STL [R1+0x924], R69 ;  /* 0x0009244501005387 */ /* 0x000fe80000100800 */
[----:B------:R-:W4:Y:S04]  /*1fb90*/  LDL.LU.64 R16, [R1+0x1820] ;  /* 0x0018200001107983 */ /* 0x000f280000300a00 */
[----:B------:R-:W4:Y:S04]  /*1fba0*/  LDL R48, [R1+0xcac] ;  /* 0x000cac0001307983 */ /* 0x000f280000100800 */
[----:B------:R-:W4:Y:S04]  /*1fbb0*/  LDL R49, [R1+0xca8] ;  /* 0x000ca80001317983 */ /* 0x000f280000100800 */
[----:B------:R0:W-:Y:S04]  /*1fbc0*/  @P6 STL [R1+0x920], R68 ;  /* 0x0009204401006387 */ /* 0x0001e80000100800 */
[----:B0-----:R-:W4:Y:S04]  /*1fbd0*/  LDL R68, [R1+0xca4] ;  /* 0x000ca40001447983 */ /* 0x001f280000100800 */
[----:B------:R-:W4:Y:S04]  /*1fbe0*/  LDL.LU.64 R28, [R1+0x1818] ;  /* 0x00181800011c7983 */ /* 0x000f280000300a00 */
[----:B------:R-:W4:Y:S04]  /*1fbf0*/  LDL R69, [R1+0x8f8] ;  /* 0x0008f80001457983 */ /* 0x000f280000100800 */
[----:B------:R0:W-:Y:S04]  /*1fc00*/  @P6 STL [R1+0x918], R79 ;  /* 0x0009184f01006387 */ /* 0x0001e80000100800 */
[----:B------:R-:W4:Y:S04]  /*1fc10*/  LDL R75, [R1+0x8f0] ;  /* 0x0008f000014b7983 */ /* 0x000f280000100800 */
[----:B0-----:R-:W4:Y:S04]  /*1fc20*/  LDL R79, [R1+0x8f4] ;  /* 0x0008f400014f7983 */ /* 0x001f280000100800 */
[----:B---3--:R0:W-:Y:S04]  /*1fc30*/  @P6 STL [R1+0x914], R78 ;  /* 0x0009144e01006387 */ /* 0x0081e80000100800 */
[----:B0-----:R-:W3:Y:S04]  /*1fc40*/  LDL R78, [R1+0x8ec] ;  /* 0x0008ec00014e7983 */ /* 0x001ee80000100800 */
[----:B------:R0:W-:Y:S04]  /*1fc50*/  @P6 STL [R1+0x91c], R5 ;  /* 0x00091c0501006387 */ /* 0x0001e80000100800 */
[----:B------:R-:W3:Y:S04]  /*1fc60*/  LDL R74, [R1+0x8e8] ;  /* 0x0008e800014a7983 */ /* 0x000ee80000100800 */
[----:B------:R-:W3:Y:S04]  /*1fc70*/  LDL R77, [R1+0x8e4] ;  /* 0x0008e400014d7983 */ /* 0x000ee80000100800 */
[----:B------:R-:W3:Y:S04]  /*1fc80*/  LDL R76, [R1+0x8e0] ;  /* 0x0008e000014c7983 */ /* 0x000ee80000100800 */
[----:B0-----:R-:W3:Y:S04]  /*1fc90*/  LDL R5, [R1+0x8dc] ;  /* 0x0008dc0001057983 */ /* 0x001ee80000100800 */
[----:B------:R-:W3:Y:S04]  /*1fca0*/  LDL.LU.64 R70, [R1+0x1810] ;  /* 0x0018100001467983 */ /* 0x000ee80000300a00 */
[----:B--2---:R0:W-:Y:S04]  /*1fcb0*/  @P2 STL [R1+0x910], R2 ;  /* 0x0009100201002387 */ /* 0x0041e80000100800 */
[----:B0-----:R-:W2:Y:S04]  /*1fcc0*/  LDL R2, [R1+0x8d8] ;  /* 0x0008d80001027983 */ /* 0x001ea80000100800 */
[----:B------:R0:W-:Y:S04]  /*1fcd0*/  @P2 STL [R1+0x90c], R0 ;  /* 0x00090c0001002387 */ /* 0x0001e80000100800 */
[----:B0-----:R-:W2:Y:S04]  /*1fce0*/  LDL R0, [R1+0x8d4] ;  /* 0x0008d40001007983 */ /* 0x001ea80000100800 */
[----:B------:R-:W2:Y:S04]  /*1fcf0*/  LDL.LU.64 R30, [R1+0x1808] ;  /* 0x00180800011e7983 */ /* 0x000ea80000300a00 */
[----:B------:R0:W-:Y:S04]  /*1fd00*/  @P2 STL [R1+0x908], R91 ;  /* 0x0009085b01002387 */ /* 0x0001e80000100800 */
[----:B0-----:R-:W2:Y:S04]  /*1fd10*/  LDL.LU R91, [R1+0x1800] ;  /* 0x00180000015b7983 */ /* 0x001ea80000300800 */
[----:B------:R-:W3:Y:S04]  /*1fd20*/  LDL.LU.64 R24, [R1+0x17f8] ;  /* 0x0017f80001187983 */ /* 0x000ee80000300a00 */
[----:B------:R0:W-:Y:S04]  /*1fd30*/  @P2 STL [R1+0x904], R90 ;  /* 0x0009045a01002387 */ /* 0x0001e80000100800 */
[----:B0-----:R-:W3:Y:S01]  /*1fd40*/  LDL.LU R90, [R1+0x17f0] ;  /* 0x0017f000015a7983 */ /* 0x001ee20000300800 */
[----:B------:R-:W-:-:S13]  /*1fd50*/  ISETP.GT.AND P4, PT, R4, 0xe, PT ;  /* 0x0000000e0400780c */ /* 0x000fda0003f84270 */
[----:B--2---:R-:W2:Y:S04]  /*1fd60*/  @P4 LDG.E.U16 R91, desc[UR16][R92.64] ;  /* 0x000000105c5b4981 */ /* 0x004ea8000c1e1500 */
[----:B---3--:R-:W3:Y:S04]  /*1fd70*/  @P4 LDG.E.U16 R90, desc[UR16][R20.64] ;  /* 0x00000010145a4981 */ /* 0x008ee8000c1e1500 */
[----:B------:R-:W2:Y:S04]  /*1fd80*/  LDL.LU.64 R20, [R1+0x17e8] ;  /* 0x0017e80001147983 */ /* 0x000ea80000300a00 */
[----:B---3--:R-:W-:Y:S04]  /*1fd90*/  STL [R1+0x11c4], R90 ;  /* 0x0011c45a01007387 */ /* 0x008fe80000100800 */
[----:B------:R-:W3:Y:S04]  /*1fda0*/  LDL.LU.64 R92, [R1+0x17e0] ;  /* 0x0017e000015c7983 */ /* 0x000ee80000300a00 */
[----:B---3--:R-:W3:Y:S04]  /*1fdb0*/  @P4 LDG.E.U16 R92, desc[UR16][R18.64] ;  /* 0x00000010125c4981 */ /* 0x008ee8000c1e1500 */
[----:B------:R-:W3:Y:S04]  /*1fdc0*/  @P4 LDG.E.U16 R93, desc[UR16][R58.64] ;  /* 0x000000103a5d4981 */ /* 0x000ee8000c1e1500 */
[----:B--2---:R-:W-:Y:S04]  /*1fdd0*/  STL [R1+0x11c8], R91 ;  /* 0x0011c85b01007387 */ /* 0x004fe80000100800 */
[----:B------:R-:W2:Y:S01]  /*1fde0*/  LDL.LU.64 R18, [R1+0x17d8] ;  /* 0x0017d80001127983 */ /* 0x000ea20000300a00 */
[----:B------:R-:W-:-:S02]  /*1fdf0*/  ISETP.GT.AND P0, PT, R4, 0xf, PT ;  /* 0x0000000f0400780c */ /* 0x000fc40003f04270 */
[----:B------:R-:W-:-:S11]  /*1fe00*/  ISETP.GT.AND P5, PT, R4, 0x10, PT ;  /* 0x000000100400780c */ /* 0x000fd60003fa4270 */
[----:B----4-:R-:W4:Y:S04]  /*1fe10*/  @P0 LDG.E.U16 R48, desc[UR16][R34.64] ;  /* 0x0000001022300981 */ /* 0x010f28000c1e1500 */
[----:B------:R-:W2:Y:S04]  /*1fe20*/  @P0 LDG.E.U16 R49, desc[UR16][R56.64] ;  /* 0x0000001038310981 */ /* 0x000ea8000c1e1500 */
[----:B------:R-:W2:Y:S04]  /*1fe30*/  @P0 LDG.E.U16 R68, desc[UR16][R60.64] ;  /* 0x000000103c440981 */ /* 0x000ea8000c1e1500 */
[----:B------:R-:W2:Y:S04]  /*1fe40*/  @P5 LDG.E.U16 R79, desc[UR16][R80.64] ;  /* 0x00000010504f5981 */ /* 0x000ea8000c1e1500 */
[----:B------:R-:W2:Y:S01]  /*1fe50*/  @P5 LDG.E.U16 R78, desc[UR16][R54.64] ;  /* 0x00000010364e5981 */ /* 0x000ea2000c1e1500 */
[----:B------:R-:W-:-:S03]  /*1fe60*/  ISETP.GT.AND P6, PT, R4, 0x11, PT ;  /* 0x000000110400780c */ /* 0x000fc60003fc4270 */
[----:B------:R-:W2:Y:S04]  /*1fe70*/  @P5 LDG.E.U16 R69, desc[UR16][R46.64] ;  /* 0x000000102e455981 */ /* 0x000ea8000c1e1500 */
[----:B------:R-:W2:Y:S06]  /*1fe80*/  @P5 LDG.E.U16 R75, desc[UR16][R64.64] ;  /* 0x00000010404b5981 */ /* 0x000eac000c1e1500 */
[----:B------:R-:W2:Y:S04]  /*1fe90*/  @P6 LDG.E.U16 R5, desc[UR16][R38.64] ;  /* 0x0000001026056981 */ /* 0x000ea8000c1e1500 */
[----:B------:R-:W2:Y:S04]  /*1fea0*/  @P6 LDG.E.U16 R76, desc[UR16][R42.64] ;  /* 0x000000102a4c6981 */ /* 0x000ea8000c1e1500 */
[----:B------:R-:W2:Y:S04]  /*1feb0*/  @P6 LDG.E.U16 R77, desc[UR16][R50.64] ;  /* 0x00000010324d6981 */ /* 0x000ea8000c1e1500 */
[----:B------:R-:W2:Y:S04]  /*1fec0*/  @P6 LDG.E.U16 R74, desc[UR16][R52.64] ;  /* 0x00000010344a6981 */ /* 0x000ea8000c1e1500 */
[----:B---3--:R-:W-:Y:S04]  /*1fed0*/  STL [R1+0x11cc], R92 ;  /* 0x0011cc5c01007387 */ /* 0x008fe80000100800 */
[----:B------:R-:W3:Y:S04]  /*1fee0*/  LDL.LU.64 R58, [R1+0x17d0] ;  /* 0x0017d000013a7983 */ /* 0x000ee80000300a00 */
[----:B------:R0:W-:Y:S04]  /*1fef0*/  STL [R1+0x11d0], R93 ;  /* 0x0011d05d01007387 */ /* 0x0001e80000100800 */
[----:B0-----:R-:W2:Y:S04]  /*1ff00*/  LDL R93, [R1+0xca0] ;  /* 0x000ca000015d7983 */ /* 0x001ea80000100800 */
[----:B------:R-:W3:Y:S04]  /*1ff10*/  LDL.LU.64 R34, [R1+0x17c8] ;  /* 0x0017c80001227983 */ /* 0x000ee80000300a00 */
[----:B----4-:R0:W-:Y:S04]  /*1ff20*/  @P0 STL [R1+0xcac], R48 ;  /* 0x000cac3001000387 */ /* 0x0101e80000100800 */
[----:B0-----:R-:W4:Y:S04]  /*1ff30*/  LDL.LU R48, [R1+0x17c0] ;  /* 0x0017c00001307983 */ /* 0x001f280000300800 */
[----:B------:R-:W3:Y:S04]  /*1ff40*/  LDL.LU.64 R56, [R1+0x17b8] ;  /* 0x0017b80001387983 */ /* 0x000ee80000300a00 */
[----:B--2---:R-:W2:Y:S04]  /*1ff50*/  @P0 LDG.E.U16 R93, desc[UR16][R36.64] ;  /* 0x00000010245d0981 */ /* 0x004ea8000c1e1500 */
[----:B------:R0:W-:Y:S04]  /*1ff60*/  @P0 STL [R1+0xca8], R49 ;  /* 0x000ca83101000387 */ /* 0x0001e80000100800 */
[----:B0-----:R-:W4:Y:S04]  /*1ff70*/  LDL.LU R49, [R1+0x17b0] ;  /* 0x0017b00001317983 */ /* 0x001f280000300800 */
[----:B------:R-:W3:Y:S04]  /*1ff80*/  LDL.LU.64 R60, [R1+0x17a8] ;  /* 0x0017a800013c7983 */ /* 0x000ee80000300a00 */
[----:B------:R0:W-:Y:S04]  /*1ff90*/  @P0 STL [R1+0xca4], R68 ;  /* 0x000ca44401000387 */ /* 0x0001e80000100800 */
[----:B0-----:R-:W3:Y:S04]  /*1ffa0*/  LDL.LU R68, [R1+0x17a0] ;  /* 0x0017a00001447983 */ /* 0x001ee80000300800 */
[----:B------:R-:W3:Y:S04]  /*1ffb0*/  LDL.LU.64 R36, [R1+0x1798] ;  /* 0x0017980001247983 */ /* 0x000ee80000300a00 */
[----:B--2---:R-:W-:Y:S04]  /*1ffc0*/  @P0 STL [R1+0xca0], R93 ;  /* 0x000ca05d01000387 */ /* 0x004fe80000100800 */
[----:B------:R-:W2:Y:S04]  /*1ffd0*/  LDL.LU.64 R46, [R1+0x1790] ;  /* 0x00179000012e7983 */ /* 0x000ea80000300a00 */
[----:B------:R0:W-:Y:S04]  /*1ffe0*/  @P5 STL [R1+0x8f4], R79 ;  /* 0x0008f44f01005387 */ /* 0x0001e80000100800 */
[----:B0-----:R-:W2:Y:S04]  /*1fff0*/  LDL R79, [R1+0x8d0] ;  /* 0x0008d000014f7983 */ /* 0x001ea80000100800 */
[----:B------:R0:W-:Y:S04]  /*20000*/  @P5 STL [R1+0x8ec], R78 ;  /* 0x0008ec4e01005387 */ /* 0x0001e80000100800 */
[----:B0-----:R-:W3:Y:S01]  /*20010*/  LDL R78, [R1+0x8cc] ;  /* 0x0008cc00014e7983 */ /* 0x001ee20000100800 */
[----:B------:R-:W-:-:S03]  /*20020*/  ISETP.GT.AND P2, PT, R4, 0x12, PT ;  /* 0x000000120400780c */ /* 0x000fc60003f44270 */
[----:B------:R-:W-:Y:S04]  /*20030*/  @P5 STL [R1+0x8f0], R75 ;  /* 0x0008f04b01005387 */ /* 0x000fe80000100800 */
[----:B------:R0:W-:Y:S06]  /*20040*/  @P5 STL [R1+0x8f8], R69 ;  /* 0x0008f84501005387 */ /* 0x0001ec0000100800 */
[----:B------:R-:W4:Y:S04]  /*20050*/  @P2 LDG.E.U16 R2, desc[UR16][R32.64] ;  /* 0x0000001020022981 */ /* 0x000f28000c1e1500 */
[----:B------:R-:W4:Y:S04]  /*20060*/  @P2 LDG.E.U16 R0, desc[UR16][R8.64] ;  /* 0x0000001008002981 */ /* 0x000f28000c1e1500 */
[----:B------:R1:W-:Y:S04]  /*20070*/  @P6 STL [R1+0x8dc], R5 ;  /* 0x0008dc0501006387 */ /* 0x0003e80000100800 */
[----:B------:R-:W-:Y:S04]  /*20080*/  @P6 STL [R1+0x8e0], R76 ;  /* 0x0008e04c01006387 */ /* 0x000fe80000100800 */
[----:B------:R-:W-:Y:S04]  /*20090*/  @P6 STL [R1+0x8e4], R77 ;  /* 0x0008e44d01006387 */ /* 0x000fe80000100800 */
[----:B------:R-:W-:Y:S04]  /*200a0*/  @P6 STL [R1+0x8e8], R74 ;  /* 0x0008e84a01006387 */ /* 0x000fe80000100800 */
[----:B0-----:R-:W4:Y:S04]  /*200b0*/  LDL R69, [R1+0x8c8] ;  /* 0x0008c80001457983 */ /* 0x001f280000100800 */
[----:B------:R-:W4:Y:S01]  /*200c0*/  LDL R32, [R1+0x8c4] ;  /* 0x0008c40001207983 */ /* 0x000f220000100800 */
[----:B------:R-:W-:-:S03]  /*200d0*/  ISETP.GT.AND P4, PT, R4, 0x13, PT ;  /* 0x000000130400780c */ /* 0x000fc60003f84270 */
[----:B------:R-:W4:Y:S04]  /*200e0*/  LDL R33, [R1+0x8c0] ;  /* 0x0008c00001217983 */ /* 0x000f280000100800 */
[----:B-1----:R-:W4:Y:S04]  /*200f0*/  LDL R5, [R1+0x8bc] ;  /* 0x0008bc0001057983 */ /* 0x002f280000100800 */
[----:B------:R-:W4:Y:S04]  /*20100*/  LDL R64, [R1+0x898] ;  /* 0x0008980001407983 */ /* 0x000f280000100800 */
[----:B------:R-:W4:Y:S04]  /*20110*/  LDL R65, [R1+0x894] ;  /* 0x0008940001417983 */ /* 0x000f280000100800 */
[----:B------:R-:W4:Y:S04]  /*20120*/  LDL R38, [R1+0x890] ;  /* 0x0008900001267983 */ /* 0x000f280000100800 */
[----:B--2---:R-:W2:Y:S04]  /*20130*/  @P2 LDG.E.U16 R79, desc[UR16][R62.64] ;  /* 0x000000103e4f2981 */ /* 0x004ea8000c1e1500 */
[----:B---3--:R-:W3:Y:S04]  /*20140*/  @P2 LDG.E.U16 R78, desc[UR16][R40.64] ;  /* 0x00000010284e2981 */ /* 0x008ee8000c1e1500 */
[----:B----4-:R0:W-:Y:S04]  /*20150*/  @P2 STL [R1+0x8d8], R2 ;  /* 0x0008d80201002387 */ /* 0x0101e80000100800 */
[----:B------:R-:W4:Y:S04]  /*20160*/  LDL.64 R42, [R1+0x2c0] ;  /* 0x0002c000012a7983 */ /* 0x000f280000100a00 */
[----:B------:R-:W4:Y:S04]  /*20170*/  LDL R39, [R1+0x838] ;  /* 0x0008380001277983 */ /* 0x000f280000100800 */
[----:B0-----:R-:W4:Y:S04]  /*20180*/  LDL R2, [R1+0x88c] ;  /* 0x00088c0001027983 */ /* 0x001f280000100800 */
[----:B------:R-:W4:Y:S04]  /*20190*/  LDL.64 R54, [R1+0x2b8] ;  /* 0x0002b80001367983 */ /* 0x000f280000100a00 */
[----:B------:R-:W4:Y:S04]  /*201a0*/  LDL R50, [R1+0x834] ;  /* 0x0008340001327983 */ /* 0x000f280000100800 */
[----:B------:R-:W4:Y:S04]  /*201b0*/  LDL.64 R52, [R1+0x2b0] ;  /* 0x0002b00001347983 */ /* 0x000f280000100a00 */
[----:B------:R-:W4:Y:S04]  /*201c0*/  LDL R51, [R1+0x830] ;  /* 0x0008300001337983 */ /* 0x000f280000100800 */
[----:B------:R-:W4:Y:S04]  /*201d0*/  LDL.64 R8, [R1+0x2a8] ;  /* 0x0002a80001087983 */ /* 0x000f280000100a00 */
[----:B------:R-:W4:Y:S04]  /*201e0*/  LDL R74, [R1+0x82c] ;  /* 0x00082c00014a7983 */ /* 0x000f280000100800 */
[----:B------:R-:W4:Y:S04]  /*201f0*/  LDL.64 R80, [R1+0x1c0] ;  /* 0x0001c00001507983 */ /* 0x000f280000100a00 */
[----:B------:R-:W4:Y:S04]  /*20200*/  LDL R75, [R1+0x7d8] ;  /* 0x0007d800014b7983 */ /* 0x000f280000100800 */
[----:B------:R0:W-:Y:S04]  /*20210*/  @P2 STL [R1+0x8d4], R0 ;  /* 0x0008d40001002387 */ /* 0x0001e80000100800 */
[----:B------:R-:W4:Y:S04]  /*20220*/  LDL R76, [R1+0x7d0] ;  /* 0x0007d000014c7983 */ /* 0x000f280000100800 */
[----:B------:R-:W4:Y:S04]  /*20230*/  LDL R77, [R1+0x7cc] ;  /* 0x0007cc00014d7983 */ /* 0x000f280000100800 */
[----:B0-----:R-:W4:Y:S04]  /*20240*/  LDL R0, [R1+0x7d4] ;  /* 0x0007d40001007983 */ /* 0x001f280000100800 */
[----:B------:R-:W4:Y:S01]  /*20250*/  @P4 LDG.E.U16 R69, desc[UR16][R44.64] ;  /* 0x000000102c454981 */ /* 0x000f22000c1e1500 */
[----:B------:R-:W-:-:S03]  /*20260*/  ISETP.GT.AND P5, PT, R4, 0x18, PT ;  /* 0x000000180400780c */ /* 0x000fc60003fa4270 */
[----:B------:R-:W4:Y:S04]  /*20270*/  @P4 LDG.E.U16 R32, desc[UR16][R66.64] ;  /* 0x0000001042204981 */ /* 0x000f28000c1e1500 */
[----:B------:R-:W4:Y:S01]  /*20280*/  @P4 LDG.E.U16 R33, desc[UR16][R72.64] ;  /* 0x0000001048214981 */ /* 0x000f22000c1e1500 */
[----:B------:R-:W-:-:S03]  /*20290*/  ISETP.GT.AND P6, PT, R4, 0x20, PT ;  /* 0x000000200400780c */ /* 0x000fc60003fc4270 */
[----:B------:R-:W4:Y:S04]  /*202a0*/  @P4 LDG.E.U16 R5, desc[UR16][R12.64] ;  /* 0x000000100c054981 */ /* 0x000f28000c1e1500 */
[----:B------:R-:W4:Y:S04]  /*202b0*/  @P5 LDG.E.U16 R64, desc[UR16][R60.64] ;  /* 0x000000103c405981 */ /* 0x000f28000c1e1500 */
[----:B------:R-:W4:Y:S04]  /*202c0*/  @P5 LDG.E.U16 R65, desc[UR16][R36.64] ;  /* 0x0000001024415981 */ /* 0x000f28000c1e1500 */
[----:B------:R-:W4:Y:S04]  /*202d0*/  @P5 LDG.E.U16 R38, desc[UR16][R46.64] ;  /* 0x000000102e265981 */ /* 0x000f28000c1e1500 */
[----:B---3--:R0:W-:Y:S04]  /*202e0*/  @P2 STL [R1+0x8cc], R78 ;  /* 0x0008cc4e01002387 */ /* 0x0081e80000100800 */
[----:B0-----:R-:W3:Y:S04]  /*202f0*/  LDL R78, [R1+0x778] ;  /* 0x00077800014e7983 */ /* 0x001ee80000100800 */
[----:B--2---:R0:W-:Y:S04]  /*20300*/  @P2 STL [R1+0x8d0], R79 ;  /* 0x0008d04f01002387 */ /* 0x0041e80000100800 */
[----:B------:R-:W2:Y:S04]  /*20310*/  LDL R93, [R1+0x770] ;  /* 0x00077000015d7983 */ /* 0x000ea80000100800 */
[----:B------:R-:W2:Y:S04]  /*20320*/  LDL R63, [R1+0x76c] ;  /* 0x00076c00013f7983 */ /* 0x000ea80000100800 */
[----:B0-----:R-:W2:Y:S04]  /*20330*/  LDL R79, [R1+0x774] ;  /* 0x00077400014f7983 */ /* 0x001ea80000100800 */
[----:B------:R-:W2:Y:S04]  /*20340*/  LDL R62, [R1+0x8b8] ;  /* 0x0008b800013e7983 */ /* 0x000ea80000100800 */
[----:B------:R-:W2:Y:S04]  /*20350*/  LDL R41, [R1+0x8b4] ;  /* 0x0008b40001297983 */ /* 0x000ea80000100800 */
[----:B------:R-:W2:Y:S04]  /*20360*/  LDL R40, [R1+0x718] ;  /* 0x0007180001287983 */ /* 0x000ea80000100800 */
[----:B------:R-:W2:Y:S01]  /*20370*/  LDL.LU.64 R44, [R1+0x1788] ;  /* 0x00178800012c7983 */ /* 0x000ea20000300a00 */
[----:B------:R-:W-:-:S03]  /*20380*/  ISETP.GT.AND P2, PT, R4, 0x28, PT ;  /* 0x000000280400780c */ /* 0x000fc60003f44270 */
[----:B----4-:R-:W4:Y:S04]  /*20390*/  @P6 LDG.E.U16 R39, desc[UR16][R42.64] ;  /* 0x000000102a276981 */ /* 0x010f28000c1e1500 */
[----:B------:R-:W3:Y:S04]  /*203a0*/  @P6 LDG.E.U16 R50, desc[UR16][R54.64] ;  /* 0x0000001036326981 */ /* 0x000ee8000c1e1500 */
[----:B------:R-:W3:Y:S04]  /*203b0*/  @P6 LDG.E.U16 R51, desc[UR16][R52.64] ;  /* 0x0000001034336981 */ /* 0x000ee8000c1e1500 */
[----:B------:R-:W3:Y:S04]  /*203c0*/  @P6 LDG.E.U16 R74, desc[UR16][R8.64] ;  /* 0x00000010084a6981 */ /* 0x000ee8000c1e1500 */
[----:B------:R-:W3:Y:S04]  /*203d0*/  @P2 LDG.E.U16 R75, desc[UR16][R80.64] ;  /* 0x00000010504b2981 */ /* 0x000ee8000c1e1500 */
        /* <DEDUP_REMOVED lines=11> */
[----:B0-----:R-:W3:Y:S04]  /*20490*/  LDL R5, [R1+0x714] ;  /* 0x0007140001057983 */ /* 0x001ee80000100800 */
        /* <DEDUP_REMOVED lines=10> */
[----:B--2---:R0:W-:Y:S04]  /*20540*/  @P5 STL [R1+0x88c], R2 ;  /* 0x00088c0201005387 */ /* 0x0041e80000100800 */
[----:B0-----:R-:W2:Y:S04]  /*20550*/  LDL R2, [R1+0x710] ;  /* 0x0007100001027983 */ /* 0x001ea80000100800 */
[----:B------:R-:W2:Y:S04]  /*20560*/  LDL.LU.64 R42, [R1+0x1718] ;  /* 0x00171800012a7983 */ /* 0x000ea80000300a00 */
[----:B----4-:R0:W-:Y:S04]  /*20570*/  @P6 STL [R1+0x838], R39 ;  /* 0x0008382701006387 */ /* 0x0101e80000100800 */
[----:B0-----:R-:W4:Y:S04]  /*20580*/  LDL.LU R39, [R1+0x1710] ;  /* 0x0017100001277983 */ /* 0x001f280000300800 */
[----:B------:R-:W2:Y:S04]  /*20590*/  LDL.LU.64 R54, [R1+0x1708] ;  /* 0x0017080001367983 */ /* 0x000ea80000300a00 */
[----:B---3--:R0:W-:Y:S04]  /*205a0*/  @P6 STL [R1+0x834], R50 ;  /* 0x0008343201006387 */ /* 0x0081e80000100800 */
[----:B0-----:R-:W3:Y:S04]  /*205b0*/  LDL.LU R50, [R1+0x1700] ;  /* 0x0017000001327983 */ /* 0x001ee80000300800 */
[----:B------:R-:W2:Y:S04]  /*205c0*/  LDL.LU.64 R52, [R1+0x16f8] ;  /* 0x0016f80001347983 */ /* 0x000ea80000300a00 */
[----:B------:R0:W-:Y:S04]  /*205d0*/  @P6 STL [R1+0x830], R51 ;  /* 0x0008303301006387 */ /* 0x0001e80000100800 */
[----:B0-----:R-:W3:Y:S04]  /*205e0*/  LDL.LU R51, [R1+0x16f0] ;  /* 0x0016f00001337983 */ /* 0x001ee80000300800 */
[----:B------:R-:W2:Y:S04]  /*205f0*/  LDL.LU.64 R8, [R1+0x16e8] ;  /* 0x0016e80001087983 */ /* 0x000ea80000300a00 */
[----:B------:R0:W-:Y:S04]  /*20600*/  @P6 STL [R1+0x82c], R74 ;  /* 0x00082c4a01006387 */ /* 0x0001e80000100800 */
[----:B0-----:R-:W2:Y:S04]  /*20610*/  LDL.LU R74, [R1+0x16e0] ;  /* 0x0016e000014a7983 */ /* 0x001ea80000300800 */
[----:B------:R-:W2:Y:S04]  /*20620*/  LDL.LU.64 R80, [R1+0x16d8] ;  /* 0x0016d80001507983 */ /* 0x000ea80000300a00 */
[----:B------:R0:W-:Y:S04]  /*20630*/  @P2 STL [R1+0x7d8], R75 ;  /* 0x0007d84b01002387 */ /* 0x0001e80000100800 */
[----:B0-----:R-:W3:Y:S04]  /*20640*/  LDL.LU R75, [R1+0x16d0] ;  /* 0x0016d000014b7983 */ /* 0x001ee80000300800 */
[----:B--2---:R-:W2:Y:S04]  /*20650*/  @P2 LDG.E.U16 R0, desc[UR16][R80.64] ;  /* 0x0000001050002981 */ /* 0x004ea8000c1e1500 */
[----:B------:R-:W4:Y:S04]  /*20660*/  LDL.LU.64 R80, [R1+0x16c8] ;  /* 0x0016c80001507983 */ /* 0x000f280000300a00 */
[----:B---3--:R-:W3:Y:S04]  /*20670*/  @P2 LDG.E.U16 R76, desc[UR16][R74.64] ;  /* 0x000000104a4c2981 */ /* 0x008ee8000c1e1500 */
[----:B--2---:R0:W-:Y:S04]  /*20680*/  @P2 STL [R1+0x7d4], R0 ;  /* 0x0007d40001002387 */ /* 0x0041e80000100800 */
[----:B0-----:R-:W2:Y:S04]  /*20690*/  LDL R0, [R1+0x70c] ;  /* 0x00070c0001007983 */ /* 0x001ea80000100800 */
[----:B------:R-:W2:Y:S04]  /*206a0*/  LDL.LU.64 R74, [R1+0x16c0] ;  /* 0x0016c000014a7983 */ /* 0x000ea80000300a00 */
[----:B---3--:R0:W-:Y:S04]  /*206b0*/  @P2 STL [R1+0x7d0], R76 ;  /* 0x0007d04c01002387 */ /* 0x0081e80000100800 */
[----:B----4-:R-:W3:Y:S04]  /*206c0*/  @P2 LDG.E.U16 R77, desc[UR16][R80.64] ;  /* 0x00000010504d2981 */ /* 0x010ee8000c1e1500 */
[----:B0-----:R-:W4:Y:S04]  /*206d0*/  LDL.LU R76, [R1+0x16b8] ;  /* 0x0016b800014c7983 */ /* 0x001f280000300800 */
[----:B------:R-:W4:Y:S01]  /*206e0*/  LDL.LU.64 R80, [R1+0x16b0] ;  /* 0x0016b00001507983 */ /* 0x000f220000300a00 */
[----:B------:R-:W-:-:S13]  /*206f0*/  ISETP.GT.AND P4, PT, R4, 0x30, PT ;  /* 0x000000300400780c */ /* 0x000fda0003f84270 */
[----:B--2---:R-:W2:Y:S04]  /*20700*/  @P4 LDG.E.U16 R78, desc[UR16][R74.64] ;  /* 0x000000104a4e4981 */ /* 0x004ea8000c1e1500 */
[----:B---3--:R0:W-:Y:S04]  /*20710*/  @P2 STL [R1+0x7cc], R77 ;  /* 0x0007cc4d01002387 */ /* 0x0081e80000100800 */
[----:B----4-:R-:W3:Y:S04]  /*20720*/  @P4 LDG.E.U16 R79, desc[UR16][R80.64] ;  /* 0x00000010504f4981 */ /* 0x010ee8000c1e1500 */
[----:B0-----:R-:W4:Y:S04]  /*20730*/  LDL.LU R77, [R1+0x16a8] ;  /* 0x0016a800014d7983 */ /* 0x001f280000300800 */
[----:B------:R-:W4:Y:S04]  /*20740*/  LDL.LU.64 R74, [R1+0x16a0] ;  /* 0x0016a000014a7983 */ /* 0x000f280000300a00 */
[----:B--2---:R0:W-:Y:S04]  /*20750*/  @P4 STL [R1+0x778], R78 ;  /* 0x0007784e01004387 */ /* 0x0041e80000100800 */
[----:B0-----:R-:W2:Y:S04]  /*20760*/  LDL.LU R78, [R1+0x1698] ;  /* 0x00169800014e7983 */ /* 0x001ea80000300800 */
[----:B------:R-:W2:Y:S04]  /*20770*/  LDL.LU.64 R80, [R1+0x1690] ;  /* 0x0016900001507983 */ /* 0x000ea80000300a00 */
[----:B---3--:R0:W-:Y:S04]  /*20780*/  @P4 STL [R1+0x774], R79 ;  /* 0x0007744f01004387 */ /* 0x0081e80000100800 */
[----:B----4-:R-:W3:Y:S04]  /*20790*/  @P4 LDG.E.U16 R93, desc[UR16][R76.64] ;  /* 0x000000104c5d4981 */ /* 0x010ee8000c1e1500 */
[----:B------:R-:W4:Y:S04]  /*207a0*/  @P4 LDG.E.U16 R63, desc[UR16][R74.64] ;  /* 0x000000104a3f4981 */ /* 0x000f28000c1e1500 */
[----:B0-----:R-:W3:Y:S04]  /*207b0*/  LDL.LU R79, [R1+0x1688] ;  /* 0x00168800014f7983 */ /* 0x001ee80000300800 */
[----:B------:R-:W4:Y:S04]  /*207c0*/  LDL.LU.64 R76, [R1+0x1680] ;  /* 0x00168000014c7983 */ /* 0x000f280000300a00 */
[----:B------:R-:W4:Y:S01]  /*207d0*/  LDL.LU.64 R74, [R1+0x1678] ;  /* 0x00167800014a7983 */ /* 0x000f220000300a00 */
[----:B------:R-:W-:-:S02]  /*207e0*/  ISETP.GT.AND P0, PT, R4, 0x14, PT ;  /* 0x000000140400780c */ /* 0x000fc40003f04270 */
[----:B------:R-:W-:-:S11]  /*207f0*/  ISETP.GT.AND P6, PT, R4, 0x38, PT ;  /* 0x000000380400780c */ /* 0x000fd60003fc4270 */
[----:B------:R-:W4:Y:S04]  /*20800*/  @P0 LDG.E.U16 R41, desc[UR16][R6.64] ;  /* 0x0000001006290981 */ /* 0x000f28000c1e1500 */
[----:B------:R-:W4:Y:S04]  /*20810*/  @P0 LDG.E.U16 R62, desc[UR16][R26.64] ;  /* 0x000000101a3e0981 */ /* 0x000f28000c1e1500 */
[----:B--2---:R-:W2:Y:S04]  /*20820*/  @P6 LDG.E.U16 R40, desc[UR16][R80.64] ;  /* 0x0000001050286981 */ /* 0x004ea8000c1e1500 */
[----:B---3--:R-:W3:Y:S04]  /*20830*/  @P6 LDG.E.U16 R5, desc[UR16][R78.64] ;  /* 0x000000104e056981 */ /* 0x008ee8000c1e1500 */
[----:B----4-:R-:W4:Y:S04]  /*20840*/  @P6 LDG.E.U16 R2, desc[UR16][R76.64] ;  /* 0x000000104c026981 */ /* 0x010f28000c1e1500 */
[----:B------:R-:W4:Y:S04]  /*20850*/  @P6 LDG.E.U16 R0, desc[UR16][R74.64] ;  /* 0x000000104a006981 */ /* 0x000f28000c1e1500 */
[----:B------:R-:W-:Y:S04]  /*20860*/  @P4 STL [R1+0x76c], R63 ;  /* 0x00076c3f01004387 */ /* 0x000fe80000100800 */
[----:B------:R-:W-:Y:S04]  /*20870*/  @P4 STL [R1+0x770], R93 ;  /* 0x0007705d01004387 */ /* 0x000fe80000100800 */
[----:B------:R-:W-:Y:S04]  /*20880*/  STL [R1+0x1024], R80 ;  /* 0x0010245001007387 */ /* 0x000fe80000100800 */
[----:B------:R-:W-:Y:S04]  /*20890*/  STL [R1+0x11d4], R80 ;  /* 0x0011d45001007387 */ /* 0x000fe80000100800 */
[----:B------:R-:W-:Y:S04]  /*208a0*/  STL [R1+0x1020], R81 ;  /* 0x0010205101007387 */ /* 0x000fe80000100800 */
[----:B------:R-:W-:Y:S04]  /*208b0*/  STL [R1+0x11d8], R81 ;  /* 0x0011d85101007387 */ /* 0x000fe80000100800 */
[----:B------:R0:W-:Y:S04]  /*208c0*/  @P0 STL [R1+0x8b4], R41 ;  /* 0x0008b42901000387 */ /* 0x0001e80000100800 */
[----:B0-----:R-:W4:Y:S04]  /*208d0*/  LDL R41, [R1+0x8b0] ;  /* 0x0008b00001297983 */ /* 0x001f280000100800 */
[----:B------:R-:W-:Y:S04]  /*208e0*/  STL [R1+0x102c], R78 ;  /* 0x00102c4e01007387 */ /* 0x000fe80000100800 */
[----:B------:R-:W-:Y:S04]  /*208f0*/  STL [R1+0x11dc], R78 ;  /* 0x0011dc4e01007387 */ /* 0x000fe80000100800 */
[----:B------:R-:W-:Y:S04]  /*20900*/  STL [R1+0x1028], R79 ;  /* 0x0010284f01007387 */ /* 0x000fe80000100800 */
[----:B------:R-:W-:Y:S04]  /*20910*/  STL [R1+0x11e0], R79 ;  /* 0x0011e04f01007387 */ /* 0x000fe80000100800 */
[----:B--2---:R0:W-:Y:S04]  /*20920*/  @P6 STL [R1+0x718], R40 ;  /* 0x0007182801006387 */ /* 0x0041e80000100800 */
[----:B------:R-:W2:Y:S04]  /*20930*/  LDL R6, [R1+0x8a8] ;  /* 0x0008a80001067983 */ /* 0x000ea80000100800 */
[----:B------:R-:W2:Y:S04]  /*20940*/  LDL R7, [R1+0x8a4] ;  /* 0x0008a40001077983 */ /* 0x000ea80000100800 */
[----:B0-----:R-:W2:Y:S04]  /*20950*/  LDL R40, [R1+0x8ac] ;  /* 0x0008ac0001287983 */ /* 0x001ea80000100800 */
[----:B---3--:R0:W-:Y:S04]  /*20960*/  @P6 STL [R1+0x714], R5 ;  /* 0x0007140501006387 */ /* 0x0081e80000100800 */
[----:B0-----:R-:W3:Y:S04]  /*20970*/  LDL R5, [R1+0x8a0] ;  /* 0x0008a00001057983 */ /* 0x001ee80000100800 */
[----:B------:R-:W-:Y:S04]  /*20980*/  STL [R1+0x1034], R76 ;  /* 0x0010344c01007387 */ /* 0x000fe80000100800 */
[----:B------:R0:W-:Y:S04]  /*20990*/  STL [R1+0x11e4], R76 ;  /* 0x0011e44c01007387 */ /* 0x0001e80000100800 */
[----:B------:R-:W-:Y:S04]  /*209a0*/  STL [R1+0x1030], R77 ;  /* 0x0010304d01007387 */ /* 0x000fe80000100800 */
[----:B------:R1:W-:Y:S04]  /*209b0*/  STL [R1+0x11e8], R77 ;  /* 0x0011e84d01007387 */ /* 0x0003e80000100800 */
[----:B----4-:R4:W-:Y:S04]  /*209c0*/  @P6 STL [R1+0x710], R2 ;  /* 0x0007100201006387 */ /* 0x0109e80000100800 */
[----:B0-----:R-:W3:Y:S04]  /*209d0*/  LDL R76, [R1+0x828] ;  /* 0x00082800014c7983 */ /* 0x001ee80000100800 */
[----:B-1----:R-:W3:Y:S04]  /*209e0*/  LDL R77, [R1+0x87c] ;  /* 0x00087c00014d7983 */ /* 0x002ee80000100800 */
[----:B----4-:R-:W4:Y:S04]  /*209f0*/  LDL R2, [R1+0x888] ;  /* 0x0008880001027983 */ /* 0x010f280000100800 */
[----:B------:R-:W4:Y:S04]  /*20a00*/  LDL R79, [R1+0x824] ;  /* 0x00082400014f7983 */ /* 0x000f280000100800 */
[----:B------:R-:W4:Y:S04]  /*20a10*/  LDL R78, [R1+0x820] ;  /* 0x00082000014e7983 */ /* 0x000f280000100800 */
[----:B------:R-:W-:Y:S04]  /*20a20*/  @P0 STL [R1+0x8b8], R62 ;  /* 0x0008b83e01000387 */ /* 0x000fe80000100800 */
[----:B------:R0:W-:Y:S04]  /*20a30*/  @P6 STL [R1+0x70c], R0 ;  /* 0x00070c0001006387 */ /* 0x0001e80000100800 */
[----:B------:R-:W4:Y:S04]  /*20a40*/  LDL R81, [R1+0x7c8] ;  /* 0x0007c80001517983 */ /* 0x000f280000100800 */
[----:B------:R-:W4:Y:S04]  /*20a50*/  LDL R80, [R1+0x7c4] ;  /* 0x0007c40001507983 */ /* 0x000f280000100800 */
[----:B0-----:R-:W4:Y:S04]  /*20a60*/  LDL R0, [R1+0x81c] ;  /* 0x00081c0001007983 */ /* 0x001f280000100800 */
[----:B------:R-:W4:Y:S04]  /*20a70*/  LDL R93, [R1+0x7c0] ;  /* 0x0007c000015d7983 */ /* 0x000f280000100800 */
[----:B------:R-:W4:Y:S04]  /*20a80*/  LDL.64 R26, [R1+0x188] ;  /* 0x00018800011a7983 */ /* 0x000f280000100a00 */
[----:B------:R-:W4:Y:S04]  /*20a90*/  LDL R63, [R1+0x7bc] ;  /* 0x0007bc00013f7983 */ /* 0x000f280000100800 */
[----:B------:R-:W-:Y:S04]  /*20aa0*/  STL [R1+0x103c], R74 ;  /* 0x00103c4a01007387 */ /* 0x000fe80000100800 */
[----:B------:R0:W-:Y:S01]  /*20ab0*/  STL [R1+0x11ec], R74 ;  /* 0x0011ec4a01007387 */ /* 0x0001e20000100800 */
[----:B------:R-:W-:-:S03]  /*20ac0*/  ISETP.GT.AND P5, PT, R4, 0x15, PT ;  /* 0x000000150400780c */ /* 0x000fc60003fa4270 */
[----:B------:R-:W4:Y:S04]  /*20ad0*/  @P0 LDG.E.U16 R41, desc[UR16][R14.64] ;  /* 0x000000100e290981 */ /* 0x000f28000c1e1500 */
[----:B0-----:R-:W4:Y:S04]  /*20ae0*/  LDL R74, [R1+0x880] ;  /* 0x00088000014a7983 */ /* 0x001f280000100800 */
[----:B------:R-:W-:Y:S04]  /*20af0*/  STL [R1+0x1038], R75 ;  /* 0x0010384b01007387 */ /* 0x000fe80000100800 */
[----:B------:R0:W-:Y:S04]  /*20b00*/  STL [R1+0x11f0], R75 ;  /* 0x0011f04b01007387 */ /* 0x0001e80000100800 */
[----:B0-----:R-:W4:Y:S01]  /*20b10*/  LDL.LU R75, [R1+0x89c] ;  /* 0x00089c00014b7983 */ /* 0x001f220000300800 */
[----:B------:R-:W-:-:S03]  /*20b20*/  ISETP.GT.AND P2, PT, R4, 0x19, PT ;  /* 0x000000190400780c */ /* 0x000fc60003f44270 */
[----:B------:R-:W4:Y:S04]  /*20b30*/  LDL R62, [R1+0x768] ;  /* 0x00076800013e7983 */ /* 0x000f280000100800 */
[----:B------:R-:W4:Y:S04]  /*20b40*/  LDL R15, [R1+0x764] ;  /* 0x00076400010f7983 */ /* 0x000f280000100800 */
[----:B------:R-:W4:Y:S04]  /*20b50*/  LDL R14, [R1+0x760] ;  /* 0x00076000010e7983 */ /* 0x000f280000100800 */
[----:B--2---:R-:W2:Y:S04]  /*20b60*/  @P5 LDG.E.U16 R6, desc[UR16][R10.64] ;  /* 0x000000100a065981 */ /* 0x004ea8000c1e1500 */
[----:B------:R-:W2:Y:S04]  /*20b70*/  @P5 LDG.E.U16 R7, desc[UR16][R16.64] ;  /* 0x0000001010075981 */ /* 0x000ea8000c1e1500 */
[----:B------:R-:W2:Y:S04]  /*20b80*/  @P0 LDG.E.U16 R40, desc[UR16][R22.64] ;  /* 0x0000001016280981 */ /* 0x000ea8000c1e1500 */
[----:B---3--:R-:W3:Y:S04]  /*20b90*/  @P5 LDG.E.U16 R5, desc[UR16][R28.64] ;  /* 0x000000101c055981 */ /* 0x008ee8000c1e1500 */
[----:B------:R-:W3:Y:S04]  /*20ba0*/  @P2 LDG.E.U16 R77, desc[UR16][R32.64] ;  /* 0x00000010204d2981 */ /* 0x000ee8000c1e1500 */
[----:B----4-:R-:W4:Y:S04]  /*20bb0*/  @P2 LDG.E.U16 R2, desc[UR16][R68.64] ;  /* 0x0000001044022981 */ /* 0x010f28000c1e1500 */
[----:B------:R-:W4:Y:S04]  /*20bc0*/  @P5 LDG.E.U16 R75, desc[UR16][R70.64] ;  /* 0x00000010464b5981 */ /* 0x000f28000c1e1500 */
[----:B------:R0:W-:Y:S04]  /*20bd0*/  @P0 STL [R1+0x8b0], R41 ;  /* 0x0008b02901000387 */ /* 0x0001e80000100800 */
[----:B------:R-:W4:Y:S04]  /*20be0*/  @P2 LDG.E.U16 R74, desc[UR16][R72.64] ;  /* 0x00000010484a2981 */ /* 0x000f28000c1e1500 */
[----:B0-----:R-:W4:Y:S04]  /*20bf0*/  LDL R41, [R1+0x75c] ;  /* 0x00075c0001297983 */ /* 0x001f280000100800 */
[----:B------:R-:W4:Y:S04]  /*20c00*/  LDL.LU.64 R22, [R1+0x1670] ;  /* 0x0016700001167983 */ /* 0x000f280000300a00 */
[----:B--2---:R0:W-:Y:S04]  /*20c10*/  @P0 STL [R1+0x8ac], R40 ;  /* 0x0008ac2801000387 */ /* 0x0041e80000100800 */
        /* <DEDUP_REMOVED lines=8> */
[----:B---3--:R0:W-:Y:S04]  /*20ca0*/  @P5 STL [R1+0x8a0], R5 ;  /* 0x0008a00501005387 */ /* 0x0081e80000100800 */
[----:B0-----:R-:W3:Y:S04]  /*20cb0*/  LDL R5, [R1+0x704] ;  /* 0x0007040001057983 */ /* 0x001ee80000100800 */
[----:B------:R-:W2:Y:S04]  /*20cc0*/  LDL.LU.64 R70, [R1+0x1640] ;  /* 0x0016400001467983 */ /* 0x000ea80000300a00 */
[----:B----4-:R0:W-:Y:S04]  /*20cd0*/  STL [R1+0x11f4], R75 ;  /* 0x0011f44b01007387 */ /* 0x0101e80000100800 */
[----:B0-----:R-:W4:Y:S04]  /*20ce0*/  LDL R75, [R1+0x884] ;  /* 0x00088400014b7983 */ /* 0x001f280000100800 */
[----:B------:R-:W2:Y:S04]  /*20cf0*/  LDL.LU.64 R68, [R1+0x1638] ;  /* 0x0016380001447983 */ /* 0x000ea80000300a00 */
[----:B------:R0:W-:Y:S04]  /*20d00*/  @P2 STL [R1+0x888], R2 ;  /* 0x0008880201002387 */ /* 0x0001e80000100800 */
[----:B0-----:R-:W2:Y:S04]  /*20d10*/  LDL R2, [R1+0x700] ;  /* 0x0007000001027983 */ /* 0x001ea80000100800 */
[----:B----4-:R-:W4:Y:S04]  /*20d20*/  @P2 LDG.E.U16 R75, desc[UR16][R66.64] ;  /* 0x00000010424b2981 */ /* 0x010f28000c1e1500 */
[----:B------:R-:W3:Y:S04]  /*20d30*/  LDL.LU.64 R66, [R1+0x1630] ;  /* 0x0016300001427983 */ /* 0x000ee80000300a00 */
[----:B------:R-:W3:Y:S01]  /*20d40*/  LDL.LU.64 R72, [R1+0x1628] ;  /* 0x0016280001487983 */ /* 0x000ee20000300a00 */
[----:B------:R-:W-:-:S03]  /*20d50*/  ISETP.GT.AND P4, PT, R4, 0x21, PT ;  /* 0x000000210400780c */ /* 0x000fc60003f84270 */
[----:B------:R-:W3:Y:S04]  /*20d60*/  LDL.LU.64 R32, [R1+0x1620] ;  /* 0x0016200001207983 */ /* 0x000ee80000300a00 */
[----:B------:R-:W-:Y:S04]  /*20d70*/  @P2 STL [R1+0x87c], R77 ;  /* 0x00087c4d01002387 */ /* 0x000fe80000100800 */
[----:B------:R-:W-:Y:S04]  /*20d80*/  @P2 STL [R1+0x880], R74 ;  /* 0x0008804a01002387 */ /* 0x000fe80000100800 */
[----:B--2---:R-:W2:Y:S04]  /*20d90*/  @P4 LDG.E.U16 R76, desc[UR16][R70.64] ;  /* 0x00000010464c4981 */ /* 0x004ea8000c1e1500 */
[----:B------:R-:W2:Y:S04]  /*20da0*/  @P4 LDG.E.U16 R79, desc[UR16][R68.64] ;  /* 0x00000010444f4981 */ /* 0x000ea8000c1e1500 */
[----:B----4-:R-:W-:Y:S04]  /*20db0*/  @P2 STL [R1+0x884], R75 ;  /* 0x0008844b01002387 */ /* 0x010fe80000100800 */
[----:B------:R-:W4:Y:S04]  /*20dc0*/  LDL.LU.64 R70, [R1+0x1618] ;  /* 0x0016180001467983 */ /* 0x000f280000300a00 */
[----:B------:R-:W2:Y:S04]  /*20dd0*/  LDL.LU.64 R68, [R1+0x1610] ;  /* 0x0016100001447983 */ /* 0x000ea80000300a00 */
[----:B---3--:R-:W3:Y:S04]  /*20de0*/  @P4 LDG.E.U16 R78, desc[UR16][R66.64] ;  /* 0x00000010424e4981 */ /* 0x008ee8000c1e1500 */
[----:B------:R-:W3:Y:S04]  /*20df0*/  @P4 LDG.E.U16 R0, desc[UR16][R72.64] ;  /* 0x0000001048004981 */ /* 0x000ee8000c1e1500 */
[----:B------:R-:W3:Y:S01]  /*20e00*/  LDL.LU.64 R66, [R1+0x1608] ;  /* 0x0016080001427983 */ /* 0x000ee20000300a00 */
[----:B------:R-:W-:-:S03]  /*20e10*/  ISETP.GT.AND P0, PT, R4, 0x29, PT ;  /* 0x000000290400780c */ /* 0x000fc60003f04270 */
[----:B------:R-:W3:Y:S10]  /*20e20*/  LDL.LU.64 R72, [R1+0x1600] ;  /* 0x0016000001487983 */ /* 0x000ef40000300a00 */
[----:B------:R-:W3:Y:S04]  /*20e30*/  @P0 LDG.E.U16 R63, desc[UR16][R26.64] ;  /* 0x000000101a3f0981 */ /* 0x000ee8000c1e1500 */
[----:B----4-:R-:W4:Y:S04]  /*20e40*/  @P0 LDG.E.U16 R81, desc[UR16][R70.64] ;  /* 0x0000001046510981 */ /* 0x010f28000c1e1500 */
[----:B--2---:R-:W2:Y:S04]  /*20e50*/  @P0 LDG.E.U16 R80, desc[UR16][R68.64] ;  /* 0x0000001044500981 */ /* 0x004ea8000c1e1500 */
[----:B---3--:R0:W-:Y:S04]  /*20e60*/  @P4 STL [R1+0x81c], R0 ;  /* 0x00081c0001004387 */ /* 0x0081e80000100800 */
[----:B------:R-:W3:Y:S04]  /*20e70*/  @P0 LDG.E.U16 R93, desc[UR16][R66.64] ;  /* 0x00000010425d0981 */ /* 0x000ee8000c1e1500 */
[----:B0-----:R-:W2:Y:S04]  /*20e80*/  LDL R0, [R1+0x6fc] ;  /* 0x0006fc0001007983 */ /* 0x001ea80000100800 */
[----:B------:R-:W-:Y:S04]  /*20e90*/  @P4 STL [R1+0x820], R78 ;  /* 0x0008204e01004387 */ /* 0x000fe80000100800 */
[----:B------:R-:W-:Y:S04]  /*20ea0*/  @P4 STL [R1+0x824], R79 ;  /* 0x0008244f01004387 */ /* 0x000fe80000100800 */
[----:B------:R-:W-:Y:S04]  /*20eb0*/  @P4 STL [R1+0x828], R76 ;  /* 0x0008284c01004387 */ /* 0x000fe80000100800 */
[----:B------:R-:W4:Y:S04]  /*20ec0*/  LDL.LU.64 R70, [R1+0x15f8] ;  /* 0x0015f80001467983 */ /* 0x000f280000300a00 */
[----:B------:R-:W4:Y:S01]  /*20ed0*/  LDL.LU.64 R68, [R1+0x15f0] ;  /* 0x0015f00001447983 */ /* 0x000f220000300a00 */
[----:B------:R-:W-:-:S03]  /*20ee0*/  ISETP.GT.AND P5, PT, R4, 0x31, PT ;  /* 0x000000310400780c */ /* 0x000fc60003fa4270 */
[----:B------:R-:W4:Y:S04]  /*20ef0*/  LDL.LU.64 R66, [R1+0x15e8] ;  /* 0x0015e80001427983 */ /* 0x000f280000300a00 */
[----:B------:R-:W-:Y:S06]  /*20f00*/  @P0 STL [R1+0x7bc], R63 ;  /* 0x0007bc3f01000387 */ /* 0x000fec0000100800 */
[----:B------:R-:W4:Y:S04]  /*20f10*/  @P5 LDG.E.U16 R62, desc[UR16][R72.64] ;  /* 0x00000010483e5981 */ /* 0x000f28000c1e1500 */
[----:B---3--:R-:W-:Y:S04]  /*20f20*/  @P0 STL [R1+0x7c0], R93 ;  /* 0x0007c05d01000387 */ /* 0x008fe80000100800 */
[----:B--2---:R-:W-:Y:S04]  /*20f30*/  @P0 STL [R1+0x7c4], R80 ;  /* 0x0007c45001000387 */ /* 0x004fe80000100800 */
[----:B----4-:R-:W-:Y:S04]  /*20f40*/  @P0 STL [R1+0x7c8], R81 ;  /* 0x0007c85101000387 */ /* 0x010fe80000100800 */
[----:B------:R-:W2:Y:S04]  /*20f50*/  LDL.LU.64 R72, [R1+0x15e0] ;  /* 0x0015e00001487983 */ /* 0x000ea80000300a00 */
[----:B------:R-:W3:Y:S04]  /*20f60*/  @P5 LDG.E.U16 R15, desc[UR16][R70.64] ;  /* 0x00000010460f5981 */ /* 0x000ee8000c1e1500 */
[----:B------:R-:W4:Y:S04]  /*20f70*/  @P5 LDG.E.U16 R14, desc[UR16][R68.64] ;  /* 0x00000010440e5981 */ /* 0x000f28000c1e1500 */
[----:B------:R-:W3:Y:S04]  /*20f80*/  @P5 LDG.E.U16 R41, desc[UR16][R66.64] ;  /* 0x0000001042295981 */ /* 0x000ee8000c1e1500 */
[----:B------:R-:W3:Y:S04]  /*20f90*/  LDL.LU.64 R70, [R1+0x15d8] ;  /* 0x0015d80001467983 */ /* 0x000ee80000300a00 */
[----:B------:R-:W4:Y:S01]  /*20fa0*/  LDL.LU.64 R68, [R1+0x15d0] ;  /* 0x0015d00001447983 */ /* 0x000f220000300a00 */
[----:B------:R-:W-:-:S03]  /*20fb0*/  ISETP.GT.AND P2, PT, R4, 0x39, PT ;  /* 0x000000390400780c */ /* 0x000fc60003f44270 */
[----:B------:R-:W4:Y:S10]  /*20fc0*/  LDL.LU.64 R66, [R1+0x15c8] ;  /* 0x0015c80001427983 */ /* 0x000f340000300a00 */
[----:B--2---:R-:W2:Y:S04]  /*20fd0*/  @P2 LDG.E.U16 R40, desc[UR16][R72.64] ;  /* 0x0000001048282981 */ /* 0x004ea8000c1e1500 */
[----:B---3--:R-:W3:Y:S04]  /*20fe0*/  @P2 LDG.E.U16 R5, desc[UR16][R70.64] ;  /* 0x0000001046052981 */ /* 0x008ee8000c1e1500 */
[----:B----4-:R-:W4:Y:S04]  /*20ff0*/  @P2 LDG.E.U16 R2, desc[UR16][R68.64] ;  /* 0x0000001044022981 */ /* 0x010f28000c1e1500 */
[----:B------:R-:W-:Y:S04]  /*21000*/  @P5 STL [R1+0x75c], R41 ;  /* 0x00075c2901005387 */ /* 0x000fe80000100800 */
[----:B------:R-:W-:Y:S04]  /*21010*/  @P5 STL [R1+0x760], R14 ;  /* 0x0007600e01005387 */ /* 0x000fe80000100800 */
[----:B------:R-:W-:Y:S04]  /*21020*/  @P5 STL [R1+0x764], R15 ;  /* 0x0007640f01005387 */ /* 0x000fe80000100800 */
[----:B------:R0:W-:Y:S04]  /*21030*/  @P5 STL [R1+0x768], R62 ;  /* 0x0007683e01005387 */ /* 0x0001e80000100800 */
        /* <DEDUP_REMOVED lines=8> */
[----:B------:R-:W2:Y:S04]  /*210c0*/  LDL R26, [R1+0xc9c] ;  /* 0x000c9c00011a7983 */ /* 0x000ea80000100800 */
[----:B------:R-:W2:Y:S04]  /*210d0*/  LDL R27, [R1+0xc98] ;  /* 0x000c9800011b7983 */ /* 0x000ea80000100800 */
[----:B0-----:R-:W2:Y:S04]  /*210e0*/  LDL R62, [R1+0xc94] ;  /* 0x000c9400013e7983 */ /* 0x001ea80000100800 */
[----:B------:R-:W2:Y:S04]  /*210f0*/  @P2 LDG.E.U16 R0, desc[UR16][R66.64] ;  /* 0x0000001042002981 */ /* 0x000ea8000c1e1500 */
[----:B---3--:R0:W-:Y:S04]  /*21100*/  @P2 STL [R1+0x704], R5 ;  /* 0x0007040501002387 */ /* 0x0081e80000100800 */
[----:B0-----:R-:W3:Y:S04]  /*21110*/  LDL R5, [R1+0xc90] ;  /* 0x000c900001057983 */ /* 0x001ee80000100800 */
[----:B------:R-:W-:Y:S04]  /*21120*/  STL [R1+0x1054], R68 ;  /* 0x0010544401007387 */ /* 0x000fe80000100800 */
[----:B------:R-:W-:Y:S04]  /*21130*/  STL [R1+0x1208], R68 ;  /* 0x0012084401007387 */ /* 0x000fe80000100800 */
[----:B------:R-:W-:Y:S04]  /*21140*/  STL [R1+0x1050], R69 ;  /* 0x0010504501007387 */ /* 0x000fe80000100800 */
[----:B------:R0:W-:Y:S04]  /*21150*/  STL [R1+0x120c], R69 ;  /* 0x00120c4501007387 */ /* 0x0001e80000100800 */
[----:B------:R-:W3:Y:S04]  /*21160*/  LDL R63, [R1+0x878] ;  /* 0x00087800013f7983 */ /* 0x000ee80000100800 */
[----:B------:R-:W3:Y:S04]  /*21170*/  LDL R14, [R1+0x874] ;  /* 0x00087400010e7983 */ /* 0x000ee80000100800 */
[----:B----4-:R1:W-:Y:S01]  /*21180*/  @P2 STL [R1+0x700], R2 ;  /* 0x0007000201002387 */ /* 0x0103e20000100800 */
[----:B------:R-:W-:-:S02]  /*21190*/  ISETP.GT.AND P4, PT, R4, 0x16, PT ;  /* 0x000000160400780c */ /* 0x000fc40003f84270 */
[C---:B------:R-:W-:Y:S01]  /*211a0*/  ISETP.GT.AND P0, PT, R4.reuse, 0x1a, PT ;  /* 0x0000001a0400780c */ /* 0x040fe20003f04270 */
[----:B0-----:R-:W4:Y:S04]  /*211b0*/  LDL R69, [R1+0x814] ;  /* 0x0008140001457983 */ /* 0x001f280000100800 */
[----:B------:R-:W4:Y:S04]  /*211c0*/  LDL R68, [R1+0x810] ;  /* 0x0008100001447983 */ /* 0x000f280000100800 */
[----:B-1----:R-:W4:Y:S04]  /*211d0*/  LDL R2, [R1+0x870] ;  /* 0x0008700001027983 */ /* 0x002f280000100800 */
[----:B------:R-:W4:Y:S04]  /*211e0*/  LDL R71, [R1+0x80c] ;  /* 0x00080c0001477983 */ /* 0x000f280000100800 */
[----:B--2---:R-:W2:Y:S04]  /*211f0*/  @P4 LDG.E.U16 R26, desc[UR16][R30.64] ;  /* 0x000000101e1a4981 */ /* 0x004ea8000c1e1500 */
[----:B------:R-:W2:Y:S04]  /*21200*/  @P4 LDG.E.U16 R27, desc[UR16][R24.64] ;  /* 0x00000010181b4981 */ /* 0x000ea8000c1e1500 */
[----:B------:R-:W2:Y:S04]  /*21210*/  @P4 LDG.E.U16 R62, desc[UR16][R20.64] ;  /* 0x00000010143e4981 */ /* 0x000ea8000c1e1500 */
[----:B------:R-:W2:Y:S04]  /*21220*/  LDL R70, [R1+0x7b8] ;  /* 0x0007b80001467983 */ /* 0x000ea80000100800 */
[----:B------:R0:W-:Y:S04]  /*21230*/  @P2 STL [R1+0x6fc], R0 ;  /* 0x0006fc0001002387 */ /* 0x0001e80000100800 */
[----:B------:R-:W2:Y:S04]  /*21240*/  LDL.64 R72, [R1+0x170] ;  /* 0x0001700001487983 */ /* 0x000ea80000100a00 */
[----:B0-----:R-:W2:Y:S04]  /*21250*/  LDL R0, [R1+0x7b4] ;  /* 0x0007b40001007983 */ /* 0x001ea80000100800 */
[----:B------:R0:W-:Y:S04]  /*21260*/  @P2 STL [R1+0x708], R40 ;  /* 0x0007082801002387 */ /* 0x0001e80000100800 */
[----:B------:R-:W2:Y:S04]  /*21270*/  LDL R77, [R1+0x7b0] ;  /* 0x0007b000014d7983 */ /* 0x000ea80000100800 */
[----:B------:R-:W2:Y:S04]  /*21280*/  LDL.64 R74, [R1+0x168] ;  /* 0x00016800014a7983 */ /* 0x000ea80000100a00 */
[----:B------:R-:W2:Y:S04]  /*21290*/  LDL R76, [R1+0x7ac] ;  /* 0x0007ac00014c7983 */ /* 0x000ea80000100800 */
[----:B------:R-:W2:Y:S04]  /*212a0*/  LDL.64 R78, [R1+0x80] ;  /* 0x00008000014e7983 */ /* 0x000ea80000100a00 */
[----:B------:R-:W2:Y:S04]  /*212b0*/  LDL R81, [R1+0x758] ;  /* 0x0007580001517983 */ /* 0x000ea80000100800 */
[----:B------:R-:W2:Y:S04]  /*212c0*/  LDL R80, [R1+0x754] ;  /* 0x0007540001507983 */ /* 0x000ea80000100800 */
[----:B------:R-:W2:Y:S04]  /*212d0*/  LDL R93, [R1+0x750] ;  /* 0x00075000015d7983 */ /* 0x000ea80000100800 */
[----:B------:R-:W2:Y:S04]  /*212e0*/  LDL R15, [R1+0x74c] ;  /* 0x00074c00010f7983 */ /* 0x000ea80000100800 */
[----:B------:R-:W2:Y:S04]  /*212f0*/  LDL R41, [R1+0xc8c] ;  /* 0x000c8c0001297983 */ /* 0x000ea80000100800 */
[----:B0-----:R-:W2:Y:S04]  /*21300*/  LDL R40, [R1+0x6f8] ;  /* 0x0006f80001287983 */ /* 0x001ea80000100800 */
[----:B------:R-:W-:Y:S04]  /*21310*/  STL [R1+0x105c], R66 ;  /* 0x00105c4201007387 */ /* 0x000fe80000100800 */
[----:B------:R0:W-:Y:S04]  /*21320*/  STL [R1+0x1210], R66 ;  /* 0x0012104201007387 */ /* 0x0001e80000100800 */
[----:B0-----:R-:W2:Y:S04]  /*21330*/  LDL R66, [R1+0x818] ;  /* 0x0008180001427983 */ /* 0x001ea80000100800 */
[----:B------:R-:W-:Y:S04]  /*21340*/  STL [R1+0x1058], R67 ;  /* 0x0010584301007387 */ /* 0x000fe80000100800 */
[----:B------:R0:W-:Y:S04]  /*21350*/  STL [R1+0x1214], R67 ;  /* 0x0012144301007387 */ /* 0x0001e80000100800 */
[----:B0-----:R-:W2:Y:S04]  /*21360*/  LDL R67, [R1+0x86c] ;  /* 0x00086c0001437983 */ /* 0x001ea80000100800 */
[----:B------:R-:W2:Y:S04]  /*21370*/  LDL.LU.64 R30, [R1+0x15c0] ;  /* 0x0015c000011e7983 */ /* 0x000ea80000300a00 */
[----:B---3--:R-:W3:Y:S04]  /*21380*/  @P4 LDG.E.U16 R5, desc[UR16][R18.64] ;  /* 0x0000001012054981 */ /* 0x008ee8000c1e1500 */
[----:B------:R-:W3:Y:S04]  /*21390*/  @P0 LDG.E.U16 R63, desc[UR16][R12.64] ;  /* 0x000000100c3f0981 */ /* 0x000ee8000c1e1500 */
[----:B------:R-:W3:Y:S04]  /*213a0*/  @P0 LDG.E.U16 R14, desc[UR16][R60.64] ;  /* 0x000000103c0e0981 */ /* 0x000ee8000c1e1500 */
[----:B----4-:R-:W4:Y:S04]  /*213b0*/  @P0 LDG.E.U16 R2, desc[UR16][R36.64] ;  /* 0x0000001024020981 */ /* 0x010f28000c1e1500 */
[----:B--2---:R0:W-:Y:S04]  /*213c0*/  @P4 STL [R1+0xc9c], R26 ;  /* 0x000c9c1a01004387 */ /* 0x0041e80000100800 */
        /* <DEDUP_REMOVED lines=8> */
[----:B------:R-:W2:Y:S04]  /*21450*/  @P0 LDG.E.U16 R67, desc[UR16][R64.64] ;  /* 0x0000001040430981 */ /* 0x000ea8000c1e1500 */
[----:B---3--:R0:W-:Y:S04]  /*21460*/  @P4 STL [R1+0xc90], R5 ;  /* 0x000c900501004387 */ /* 0x0081e80000100800 */
        /* <DEDUP_REMOVED lines=8> */
[----:B----4-:R0:W-:Y:S04]  /*214f0*/  @P0 STL [R1+0x870], R2 ;  /* 0x0008700201000387 */ /* 0x0101e80000100800 */
[----:B0-----:R-:W4:Y:S04]  /*21500*/  LDL R2, [R1+0x6f0] ;  /* 0x0006f00001027983 */ /* 0x001f280000100800 */
[----:B------:R-:W4:Y:S01]  /*21510*/  LDL.LU.64 R64, [R1+0x1560] ;  /* 0x0015600001407983 */ /* 0x000f220000300a00 */
[----:B------:R-:W-:-:S03]  /*21520*/  ISETP.GT.AND P5, PT, R4, 0x22, PT ;  /* 0x000000220400780c */ /* 0x000fc60003fa4270 */
[----:B--2---:R-:W-:Y:S10]  /*21530*/  @P0 STL [R1+0x86c], R67 ;  /* 0x00086c4301000387 */ /* 0x004ff40000100800 */
[----:B---3--:R-:W2:Y:S04]  /*21540*/  @P5 LDG.E.U16 R66, desc[UR16][R62.64] ;  /* 0x000000103e425981 */ /* 0x008ea8000c1e1500 */
[----:B------:R-:W3:Y:S04]  /*21550*/  @P5 LDG.E.U16 R69, desc[UR16][R60.64] ;  /* 0x000000103c455981 */ /* 0x000ee8000c1e1500 */
[----:B------:R-:W2:Y:S04]  /*21560*/  LDL.LU.64 R62, [R1+0x1558] ;  /* 0x00155800013e7983 */ /* 0x000ea80000300a00 */
[----:B------:R-:W3:Y:S04]  /*21570*/  LDL.LU.64 R60, [R1+0x1550] ;  /* 0x00155000013c7983 */ /* 0x000ee80000300a00 */
[----:B------:R-:W3:Y:S01]  /*21580*/  @P5 LDG.E.U16 R68, desc[UR16][R36.64] ;  /* 0x0000001024445981 */ /* 0x000ee2000c1e1500 */
[----:B------:R-:W-:-:S03]  /*21590*/  ISETP.GT.AND P2, PT, R4, 0x2a, PT ;  /* 0x0000002a0400780c */ /* 0x000fc60003f44270 */
[----:B------:R-:W3:Y:S01]  /*215a0*/  LDL.LU.64 R36, [R1+0x1548] ;  /* 0x0015480001247983 */ /* 0x000ee20000300a00 */
[----:B------:R-:W-:-:S09]  /*215b0*/  ISETP.GT.AND P4, PT, R4, 0x32, PT ;  /* 0x000000320400780c */ /* 0x000fd20003f84270 */
[----:B------:R-:W3:Y:S04]  /*215c0*/  @P2 LDG.E.U16 R76, desc[UR16][R74.64] ;  /* 0x000000104a4c2981 */ /* 0x000ee8000c1e1500 */
[----:B----4-:R-:W4:Y:S04]  /*215d0*/  @P5 LDG.E.U16 R71, desc[UR16][R64.64] ;  /* 0x0000001040475981 */ /* 0x010f28000c1e1500 */
[----:B------:R-:W4:Y:S04]  /*215e0*/  @P2 LDG.E.U16 R77, desc[UR16][R72.64] ;  /* 0x00000010484d2981 */ /* 0x000f28000c1e1500 */
[----:B------:R-:W4:Y:S04]  /*215f0*/  @P4 LDG.E.U16 R81, desc[UR16][R78.64] ;  /* 0x000000104e514981 */ /* 0x000f28000c1e1500 */
[----:B------:R-:W4:Y:S04]  /*21600*/  LDL.LU.64 R64, [R1+0x1540] ;  /* 0x0015400001407983 */ /* 0x000f280000300a00 */
[----:B--2---:R-:W2:Y:S04]  /*21610*/  @P2 LDG.E.U16 R70, desc[UR16][R62.64] ;  /* 0x000000103e462981 */ /* 0x004ea8000c1e1500 */
[----:B---3--:R-:W3:Y:S04]  /*21620*/  @P2 LDG.E.U16 R0, desc[UR16][R60.64] ;  /* 0x000000103c002981 */ /* 0x008ee8000c1e1500 */
[----:B----4-:R-:W-:Y:S04]  /*21630*/  @P5 STL [R1+0x80c], R71 ;  /* 0x00080c4701005387 */ /* 0x010fe80000100800 */
[----:B------:R-:W-:Y:S04]  /*21640*/  @P5 STL [R1+0x810], R68 ;  /* 0x0008104401005387 */ /* 0x000fe80000100800 */
[----:B------:R-:W-:Y:S04]  /*21650*/  @P5 STL [R1+0x814], R69 ;  /* 0x0008144501005387 */ /* 0x000fe80000100800 */
[----:B------:R-:W-:Y:S04]  /*21660*/  @P5 STL [R1+0x818], R66 ;  /* 0x0008184201005387 */ /* 0x000fe80000100800 */
[----:B------:R-:W4:Y:S04]  /*21670*/  LDL.LU.64 R62, [R1+0x1538] ;  /* 0x00153800013e7983 */ /* 0x000f280000300a00 */
[----:B------:R-:W2:Y:S04]  /*21680*/  LDL.LU.64 R60, [R1+0x1530] ;  /* 0x00153000013c7983 */ /* 0x000ea80000300a00 */
[----:B------:R-:W3:Y:S01]  /*21690*/  @P4 LDG.E.U16 R80, desc[UR16][R64.64] ;  /* 0x0000001040504981 */ /* 0x000ee2000c1e1500 */
[----:B------:R-:W-:-:S13]  /*216a0*/  ISETP.GT.AND P0, PT, R4, 0x17, PT ;  /* 0x000000170400780c */ /* 0x000fda0003f04270 */
[----:B------:R-:W3:Y:S04]  /*216b0*/  @P0 LDG.E.U16 R41, desc[UR16][R58.64] ;  /* 0x000000103a290981 */ /* 0x000ee8000c1e1500 */
[----:B----4-:R-:W4:Y:S04]  /*216c0*/  @P4 LDG.E.U16 R93, desc[UR16][R62.64] ;  /* 0x000000103e5d4981 */ /* 0x010f28000c1e1500 */
[----:B--2---:R-:W2:Y:S04]  /*216d0*/  @P4 LDG.E.U16 R15, desc[UR16][R60.64] ;  /* 0x000000103c0f4981 */ /* 0x004ea8000c1e1500 */
[----:B---3--:R0:W-:Y:S04]  /*216e0*/  @P2 STL [R1+0x7b4], R0 ;  /* 0x0007b40001002387 */ /* 0x0081e80000100800 */
[----:B0-----:R-:W3:Y:S04]  /*216f0*/  LDL R0, [R1+0x6ec] ;  /* 0x0006ec0001007983 */ /* 0x001ee80000100800 */
[----:B------:R-:W-:Y:S04]  /*21700*/  @P2 STL [R1+0x7ac], R76 ;  /* 0x0007ac4c01002387 */ /* 0x000fe80000100800 */
[----:B------:R-:W-:Y:S04]  /*21710*/  @P2 STL [R1+0x7b0], R77 ;  /* 0x0007b04d01002387 */ /* 0x000fe80000100800 */
[----:B------:R-:W-:Y:S04]  /*21720*/  @P2 STL [R1+0x7b8], R70 ;  /* 0x0007b84601002387 */ /* 0x000fe80000100800 */
[----:B------:R-:W3:Y:S04]  /*21730*/  LDL.LU.64 R64, [R1+0x1528] ;  /* 0x0015280001407983 */ /* 0x000ee80000300a00 */
[----:B------:R-:W3:Y:S04]  /*21740*/  LDL.LU.64 R62, [R1+0x1520] ;  /* 0x00152000013e7983 */ /* 0x000ee80000300a00 */
[----:B------:R-:W3:Y:S04]  /*21750*/  LDL.LU.64 R60, [R1+0x1518] ;  /* 0x00151800013c7983 */ /* 0x000ee80000300a00 */
[----:B--2---:R0:W-:Y:S04]  /*21760*/  @P4 STL [R1+0x74c], R15 ;  /* 0x00074c0f01004387 */ /* 0x0041e80000100800 */
[----:B----4-:R-:W-:Y:S04]  /*21770*/  @P4 STL [R1+0x750], R93 ;  /* 0x0007505d01004387 */ /* 0x010fe80000100800 */
[----:B------:R-:W-:Y:S04]  /*21780*/  @P4 STL [R1+0x754], R80 ;  /* 0x0007545001004387 */ /* 0x000fe80000100800 */
[----:B------:R-:W-:Y:S04]  /*21790*/  @P4 STL [R1+0x758], R81 ;  /* 0x0007585101004387 */ /* 0x000fe80000100800 */
[----:B------:R-:W2:Y:S01]  /*217a0*/  LDL.LU.64 R58, [R1+0x1510] ;  /* 0x00151000013a7983 */ /* 0x000ea20000300a00 */
[----:B------:R-:W-:-:S13]  /*217b0*/  ISETP.GT.AND P5, PT, R4, 0x3a, PT ;  /* 0x0000003a0400780c */ /* 0x000fda0003fa4270 */
[----:B---3--:R-:W3:Y:S04]  /*217c0*/  @P5 LDG.E.U16 R40, desc[UR16][R64.64] ;  /* 0x0000001040285981 */ /* 0x008ee8000c1e1500 */
[----:B------:R-:W4:Y:S04]  /*217d0*/  @P5 LDG.E.U16 R5, desc[UR16][R62.64] ;  /* 0x000000103e055981 */ /* 0x000f28000c1e1500 */
[----:B------:R-:W4:Y:S04]  /*217e0*/  @P5 LDG.E.U16 R2, desc[UR16][R60.64] ;  /* 0x000000103c025981 */ /* 0x000f28000c1e1500 */
        /* <DEDUP_REMOVED lines=8> */
[----:B0-----:R-:W4:Y:S04]  /*21870*/  LDL R15, [R1+0xc88] ;  /* 0x000c8800010f7983 */ /* 0x001f280000100800 */
[----:B--2---:R-:W2:Y:S04]  /*21880*/  @P5 LDG.E.U16 R0, desc[UR16][R58.64] ;  /* 0x000000103a005981 */ /* 0x004ea8000c1e1500 */
[----:B---3--:R0:W-:Y:S04]  /*21890*/  @P5 STL [R1+0x6f8], R40 ;  /* 0x0006f82801005387 */ /* 0x0081e80000100800 */
[----:B------:R-:W3:Y:S04]  /*218a0*/  LDL R73, [R1+0xc80] ;  /* 0x000c800001497983 */ /* 0x000ee80000100800 */
[----:B------:R-:W3:Y:S04]  /*218b0*/  LDL R72, [R1+0x868] ;  /* 0x0008680001487983 */ /* 0x000ee80000100800 */
[----:B0-----:R-:W3:Y:S04]  /*218c0*/  LDL R40, [R1+0xc84] ;  /* 0x000c840001287983 */ /* 0x001ee80000100800 */
[----:B------:R-:W3:Y:S04]  /*218d0*/  LDL R75, [R1+0x864] ;  /* 0x00086400014b7983 */ /* 0x000ee80000100800 */
[----:B------:R-:W-:Y:S04]  /*218e0*/  STL [R1+0x1074], R60 ;  /* 0x0010743c01007387 */ /* 0x000fe80000100800 */
[----:B------:R-:W-:Y:S04]  /*218f0*/  STL [R1+0x1228], R60 ;  /* 0x0012283c01007387 */ /* 0x000fe80000100800 */
[----:B------:R-:W-:Y:S04]  /*21900*/  STL [R1+0x1070], R61 ;  /* 0x0010703d01007387 */ /* 0x000fe80000100800 */
[----:B------:R-:W-:Y:S04]  /*21910*/  STL [R1+0x122c], R61 ;  /* 0x00122c3d01007387 */ /* 0x000fe80000100800 */
[----:B------:R0:W-:Y:S04]  /*21920*/  @P0 STL [R1+0xc8c], R41 ;  /* 0x000c8c2901000387 */ /* 0x0001e80000100800 */
[----:B----4-:R-:W4:Y:S04]  /*21930*/  @P0 LDG.E.U16 R15, desc[UR16][R34.64] ;  /* 0x00000010220f0981 */ /* 0x010f28000c1e1500 */
[----:B0-----:R-:W3:Y:S04]  /*21940*/  LDL R41, [R1+0x860] ;  /* 0x0008600001297983 */ /* 0x001ee80000100800 */
[----:B------:R0:W-:Y:S04]  /*21950*/  @P5 STL [R1+0x6f4], R5 ;  /* 0x0006f40501005387 */ /* 0x0001e80000100800 */
[----:B0-----:R-:W4:Y:S04]  /*21960*/  LDL R5, [R1+0x85c] ;  /* 0x00085c0001057983 */ /* 0x001f280000100800 */
[----:B------:R0:W-:Y:S04]  /*21970*/  @P5 STL [R1+0x6f0], R2 ;  /* 0x0006f00201005387 */ /* 0x0001e80000100800 */
[----:B0-----:R-:W4:Y:S04]  /*21980*/  LDL R2, [R1+0x808] ;  /* 0x0008080001027983 */ /* 0x001f280000100800 */
[----:B--2---:R0:W-:Y:S04]  /*21990*/  @P5 STL [R1+0x6ec], R0 ;  /* 0x0006ec0001005387 */ /* 0x0041e80000100800 */
[----:B------:R-:W2:Y:S04]  /*219a0*/  LDL.64 R60, [R1+0x160] ;  /* 0x00016000013c7983 */ /* 0x000ea80000100a00 */
[----:B------:R-:W2:Y:S04]  /*219b0*/  LDL R65, [R1+0x7a8] ;  /* 0x0007a80001417983 */ /* 0x000ea80000100800 */
[----:B0-----:R-:W2:Y:S04]  /*219c0*/  LDL R0, [R1+0x804] ;  /* 0x0008040001007983 */ /* 0x001ea80000100800 */
[----:B------:R-:W2:Y:S04]  /*219d0*/  LDL.64 R62, [R1+0x158] ;  /* 0x00015800013e7983 */ /* 0x000ea80000100a00 */
[----:B------:R-:W2:Y:S04]  /*219e0*/  LDL R64, [R1+0x7a4] ;  /* 0x0007a40001407983 */ /* 0x000ea80000100800 */
[----:B------:R-:W2:Y:S04]  /*219f0*/  LDL R74, [R1+0x7a0] ;  /* 0x0007a000014a7983 */ /* 0x000ea80000100800 */
[----:B------:R-:W2:Y:S04]  /*21a00*/  LDL.64 R76, [R1+0x148] ;  /* 0x00014800014c7983 */ /* 0x000ea80000100a00 */
[----:B------:R-:W2:Y:S04]  /*21a10*/  LDL R79, [R1+0x79c] ;  /* 0x00079c00014f7983 */ /* 0x000ea80000100800 */
[----:B------:R-:W2:Y:S04]  /*21a20*/  LDL.64 R66, [R1+0x60] ;  /* 0x0000600001427983 */ /* 0x000ea80000100a00 */
[----:B------:R-:W2:Y:S04]  /*21a30*/  LDL R78, [R1+0x748] ;  /* 0x00074800014e7983 */ /* 0x000ea80000100800 */
[----:B------:R-:W2:Y:S04]  /*21a40*/  LDL.64 R68, [R1+0x58] ;  /* 0x0000580001447983 */ /* 0x000ea80000100a00 */
[----:B------:R-:W2:Y:S04]  /*21a50*/  LDL R81, [R1+0x744] ;  /* 0x0007440001517983 */ /* 0x000ea80000100800 */
[----:B------:R-:W2:Y:S04]  /*21a60*/  LDL.64 R70, [R1+0x50] ;  /* 0x0000500001467983 */ /* 0x000ea80000100a00 */
[----:B------:R-:W2:Y:S04]  /*21a70*/  LDL R80, [R1+0x740] ;  /* 0x0007400001507983 */ /* 0x000ea80000100800 */
[----:B------:R-:W2:Y:S04]  /*21a80*/  LDL R93, [R1+0x73c] ;  /* 0x00073c00015d7983 */ /* 0x000ea80000100800 */
[----:B------:R-:W-:Y:S04]  /*21a90*/  STL [R1+0x107c], R58 ;  /* 0x00107c3a01007387 */ /* 0x000fe80000100800 */
[----:B------:R0:W-:Y:S01]  /*21aa0*/  STL [R1+0x1230], R58 ;  /* 0x0012303a01007387 */ /* 0x0001e20000100800 */
[----:B------:R-:W-:-:S03]  /*21ab0*/  ISETP.GT.AND P2, PT, R4, 0x1b, PT ;  /* 0x0000001b0400780c */ /* 0x000fc60003f44270 */
[----:B---3--:R-:W3:Y:S01]  /*21ac0*/  @P0 LDG.E.U16 R40, desc[UR16][R56.64] ;  /* 0x0000001038280981 */ /* 0x008ee2000c1e1500 */
[----:B------:R-:W-:-:S03]  /*21ad0*/  ISETP.GT.AND P4, PT, R4, 0x23, PT ;  /* 0x000000230400780c */ /* 0x000fc60003f84270 */
[----:B------:R-:W2:Y:S04]  /*21ae0*/  @P0 LDG.E.U16 R73, desc[UR16][R48.64] ;  /* 0x0000001030490981 */ /* 0x000ea8000c1e1500 */
[----:B0-----:R-:W2:Y:S04]  /*21af0*/  LDL R58, [R1+0x7fc] ;  /* 0x0007fc00013a7983 */ /* 0x001ea80000100800 */
[----:B------:R-:W-:Y:S04]  /*21b00*/  STL [R1+0x1078], R59 ;  /* 0x0010783b01007387 */ /* 0x000fe80000100800 */
[----:B------:R0:W-:Y:S04]  /*21b10*/  STL [R1+0x1234], R59 ;  /* 0x0012343b01007387 */ /* 0x0001e80000100800 */
[----:B------:R-:W2:Y:S04]  /*21b20*/  @P2 LDG.E.U16 R72, desc[UR16][R46.64] ;  /* 0x000000102e482981 */ /* 0x000ea8000c1e1500 */
[----:B------:R-:W2:Y:S04]  /*21b30*/  @P2 LDG.E.U16 R75, desc[UR16][R44.64] ;  /* 0x000000102c4b2981 */ /* 0x000ea8000c1e1500 */
[----:B0-----:R-:W2:Y:S04]  /*21b40*/  LDL R59, [R1+0x800] ;  /* 0x00080000013b7983 */ /* 0x001ea80000100800 */
[----:B------:R-:W2:Y:S04]  /*21b50*/  LDL.LU.64 R34, [R1+0x1508] ;  /* 0x0015080001227983 */ /* 0x000ea80000300a00 */
[----:B------:R-:W3:Y:S04]  /*21b60*/  @P2 LDG.E.U16 R41, desc[UR16][R42.64] ;  /* 0x000000102a292981 */ /* 0x000ee8000c1e1500 */
[----:B----4-:R-:W4:Y:S04]  /*21b70*/  @P2 LDG.E.U16 R5, desc[UR16][R38.64] ;  /* 0x0000001026052981 */ /* 0x010f28000c1e1500 */
[----:B------:R-:W4:Y:S04]  /*21b80*/  @P4 LDG.E.U16 R2, desc[UR16][R36.64] ;  /* 0x0000001024024981 */ /* 0x000f28000c1e1500 */
[----:B------:R0:W-:Y:S04]  /*21b90*/  @P0 STL [R1+0xc88], R15 ;  /* 0x000c880f01000387 */ /* 0x0001e80000100800 */
[----:B0-----:R-:W4:Y:S04]  /*21ba0*/  LDL.LU R15, [R1+0x1500] ;  /* 0x00150000010f7983 */ /* 0x001f280000300800 */
[----:B------:R-:W4:Y:S04]  /*21bb0*/  LDL.LU.64 R56, [R1+0x14f8] ;  /* 0x0014f80001387983 */ /* 0x000f280000300a00 */
[----:B--2---:R-:W2:Y:S04]  /*21bc0*/  @P4 LDG.E.U16 R0, desc[UR16][R34.64] ;  /* 0x0000001022004981 */ /* 0x004ea8000c1e1500 */
[----:B---3--:R0:W-:Y:S04]  /*21bd0*/  @P0 STL [R1+0xc84], R40 ;  /* 0x000c842801000387 */ /* 0x0081e80000100800 */
[----:B0-----:R-:W3:Y:S04]  /*21be0*/  LDL.LU R40, [R1+0x14f0] ;  /* 0x0014f00001287983 */ /* 0x001ee80000300800 */
[----:B------:R-:W3:Y:S04]  /*21bf0*/  LDL.LU.64 R48, [R1+0x14e8] ;  /* 0x0014e80001307983 */ /* 0x000ee80000300a00 */
[----:B------:R0:W-:Y:S04]  /*21c00*/  @P0 STL [R1+0xc80], R73 ;  /* 0x000c804901000387 */ /* 0x0001e80000100800 */
[----:B------:R-:W3:Y:S04]  /*21c10*/  LDL.LU.64 R46, [R1+0x14e0] ;  /* 0x0014e000012e7983 */ /* 0x000ee80000300a00 */
[----:B------:R-:W3:Y:S04]  /*21c20*/  LDL.LU.64 R44, [R1+0x14d8] ;  /* 0x0014d800012c7983 */ /* 0x000ee80000300a00 */
[----:B0-----:R-:W3:Y:S04]  /*21c30*/  LDL R73, [R1+0x858] ;  /* 0x0008580001497983 */ /* 0x001ee80000100800 */
[----:B------:R0:W-:Y:S04]  /*21c40*/  @P2 STL [R1+0x868], R72 ;  /* 0x0008684801002387 */ /* 0x0001e80000100800 */
[----:B----4-:R-:W4:Y:S04]  /*21c50*/  @P4 LDG.E.U16 R59, desc[UR16][R14.64] ;  /* 0x000000100e3b4981 */ /* 0x010f28000c1e1500 */
[----:B------:R-:W3:Y:S04]  /*21c60*/  @P4 LDG.E.U16 R58, desc[UR16][R56.64] ;  /* 0x00000010383a4981 */ /* 0x000ee8000c1e1500 */
        /* <DEDUP_REMOVED lines=13> */
[----:B--2---:R0:W-:Y:S04]  /*21d40*/  @P4 STL [R1+0x804], R0 ;  /* 0x0008040001004387 */ /* 0x0041e80000100800 */
[----:B0-----:R-:W2:Y:S04]  /*21d50*/  LDL.LU R0, [R1+0x1498] ;  /* 0x0014980001007983 */ /* 0x001ea80000300800 */
[----:B------:R-:W2:Y:S04]  /*21d60*/  LDL.LU.64 R14, [R1+0x1490] ;  /* 0x00149000010e7983 */ /* 0x000ea80000300a00 */
[----:B------:R-:W2:Y:S01]  /*21d70*/  LDL.LU.64 R56, [R1+0x1488] ;  /* 0x0014880001387983 */ /* 0x000ea20000300a00 */
[----:B------:R-:W-:-:S02]  /*21d80*/  ISETP.GT.AND P6, PT, R4, 0x2b, PT ;  /* 0x0000002b0400780c */ /* 0x000fc40003fc4270 */
[----:B------:R-:W-:-:S11]  /*21d90*/  ISETP.GT.AND P0, PT, R4, 0x33, PT ;  /* 0x000000330400780c */ /* 0x000fd60003f04270 */
[----:B------:R-:W2:Y:S04]  /*21da0*/  @P6 LDG.E.U16 R79, desc[UR16][R76.64] ;  /* 0x000000104c4f6981 */ /* 0x000ea8000c1e1500 */
[----:B------:R-:W2:Y:S04]  /*21db0*/  @P0 LDG.E.U16 R78, desc[UR16][R66.64] ;  /* 0x00000010424e0981 */ /* 0x000ea8000c1e1500 */
[----:B------:R-:W2:Y:S04]  /*21dc0*/  @P0 LDG.E.U16 R81, desc[UR16][R68.64] ;  /* 0x0000001044510981 */ /* 0x000ea8000c1e1500 */
[----:B------:R-:W2:Y:S04]  /*21dd0*/  @P0 LDG.E.U16 R80, desc[UR16][R70.64] ;  /* 0x0000001046500981 */ /* 0x000ea8000c1e1500 */
[----:B---3--:R-:W-:Y:S04]  /*21de0*/  @P4 STL [R1+0x7fc], R58 ;  /* 0x0007fc3a01004387 */ /* 0x008fe80000100800 */
[----:B----4-:R-:W-:Y:S04]  /*21df0*/  @P4 STL [R1+0x800], R59 ;  /* 0x0008003b01004387 */ /* 0x010fe80000100800 */
[----:B------:R-:W3:Y:S04]  /*21e00*/  @P6 LDG.E.U16 R64, desc[UR16][R62.64] ;  /* 0x000000103e406981 */ /* 0x000ee8000c1e1500 */
[----:B------:R-:W4:Y:S04]  /*21e10*/  @P6 LDG.E.U16 R65, desc[UR16][R60.64] ;  /* 0x000000103c416981 */ /* 0x000f28000c1e1500 */
[----:B--2---:R-:W2:Y:S04]  /*21e20*/  @P6 LDG.E.U16 R74, desc[UR16][R56.64] ;  /* 0x00000010384a6981 */ /* 0x004ea8000c1e1500 */
[----:B------:R-:W2:Y:S01]  /*21e30*/  LDL.LU.64 R56, [R1+0x1480] ;  /* 0x0014800001387983 */ /* 0x000ea20000300a00 */
[----:B------:R-:W-:-:S13]  /*21e40*/  ISETP.GT.AND P2, PT, R4, 0x1c, PT ;  /* 0x0000001c0400780c */ /* 0x000fda0003f44270 */
[----:B------:R-:W3:Y:S01]  /*21e50*/  @P2 LDG.E.U16 R73, desc[UR16][R54.64] ;  /* 0x0000001036492981 */ /* 0x000ee2000c1e1500 */
[----:B------:R-:W-:-:S03]  /*21e60*/  ISETP.GT.AND P4, PT, R4, 0x3b, PT ;  /* 0x0000003b0400780c */ /* 0x000fc60003f84270 */
[----:B------:R-:W3:Y:S04]  /*21e70*/  @P2 LDG.E.U16 R72, desc[UR16][R52.64] ;  /* 0x0000001034482981 */ /* 0x000ee8000c1e1500 */
[----:B------:R-:W3:Y:S04]  /*21e80*/  @P2 LDG.E.U16 R75, desc[UR16][R50.64] ;  /* 0x00000010324b2981 */ /* 0x000ee8000c1e1500 */
[----:B--2---:R-:W2:Y:S04]  /*21e90*/  @P0 LDG.E.U16 R93, desc[UR16][R56.64] ;  /* 0x00000010385d0981 */ /* 0x004ea8000c1e1500 */
[----:B------:R0:W-:Y:S04]  /*21ea0*/  @P6 STL [R1+0x7a0], R74 ;  /* 0x0007a04a01006387 */ /* 0x0001e80000100800 */
[----:B0-----:R-:W3:Y:S04]  /*21eb0*/  LDL.LU R74, [R1+0x848] ;  /* 0x00084800014a7983 */ /* 0x001ee80000300800 */
[----:B------:R-:W4:Y:S04]  /*21ec0*/  LDL.LU R77, [R1+0x844] ;  /* 0x00084400014d7983 */ /* 0x000f280000300800 */
[----:B------:R-:W4:Y:S04]  /*21ed0*/  LDL.LU R76, [R1+0x840] ;  /* 0x00084000014c7983 */ /* 0x000f280000300800 */
[----:B------:R0:W-:Y:S04]  /*21ee0*/  @P6 STL [R1+0x79c], R79 ;  /* 0x00079c4f01006387 */ /* 0x0001e80000100800 */
[----:B0-----:R-:W4:Y:S04]  /*21ef0*/  LDL.LU R79, [R1+0x83c] ;  /* 0x00083c00014f7983 */ /* 0x001f280000300800 */
[----:B------:R-:W4:Y:S04]  /*21f00*/  LDL.LU.64 R56, [R1+0x1478] ;  /* 0x0014780001387983 */ /* 0x000f280000300a00 */
[----:B------:R-:W4:Y:S04]  /*21f10*/  LDL.LU R59, [R1+0x84c] ;  /* 0x00084c00013b7983 */ /* 0x000f280000300800 */
[----:B------:R0:W-:Y:S04]  /*21f20*/  @P0 STL [R1+0x748], R78 ;  /* 0x0007484e01000387 */ /* 0x0001e80000100800 */
[----:B0-----:R-:W4:Y:S04]  /*21f30*/  LDL.LU R78, [R1+0x7e8] ;  /* 0x0007e800014e7983 */ /* 0x001f280000300800 */
[----:B------:R0:W-:Y:S04]  /*21f40*/  @P0 STL [R1+0x744], R81 ;  /* 0x0007445101000387 */ /* 0x0001e80000100800 */
[----:B0-----:R-:W4:Y:S04]  /*21f50*/  LDL.LU R81, [R1+0x7e4] ;  /* 0x0007e40001517983 */ /* 0x001f280000300800 */
[----:B------:R0:W-:Y:S04]  /*21f60*/  @P0 STL [R1+0x740], R80 ;  /* 0x0007405001000387 */ /* 0x0001e80000100800 */
[----:B0-----:R-:W4:Y:S04]  /*21f70*/  LDL.LU R80, [R1+0x7e0] ;  /* 0x0007e00001507983 */ /* 0x001f280000300800 */
[----:B--2---:R0:W-:Y:S04]  /*21f80*/  @P0 STL [R1+0x73c], R93 ;  /* 0x00073c5d01000387 */ /* 0x0041e80000100800 */
[----:B0-----:R-:W2:Y:S04]  /*21f90*/  LDL.LU R93, [R1+0x7dc] ;  /* 0x0007dc00015d7983 */ /* 0x001ea80000300800 */
[----:B---3--:R-:W-:Y:S04]  /*21fa0*/  @P6 STL [R1+0x7a4], R64 ;  /* 0x0007a44001006387 */ /* 0x008fe80000100800 */
[----:B----4-:R0:W-:Y:S04]  /*21fb0*/  @P6 STL [R1+0x7a8], R65 ;  /* 0x0007a84101006387 */ /* 0x0101e80000100800 */
[----:B------:R-:W3:Y:S04]  /*21fc0*/  LDL.LU.64 R54, [R1+0x1470] ;  /* 0x0014700001367983 */ /* 0x000ee80000300a00 */
[----:B------:R-:W4:Y:S04]  /*21fd0*/  LDL.LU.64 R52, [R1+0x1468] ;  /* 0x0014680001347983 */ /* 0x000f280000300a00 */
[----:B------:R-:W2:Y:S04]  /*21fe0*/  LDL.LU.64 R50, [R1+0x1460] ;  /* 0x0014600001327983 */ /* 0x000ea80000300a00 */
[----:B------:R-:W2:Y:S04]  /*21ff0*/  LDL.LU R58, [R1+0x7f8] ;  /* 0x0007f800013a7983 */ /* 0x000ea80000300800 */
[----:B------:R-:W4:Y:S04]  /*22000*/  LDL.LU R61, [R1+0x7f4] ;  /* 0x0007f400013d7983 */ /* 0x000f280000300800 */
[----:B------:R-:W4:Y:S04]  /*22010*/  @P4 LDG.E.U16 R0, desc[UR16][R56.64] ;  /* 0x0000001038004981 */ /* 0x000f28000c1e1500 */
[----:B------:R-:W4:Y:S04]  /*22020*/  LDL.LU R60, [R1+0x7f0] ;  /* 0x0007f000013c7983 */ /* 0x000f280000300800 */
[----:B------:R-:W4:Y:S04]  /*22030*/  LDL.LU R63, [R1+0x7ec] ;  /* 0x0007ec00013f7983 */ /* 0x000f280000300800 */
[----:B------:R-:W4:Y:S04]  /*22040*/  LDL.LU R62, [R1+0x798] ;  /* 0x00079800013e7983 */ /* 0x000f280000300800 */
[----:B0-----:R-:W4:Y:S04]  /*22050*/  LDL.LU R65, [R1+0x794] ;  /* 0x0007940001417983 */ /* 0x001f280000300800 */
[----:B------:R-:W4:Y:S04]  /*22060*/  LDL.LU R64, [R1+0x790] ;  /* 0x0007900001407983 */ /* 0x000f280000300800 */
[----:B------:R-:W4:Y:S04]  /*22070*/  LDL.LU R67, [R1+0x78c] ;  /* 0x00078c0001437983 */ /* 0x000f280000300800 */
[----:B------:R-:W4:Y:S04]  /*22080*/  LDL.LU R66, [R1+0x738] ;  /* 0x0007380001427983 */ /* 0x000f280000300800 */
[----:B------:R-:W4:Y:S04]  /*22090*/  LDL.LU R69, [R1+0x734] ;  /* 0x0007340001457983 */ /* 0x000f280000300800 */
[----:B------:R-:W4:Y:S04]  /*220a0*/  LDL.LU R68, [R1+0x730] ;  /* 0x0007300001447983 */ /* 0x000f280000300800 */
[----:B------:R-:W4:Y:S01]  /*220b0*/  LDL.LU R71, [R1+0x72c] ;  /* 0x00072c0001477983 */ /* 0x000f220000300800 */
[----:B------:R-:W-:-:S02]  /*220c0*/  ISETP.GT.AND P5, PT, R4, 0x1d, PT ;  /* 0x0000001d0400780c */ /* 0x000fc40003fa4270 */
[C---:B------:R-:W-:Y:S01]  /*220d0*/  ISETP.GT.AND P0, PT, R4.reuse, 0x24, PT ;  /* 0x000000240400780c */ /* 0x040fe20003f04270 */
[----:B------:R-:W4:Y:S10]  /*220e0*/  @P2 LDG.E.U16 R59, desc[UR16][R8.64] ;  /* 0x00000010083b2981 */ /* 0x000f34000c1e1500 */
[----:B------:R-:W4:Y:S04]  /*220f0*/  @P5 LDG.E.U16 R74, desc[UR16][R22.64] ;  /* 0x00000010164a5981 */ /* 0x000f28000c1e1500 */
[----:B------:R-:W4:Y:S04]  /*22100*/  @P5 LDG.E.U16 R77, desc[UR16][R10.64] ;  /* 0x000000100a4d5981 */ /* 0x000f28000c1e1500 */
[----:B------:R-:W4:Y:S04]  /*22110*/  @P5 LDG.E.U16 R76, desc[UR16][R16.64] ;  /* 0x00000010104c5981 */ /* 0x000f28000c1e1500 */
[----:B------:R0:W4:Y:S04]  /*22120*/  @P5 LDG.E.U16 R79, desc[UR16][R6.64] ;  /* 0x00000010064f5981 */ /* 0x000128000c1e1500 */
[----:B---3--:R-:W3:Y:S04]  /*22130*/  @P4 LDG.E.U16 R2, desc[UR16][R54.64] ;  /* 0x0000001036024981 */ /* 0x008ee8000c1e1500 */
[----:B--2---:R-:W2:Y:S04]  /*22140*/  @P0 LDG.E.U16 R58, desc[UR16][R48.64] ;  /* 0x00000010303a0981 */ /* 0x004ea8000c1e1500 */
[----:B----4-:R-:W4:Y:S04]  /*22150*/  @P0 LDG.E.U16 R61, desc[UR16][R46.64] ;  /* 0x000000102e3d0981 */ /* 0x010f28000c1e1500 */
[----:B------:R1:W-:Y:S04]  /*22160*/  STL [R1+0x6e8], R0 ;  /* 0x0006e80001007387 */ /* 0x0003e80000100800 */
[----:B------:R-:W2:Y:S04]  /*22170*/  @P0 LDG.E.U16 R60, desc[UR16][R44.64] ;  /* 0x000000102c3c0981 */ /* 0x000ea8000c1e1500 */
[----:B------:R-:W2:Y:S04]  /*22180*/  @P0 LDG.E.U16 R63, desc[UR16][R42.64] ;  /* 0x000000102a3f0981 */ /* 0x000ea8000c1e1500 */
[----:B-1----:R-:W2:Y:S04]  /*22190*/  LDL.LU R0, [R1+0x145c] ;  /* 0x00145c0001007983 */ /* 0x002ea80000300800 */
[----:B------:R-:W-:Y:S04]  /*221a0*/  STL [R1+0x1084], R56 ;  /* 0x0010843801007387 */ /* 0x000fe80000100800 */
[----:B------:R1:W-:Y:S04]  /*221b0*/  STL [R1+0x1238], R56 ;  /* 0x0012383801007387 */ /* 0x0003e80000100800 */
[----:B-1----:R-:W2:Y:S04]  /*221c0*/  LDL.LU R56, [R1+0x6dc] ;  /* 0x0006dc0001387983 */ /* 0x002ea80000300800 */
[----:B------:R-:W-:Y:S04]  /*221d0*/  STL [R1+0x1080], R57 ;  /* 0x0010803901007387 */ /* 0x000fe80000100800 */
[----:B------:R1:W-:Y:S04]  /*221e0*/  STL [R1+0x123c], R57 ;  /* 0x00123c3901007387 */ /* 0x0003e80000100800 */
[----:B-1----:R-:W2:Y:S04]  /*221f0*/  LDL.LU R57, [R1+0x6e0] ;  /* 0x0006e00001397983 */ /* 0x002ea80000300800 */
[----:B---3--:R1:W-:Y:S04]  /*22200*/  STL [R1+0x6e4], R2 ;  /* 0x0006e40201007387 */ /* 0x0083e80000100800 */
[----:B-1----:R-:W3:Y:S04]  /*22210*/  LDL.LU R2, [R1+0x1458] ;  /* 0x0014580001027983 */ /* 0x002ee80000300800 */
[----:B------:R-:W-:Y:S04]  /*22220*/  STL [R1+0x108c], R54 ;  /* 0x00108c3601007387 */ /* 0x000fe80000100800 */
[----:B------:R-:W-:Y:S04]  /*22230*/  STL [R1+0x1248], R54 ;  /* 0x0012483601007387 */ /* 0x000fe80000100800 */
[----:B------:R-:W-:Y:S04]  /*22240*/  STL [R1+0x124c], R54 ;  /* 0x00124c3601007387 */ /* 0x000fe80000100800 */
[----:B------:R1:W-:Y:S04]  /*22250*/  @P2 STL [R1+0x858], R73 ;  /* 0x0008584901002387 */ /* 0x0003e80000100800 */
[----:B------:R-:W-:Y:S04]  /*22260*/  STL [R1+0x1088], R55 ;  /* 0x0010883701007387 */ /* 0x000fe80000100800 */
[----:B------:R0:W-:Y:S04]  /*22270*/  @P2 STL [R1+0x854], R72 ;  /* 0x0008544801002387 */ /* 0x0001e80000100800 */
[----:B------:R-:W-:Y:S04]  /*22280*/  STL [R1+0x1094], R52 ;  /* 0x0010943401007387 */ /* 0x000fe80000100800 */
[----:B------:R-:W-:Y:S04]  /*22290*/  STL [R1+0x1090], R53 ;  /* 0x0010903501007387 */ /* 0x000fe80000100800 */
[----:B------:R0:W-:Y:S04]  /*222a0*/  @P2 STL [R1+0x850], R75 ;  /* 0x0008504b01002387 */ /* 0x0001e80000100800 */
[----:B------:R-:W-:Y:S04]  /*222b0*/  STL [R1+0x109c], R50 ;  /* 0x00109c3201007387 */ /* 0x000fe80000100800 */
[----:B------:R-:W-:Y:S04]  /*222c0*/  STL [R1+0x1098], R51 ;  /* 0x0010983301007387 */ /* 0x000fe80000100800 */
[----:B------:R-:W3:Y:S04]  /*222d0*/  LDL.LU.64 R8, [R1+0x1450] ;  /* 0x0014500001087983 */ /* 0x000ee80000300a00 */
[----:B------:R-:W3:Y:S04]  /*222e0*/  LDL.LU R70, [R1+0x6d8] ;  /* 0x0006d80001467983 */ /* 0x000ee80000300800 */
[----:B------:R-:W3:Y:S04]  /*222f0*/  LDL.LU.64 R22, [R1+0x1448] ;  /* 0x0014480001167983 */ /* 0x000ee80000300a00 */
[----:B-1----:R-:W3:Y:S04]  /*22300*/  LDL.LU R73, [R1+0x6d4] ;  /* 0x0006d40001497983 */ /* 0x002ee80000300800 */
[----:B------:R-:W3:Y:S04]  /*22310*/  LDL.LU.64 R10, [R1+0x1440] ;  /* 0x00144000010a7983 */ /* 0x000ee80000300a00 */
[----:B------:R-:W3:Y:S04]  /*22320*/  LDL.LU.64 R16, [R1+0x1438] ;  /* 0x0014380001107983 */ /* 0x000ee80000300a00 */
[----:B0-----:R-:W3:Y:S04]  /*22330*/  LDL.LU R72, [R1+0x6d0] ;  /* 0x0006d00001487983 */ /* 0x001ee80000300800 */
[----:B------:R-:W3:Y:S04]  /*22340*/  LDL.LU.64 R6, [R1+0x1430] ;  /* 0x0014300001067983 */ /* 0x000ee80000300a00 */
[----:B------:R-:W3:Y:S04]  /*22350*/  LDL.LU R75, [R1+0x6cc] ;  /* 0x0006cc00014b7983 */ /* 0x000ee80000300800 */
[----:B------:R-:W3:Y:S04]  /*22360*/  LDL.LU.64 R48, [R1+0x1428] ;  /* 0x0014280001307983 */ /* 0x000ee80000300a00 */
[----:B------:R-:W4:Y:S04]  /*22370*/  LDL.LU.64 R46, [R1+0x1420] ;  /* 0x00142000012e7983 */ /* 0x000f280000300a00 */
[----:B------:R-:W4:Y:S04]  /*22380*/  LDL.LU.64 R44, [R1+0x1418] ;  /* 0x00141800012c7983 */ /* 0x000f280000300a00 */
[----:B------:R-:W4:Y:S01]  /*22390*/  LDL.LU.64 R42, [R1+0x1410] ;  /* 0x00141000012a7983 */ /* 0x000f220000300a00 */
[----:B------:R-:W-:-:S02]  /*223a0*/  ISETP.GT.AND P6, PT, R4, 0x25, PT ;  /* 0x000000250400780c */ /* 0x000fc40003fc4270 */
[C---:B------:R-:W-:Y:S01]  /*223b0*/  ISETP.GT.AND P2, PT, R4.reuse, 0x2c, PT ;  /* 0x0000002c0400780c */ /* 0x040fe20003f44270 */
[----:B--2---:R-:W2:Y:S04]  /*223c0*/  @P4 LDG.E.U16 R57, desc[UR16][R52.64] ;  /* 0x0000001034394981 */ /* 0x004ea8000c1e1500 */
[----:B------:R-:W2:Y:S06]  /*223d0*/  @P4 LDG.E.U16 R56, desc[UR16][R50.64] ;  /* 0x0000001032384981 */ /* 0x000eac000c1e1500 */
[----:B------:R-:W2:Y:S04]  /*223e0*/  @P6 LDG.E.U16 R78, desc[UR16][R40.64] ;  /* 0x00000010284e6981 */ /* 0x000ea8000c1e1500 */
[----:B------:R-:W2:Y:S04]  /*223f0*/  @P6 LDG.E.U16 R81, desc[UR16][R38.64] ;  /* 0x0000001026516981 */ /* 0x000ea8000c1e1500 */
[----:B------:R-:W2:Y:S04]  /*22400*/  @P6 LDG.E.U16 R80, desc[UR16][R36.64] ;  /* 0x0000001024506981 */ /* 0x000ea8000c1e1500 */
[----:B------:R-:W2:Y:S04]  /*22410*/  LDL.LU.64 R40, [R1+0x1408] ;  /* 0x0014080001287983 */ /* 0x000ea80000300a00 */
[----:B------:R-:W2:Y:S04]  /*22420*/  LDL.LU.64 R38, [R1+0x1400] ;  /* 0x0014000001267983 */ /* 0x000ea80000300a00 */
[----:B------:R-:W2:Y:S04]  /*22430*/  LDL.LU.64 R36, [R1+0x13f8] ;  /* 0x0013f80001247983 */ /* 0x000ea80000300a00 */
[----:B------:R-:W2:Y:S04]  /*22440*/  @P6 LDG.E.U16 R93, desc[UR16][R34.64] ;  /* 0x00000010225d6981 */ /* 0x000ea8000c1e1500 */
[----:B------:R-:W2:Y:S04]  /*22450*/  LDL.LU.64 R34, [R1+0x13f0] ;  /* 0x0013f00001227983 */ /* 0x000ea80000300a00 */
[----:B---3--:R-:W3:Y:S04]  /*22460*/  @P2 LDG.E.U16 R62, desc[UR16][R48.64] ;  /* 0x00000010303e2981 */ /* 0x008ee8000c1e1500 */
[----:B----4-:R-:W4:Y:S04]  /*22470*/  @P2 LDG.E.U16 R65, desc[UR16][R46.64] ;  /* 0x000000102e412981 */ /* 0x010f28000c1e1500 */
[----:B------:R-:W2:Y:S04]  /*22480*/  @P2 LDG.E.U16 R64, desc[UR16][R44.64] ;  /* 0x000000102c402981 */ /* 0x000ea8000c1e1500 */
[----:B------:R-:W2:Y:S04]  /*22490*/  LDL.LU.64 R48, [R1+0x13e8] ;  /* 0x0013e80001307983 */ /* 0x000ea80000300a00 */
[----:B------:R-:W3:Y:S04]  /*224a0*/  LDL.LU.64 R46, [R1+0x13e0] ;  /* 0x0013e000012e7983 */ /* 0x000ee80000300a00 */
[----:B------:R-:W4:Y:S04]  /*224b0*/  LDL.LU.64 R44, [R1+0x13d8] ;  /* 0x0013d800012c7983 */ /* 0x000f280000300a00 */
[----:B------:R-:W4:Y:S04]  /*224c0*/  @P2 LDG.E.U16 R67, desc[UR16][R42.64] ;  /* 0x000000102a432981 */ /* 0x000f28000c1e1500 */
[----:B------:R-:W4:Y:S01]  /*224d0*/  LDL.LU.64 R42, [R1+0x13d0] ;  /* 0x0013d000012a7983 */ /* 0x000f220000300a00 */
[----:B------:R-:W-:-:S13]  /*224e0*/  ISETP.GT.AND P4, PT, R4, 0x34, PT ;  /* 0x000000340400780c */ /* 0x000fda0003f84270 */
[----:B--2---:R-:W2:Y:S04]  /*224f0*/  @P4 LDG.E.U16 R66, desc[UR16][R48.64] ;  /* 0x0000001030424981 */ /* 0x004ea8000c1e1500 */
[----:B---3--:R-:W3:Y:S04]  /*22500*/  @P4 LDG.E.U16 R69, desc[UR16][R46.64] ;  /* 0x000000102e454981 */ /* 0x008ee8000c1e1500 */
[----:B----4-:R-:W4:Y:S04]  /*22510*/  @P4 LDG.E.U16 R68, desc[UR16][R44.64] ;  /* 0x000000102c444981 */ /* 0x010f28000c1e1500 */
[----:B------:R-:W2:Y:S04]  /*22520*/  LDL.LU.64 R48, [R1+0x13c8] ;  /* 0x0013c80001307983 */ /* 0x000ea80000300a00 */
[----:B------:R-:W3:Y:S04]  /*22530*/  LDL.LU.64 R46, [R1+0x13c0] ;  /* 0x0013c000012e7983 */ /* 0x000ee80000300a00 */
[----:B------:R-:W3:Y:S04]  /*22540*/  LDL.LU.64 R44, [R1+0x13b8] ;  /* 0x0013b800012c7983 */ /* 0x000ee80000300a00 */
[----:B------:R-:W4:Y:S04]  /*22550*/  @P4 LDG.E.U16 R71, desc[UR16][R42.64] ;  /* 0x000000102a474981 */ /* 0x000f28000c1e1500 */
[----:B------:R-:W4:Y:S01]  /*22560*/  LDL.LU.64 R42, [R1+0x13b0] ;  /* 0x0013b000012a7983 */ /* 0x000f220000300a00 */
[----:B------:R-:W-:-:S02]  /*22570*/  ISETP.GT.AND P2, PT, R4, 0x2d, PT ;  /* 0x0000002d0400780c */ /* 0x000fc40003f44270 */
[----:B------:R-:W-:Y:S02]  /*22580*/  PRMT R92, RZ, 0x7610, R92 ;  /* 0x00007610ff5c7816 */ /* 0x000fe4000000005c */
[----:B------:R-:W-:Y:S02]  /*22590*/  PRMT R91, RZ, 0x7610, R91 ;  /* 0x00007610ff5b7816 */ /* 0x000fe4000000005b */
[----:B------:R-:W-:Y:S02]  /*225a0*/  PRMT R90, RZ, 0x7610, R90 ;  /* 0x00007610ff5a7816 */ /* 0x000fe4000000005a */
[----:B------:R-:W-:-:S05]  /*225b0*/  PRMT R3, RZ, 0x7610, R3 ;  /* 0x00007610ff037816 */ /* 0x000fca0000000003 */
[----:B------:R-:W4:Y:S04]  /*225c0*/  @P2 LDG.E.U16 R92, desc[UR16][R40.64] ;  /* 0x00000010285c2981 */ /* 0x000f28000c1e1500 */
[----:B------:R-:W4:Y:S04]  /*225d0*/  @P2 LDG.E.U16 R91, desc[UR16][R38.64] ;  /* 0x00000010265b2981 */ /* 0x000f28000c1e1500 */
[----:B------:R-:W4:Y:S04]  /*225e0*/  @P2 LDG.E.U16 R90, desc[UR16][R36.64] ;  /* 0x00000010245a2981 */ /* 0x000f28000c1e1500 */
[----:B------:R-:W4:Y:S04]  /*225f0*/  @P2 LDG.E.U16 R3, desc[UR16][R34.64] ;  /* 0x0000001022032981 */ /* 0x000f28000c1e1500 */
[----:B--2---:R-:W-:Y:S04]  /*22600*/  STL [R1+0x10a4], R48 ;  /* 0x0010a43001007387 */ /* 0x004fe80000100800 */
[----:B------:R-:W-:Y:S04]  /*22610*/  STL [R1+0x10a0], R49 ;  /* 0x0010a03101007387 */ /* 0x000fe80000100800 */
[----:B---3--:R-:W-:Y:S04]  /*22620*/  STL [R1+0x10ac], R46 ;  /* 0x0010ac2e01007387 */ /* 0x008fe80000100800 */
[----:B------:R-:W-:Y:S04]  /*22630*/  STL [R1+0x10a8], R47 ;  /* 0x0010a82f01007387 */ /* 0x000fe80000100800 */
[----:B------:R-:W-:Y:S04]  /*22640*/  STL [R1+0x10b4], R44 ;  /* 0x0010b42c01007387 */ /* 0x000fe80000100800 */
[----:B------:R-:W-:Y:S04]  /*22650*/  STL [R1+0x10b0], R45 ;  /* 0x0010b02d01007387 */ /* 0x000fe80000100800 */
[----:B----4-:R-:W-:Y:S04]  /*22660*/  STL [R1+0x10bc], R42 ;  /* 0x0010bc2a01007387 */ /* 0x010fe80000100800 */
[----:B------:R-:W-:Y:S04]  /*22670*/  STL [R1+0x10b8], R43 ;  /* 0x0010b82b01007387 */ /* 0x000fe80000100800 */
[----:B------:R-:W2:Y:S04]  /*22680*/  LDL.LU.64 R40, [R1+0x13a8] ;  /* 0x0013a80001287983 */ /* 0x000ea80000300a00 */
[----:B------:R-:W3:Y:S04]  /*22690*/  LDL.LU.64 R38, [R1+0x13a0] ;  /* 0x0013a00001267983 */ /* 0x000ee80000300a00 */
[----:B------:R-:W4:Y:S04]  /*226a0*/  LDL.LU.64 R36, [R1+0x1398] ;  /* 0x0013980001247983 */ /* 0x000f280000300a00 */
[----:B------:R-:W4:Y:S01]  /*226b0*/  LDL.LU.64 R34, [R1+0x1390] ;  /* 0x0013900001227983 */ /* 0x000f220000300a00 */
[----:B------:R-:W-:-:S02]  /*226c0*/  ISETP.GT.AND P6, PT, R4, 0x35, PT ;  /* 0x000000350400780c */ /* 0x000fc40003fc4270 */
[----:B------:R-:W-:Y:S02]  /*226d0*/  PRMT R88, RZ, 0x7610, R88 ;  /* 0x00007610ff587816 */ /* 0x000fe40000000058 */
[----:B------:R-:W-:Y:S02]  /*226e0*/  PRMT R89, RZ, 0x7610, R89 ;  /* 0x00007610ff597816 */ /* 0x000fe40000000059 */
[----:B------:R-:W-:Y:S02]  /*226f0*/  ISETP.GT.AND P5, PT, R4, 0x1e, PT ;  /* 0x0000001e0400780c */ /* 0x000fe40003fa4270 */
[----:B------:R-:W-:Y:S02]  /*22700*/  PRMT R86, RZ, 0x7610, R86 ;  /* 0x00007610ff567816 */ /* 0x000fe40000000056 */
[----:B------:R-:W-:Y:S02]  /*22710*/  PRMT R83, RZ, 0x7610, R83 ;  /* 0x00007610ff537816 */ /* 0x000fe40000000053 */
[----:B------:R-:W-:-:S02]  /*22720*/  PRMT R7, RZ, 0x7610, R7 ;  /* 0x00007610ff077816 */ /* 0x000fc40000000007 */
[----:B------:R-:W-:Y:S02]  /*22730*/  PRMT R5, RZ, 0x7610, R5 ;  /* 0x00007610ff057816 */ /* 0x000fe40000000005 */
[----:B------:R-:W-:-:S03]  /*22740*/  PRMT R0, RZ, 0x7610, R0 ;  /* 0x00007610ff007816 */ /* 0x000fc60000000000 */
[----:B------:R-:W4:Y:S04]  /*22750*/  @P5 LDG.E.U16 R7, desc[UR16][R28.64] ;  /* 0x000000101c075981 */ /* 0x000f28000c1e1500 */
[----:B------:R-:W4:Y:S04]  /*22760*/  @P5 LDG.E.U16 R5, desc[UR16][R32.64] ;  /* 0x0000001020055981 */ /* 0x000f28000c1e1500 */
[----:B------:R-:W4:Y:S01]  /*22770*/  @P5 LDG.E.U16 R0, desc[UR16][R30.64] ;  /* 0x000000101e005981 */ /* 0x000f22000c1e1500 */
[----:B------:R-:W-:-:S06]  /*22780*/  PRMT R2, RZ, 0x7610, R2 ;  /* 0x00007610ff027816 */ /* 0x000fcc0000000002 */
[----:B------:R-:W4:Y:S04]  /*22790*/  @P5 LDG.E.U16 R2, desc[UR16][R24.64] ;  /* 0x0000001018025981 */ /* 0x000f28000c1e1500 */
[----:B--2---:R-:W2:Y:S04]  /*227a0*/  @P6 LDG.E.U16 R88, desc[UR16][R40.64] ;  /* 0x0000001028586981 */ /* 0x004ea8000c1e1500 */
[----:B---3--:R-:W3:Y:S04]  /*227b0*/  @P6 LDG.E.U16 R89, desc[UR16][R38.64] ;  /* 0x0000001026596981 */ /* 0x008ee8000c1e1500 */
[----:B----4-:R-:W4:Y:S04]  /*227c0*/  @P6 LDG.E.U16 R86, desc[UR16][R36.64] ;  /* 0x0000001024566981 */ /* 0x010f28000c1e1500 */
[----:B------:R-:W2:Y:S04]  /*227d0*/  LDL.LU.64 R40, [R1+0x1388] ;  /* 0x0013880001287983 */ /* 0x000ea80000300a00 */
[----:B------:R-:W3:Y:S04]  /*227e0*/  LDL.LU.64 R38, [R1+0x1380] ;  /* 0x0013800001267983 */ /* 0x000ee80000300a00 */
[----:B------:R-:W3:Y:S04]  /*227f0*/  LDL.LU.64 R36, [R1+0x1378] ;  /* 0x0013780001247983 */ /* 0x000ee80000300a00 */
[----:B------:R-:W4:Y:S04]  /*22800*/  @P6 LDG.E.U16 R83, desc[UR16][R34.64] ;  /* 0x0000001022536981 */ /* 0x000f28000c1e1500 */
[----:B------:R-:W4:Y:S04]  /*22810*/  LDL.LU.64 R34, [R1+0x1370] ;  /* 0x0013700001227983 */ /* 0x000f280000300a00 */
        /* <DEDUP_REMOVED lines=9> */
[----:B------:R0:W-:Y:S04]  /*228b0*/  STL [R1+0xc7c], R7 ;  /* 0x000c7c0701007387 */ /* 0x0001e80000100800 */
[----:B0-----:R-:W3:Y:S04]  /*228c0*/  LDL.LU R7, [R1+0x1360] ;  /* 0x0013600001077983 */ /* 0x001ee80000300800 */
[----:B------:R-:W4:Y:S04]  /*228d0*/  LDL.LU.64 R32, [R1+0x1358] ;  /* 0x0013580001207983 */ /* 0x000f280000300a00 */
[----:B------:R0:W-:Y:S04]  /*228e0*/  STL [R1+0xc78], R5 ;  /* 0x000c780501007387 */ /* 0x0001e80000100800 */
[----:B0-----:R-:W2:Y:S04]  /*228f0*/  LDL.LU R5, [R1+0x1350] ;  /* 0x0013500001057983 */ /* 0x001ea80000300800 */
[----:B------:R-:W3:Y:S04]  /*22900*/  LDL.LU.64 R30, [R1+0x1348] ;  /* 0x00134800011e7983 */ /* 0x000ee80000300a00 */
[----:B------:R0:W-:Y:S04]  /*22910*/  STL [R1+0xc74], R0 ;  /* 0x000c740001007387 */ /* 0x0001e80000100800 */
[----:B0-----:R-:W3:Y:S04]  /*22920*/  LDL.LU R0, [R1+0x1340] ;  /* 0x0013400001007983 */ /* 0x001ee80000300800 */
[----:B------:R-:W3:Y:S04]  /*22930*/  LDL.LU.64 R24, [R1+0x1338] ;  /* 0x0013380001187983 */ /* 0x000ee80000300a00 */
[----:B------:R0:W-:Y:S04]  /*22940*/  STL [R1+0xc70], R2 ;  /* 0x000c700201007387 */ /* 0x0001e80000100800 */
[----:B0-----:R-:W4:Y:S01]  /*22950*/  LDL.LU R2, [R1+0x1330] ;  /* 0x0013300001027983 */ /* 0x001f220000300800 */
[----:B------:R-:W-:-:S02]  /*22960*/  ISETP.GT.AND P4, PT, R4, 0x1f, PT ;  /* 0x0000001f0400780c */ /* 0x000fc40003f84270 */
[----:B--2---:R-:W-:-:S11]  /*22970*/  PRMT R5, RZ, 0x7610, R5 ;  /* 0x00007610ff057816 */ /* 0x004fd60000000005 */
[----:B------:R-:W2:Y:S01]  /*22980*/  @P4 LDG.E.U16 R5, desc[UR16][R20.64] ;  /* 0x0000001014054981 */ /* 0x000ea2000c1e1500 */
[----:B---3--:R-:W-:Y:S02]  /*22990*/  PRMT R25, RZ, 0x7610, R25 ;  /* 0x00007610ff197816 */ /* 0x008fe40000000019 */
[----:B------:R-:W-:-:S04]  /*229a0*/  PRMT R0, RZ, 0x7610, R0 ;  /* 0x00007610ff007816 */ /* 0x000fc80000000000 */
[----:B------:R-:W3:Y:S04]  /*229b0*/  @P4 LDG.E.U16 R25, desc[UR16][R26.64] ;  /* 0x000000101a194981 */ /* 0x000ee8000c1e1500 */
[----:B------:R-:W2:Y:S01]  /*229c0*/  @P4 LDG.E.U16 R0, desc[UR16][R18.64] ;  /* 0x0000001012004981 */ /* 0x000ea2000c1e1500 */
[----:B----4-:R-:W-:-:S03]  /*229d0*/  PRMT R2, RZ, 0x7610, R2 ;  /* 0x00007610ff027816 */ /* 0x010fc60000000002 */
[----:B------:R-:W4:Y:S04]  /*229e0*/  LDL.LU.64 R26, [R1+0x1328] ;  /* 0x00132800011a7983 */ /* 0x000f280000300a00 */
[----:B------:R-:W2:Y:S04]  /*229f0*/  @P4 LDG.E.U16 R2, desc[UR16][R12.64] ;  /* 0x000000100c024981 */ /* 0x000ea8000c1e1500 */
[----:B---3--:R0:W-:Y:S04]  /*22a00*/  STL [R1+0xc6c], R25 ;  /* 0x000c6c1901007387 */ /* 0x0081e80000100800 */
[----:B0-----:R-:W3:Y:S04]  /*22a10*/  LDL.LU R25, [R1+0x1320] ;  /* 0x0013200001197983 */ /* 0x001ee80000300800 */
[----:B------:R-:W3:Y:S04]  /*22a20*/  LDL.LU.64 R20, [R1+0x1318] ;  /* 0x0013180001147983 */ /* 0x000ee80000300a00 */
[----:B--2---:R0:W-:Y:S04]  /*22a30*/  STL [R1+0xc68], R5 ;  /* 0x000c680501007387 */ /* 0x0041e80000100800 */
        /* <DEDUP_REMOVED lines=37> */
[----:B------:R-:W2:Y:S01]  /*22c90*/  @P2 LDG.E.U16 R2, desc[UR16][R32.64] ;  /* 0x0000001020022981 */ /* 0x000ea2000c1e1500 */
[----:B------:R-:W-:Y:S02]  /*22ca0*/  ISETP.GT.AND P0, PT, R4, 0x3c, PT ;  /* 0x0000003c0400780c */ /* 0x000fe40003f04270 */
[----:B------:R-:W-:Y:S02]  /*22cb0*/  PRMT R82, RZ, 0x7610, R82 ;  /* 0x00007610ff527816 */ /* 0x000fe40000000052 */
[----:B------:R-:W-:-:S09]  /*22cc0*/  PRMT R85, RZ, 0x7610, R85 ;  /* 0x00007610ff557816 */ /* 0x000fd20000000055 */
[----:B------:R-:W4:Y:S04]  /*22cd0*/  @P0 LDG.E.U16 R70, desc[UR16][R48.64] ;  /* 0x0000001030460981 */ /* 0x000f28000c1e1500 */
[----:B------:R-:W4:Y:S04]  /*22ce0*/  @P0 LDG.E.U16 R73, desc[UR16][R46.64] ;  /* 0x000000102e490981 */ /* 0x000f28000c1e1500 */
[----:B------:R-:W4:Y:S04]  /*22cf0*/  @P0 LDG.E.U16 R72, desc[UR16][R44.64] ;  /* 0x000000102c480981 */ /* 0x000f28000c1e1500 */
[----:B------:R-:W4:Y:S04]  /*22d00*/  @P0 LDG.E.U16 R75, desc[UR16][R42.64] ;  /* 0x000000102a4b0981 */ /* 0x000f28000c1e1500 */
[----:B---3--:R0:W-:Y:S04]  /*22d10*/  STL [R1+0xc4c], R10 ;  /* 0x000c4c0a01007387 */ /* 0x0081e80000100800 */
[----:B0-----:R-:W3:Y:S04]  /*22d20*/  LDL.LU R10, [R1+0x12a0] ;  /* 0x0012a000010a7983 */ /* 0x001ee80000300800 */
[----:B------:R-:W3:Y:S04]  /*22d30*/  LDL.LU.64 R28, [R1+0x1298] ;  /* 0x00129800011c7983 */ /* 0x000ee80000300a00 */
[----:B--2---:R0:W-:Y:S04]  /*22d40*/  STL [R1+0xc48], R5 ;  /* 0x000c480501007387 */ /* 0x0041e80000100800 */
[----:B0-----:R-:W2:Y:S04]  /*22d50*/  LDL.LU R5, [R1+0x1290] ;  /* 0x0012900001057983 */ /* 0x001ea80000300800 */
[----:B------:R-:W2:Y:S04]  /*22d60*/  LDL.LU.64 R6, [R1+0x1288] ;  /* 0x0012880001067983 */ /* 0x000ea80000300a00 */
[----:B------:R0:W-:Y:S04]  /*22d70*/  STL [R1+0xc44], R0 ;  /* 0x000c440001007387 */ /* 0x0001e80000100800 */
[----:B0-----:R-:W2:Y:S04]  /*22d80*/  LDL.LU R0, [R1+0x1280] ;  /* 0x0012800001007983 */ /* 0x001ea80000300800 */
[----:B------:R-:W2:Y:S04]  /*22d90*/  LDL.LU.64 R32, [R1+0x1278] ;  /* 0x0012780001207983 */ /* 0x000ea80000300a00 */
[----:B------:R0:W-:Y:S04]  /*22da0*/  STL [R1+0xc40], R2 ;  /* 0x000c400201007387 */ /* 0x0001e80000100800 */
[----:B0-----:R-:W2:Y:S01]  /*22db0*/  LDL.LU R2, [R1+0x1270] ;  /* 0x0012700001027983 */ /* 0x001ea20000300800 */
[----:B------:R-:W-:-:S02]  /*22dc0*/  ISETP.GT.AND P0, PT, R4, 0x3d, PT ;  /* 0x0000003d0400780c */ /* 0x000fc40003f04270 */
[----:B------:R-:W-:Y:S02]  /*22dd0*/  PRMT R84, RZ, 0x7610, R84 ;  /* 0x00007610ff547816 */ /* 0x000fe40000000054 */
[----:B------:R-:W-:-:S09]  /*22de0*/  PRMT R87, RZ, 0x7610, R87 ;  /* 0x00007610ff577816 */ /* 0x000fd20000000057 */
[----:B------:R-:W3:Y:S04]  /*22df0*/  @P0 LDG.E.U16 R82, desc[UR16][R40.64] ;  /* 0x0000001028520981 */ /* 0x000ee8000c1e1500 */
[----:B------:R-:W3:Y:S04]  /*22e00*/  @P0 LDG.E.U16 R85, desc[UR16][R38.64] ;  /* 0x0000001026550981 */ /* 0x000ee8000c1e1500 */
[----:B------:R-:W3:Y:S04]  /*22e10*/  @P0 LDG.E.U16 R84, desc[UR16][R36.64] ;  /* 0x0000001024540981 */ /* 0x000ee8000c1e1500 */
[----:B------:R-:W3:Y:S01]  /*22e20*/  @P0 LDG.E.U16 R87, desc[UR16][R34.64] ;  /* 0x0000001022570981 */ /* 0x000ee2000c1e1500 */
[----:B------:R-:W-:-:S02]  /*22e30*/  ISETP.GT.AND P0, PT, R4, 0x2e, PT ;  /* 0x0000002e0400780c */ /* 0x000fc40003f04270 */
[----:B--2---:R-:W-:-:S11]  /*22e40*/  PRMT R2, RZ, 0x7610, R2 ;  /* 0x00007610ff027816 */ /* 0x004fd60000000002 */
[----:B------:R-:W2:Y:S04]  /*22e50*/  @P0 LDG.E.U16 R2, desc[UR16][R30.64] ;  /* 0x000000101e020981 */ /* 0x000ea8000c1e1500 */
[----:B------:R-:W2:Y:S01]  /*22e60*/  LDL.LU.64 R30, [R1+0x1268] ;  /* 0x00126800011e7983 */ /* 0x000ea20000300a00 */
[----:B------:R-:W-:Y:S02]  /*22e70*/  ISETP.GT.AND P5, PT, R4, 0x36, PT ;  /* 0x000000360400780c */ /* 0x000fe40003fa4270 */
[----:B------:R-:W-:-:S11]  /*22e80*/  PRMT R6, RZ, 0x7610, R6 ;  /* 0x00007610ff067816 */ /* 0x000fd60000000006 */
[----:B---3--:R-:W3:Y:S01]  /*22e90*/  @P5 LDG.E.U16 R6, desc[UR16][R28.64] ;  /* 0x000000101c065981 */ /* 0x008ee2000c1e1500 */
[----:B------:R-:W-:Y:S02]  /*22ea0*/  ISETP.GT.AND P4, PT, R4, 0x2f, PT ;  /* 0x0000002f0400780c */ /* 0x000fe40003f84270 */
[----:B------:R-:W-:Y:S02]  /*22eb0*/  PRMT R5, RZ, 0x7610, R5 ;  /* 0x00007610ff057816 */ /* 0x000fe40000000005 */
[----:B------:R-:W-:Y:S02]  /*22ec0*/  PRMT R7, RZ, 0x7610, R7 ;  /* 0x00007610ff077816 */ /* 0x000fe40000000007 */
[----:B------:R-:W-:Y:S02]  /*22ed0*/  PRMT R11, RZ, 0x7610, R11 ;  /* 0x00007610ff0b7816 */ /* 0x000fe4000000000b */
[----:B------:R-:W3:Y:S01]  /*22ee0*/  @P5 LDG.E.U16 R5, desc[UR16][R32.64] ;  /* 0x0000001020055981 */ /* 0x000ee2000c1e1500 */
[----:B------:R-:W-:-:S04]  /*22ef0*/  PRMT R23, RZ, 0x7610, R23 ;  /* 0x00007610ff177816 */ /* 0x000fc80000000017 */
[----:B------:R-:W3:Y:S01]  /*22f00*/  @P4 LDG.E.U16 R7, desc[UR16][R8.64] ;  /* 0x0000001008074981 */ /* 0x000ee2000c1e1500 */
[----:B------:R-:W-:Y:S02]  /*22f10*/  PRMT R22, RZ, 0x7610, R22 ;  /* 0x00007610ff167816 */ /* 0x000fe40000000016 */
[----:B------:R-:W-:Y:S01]  /*22f20*/  PRMT R10, RZ, 0x7610, R10 ;  /* 0x00007610ff0a7816 */ /* 0x000fe2000000000a */
[----:B------:R-:W3:Y:S01]  /*22f30*/  @P4 LDG.E.U16 R11, desc[UR16][R14.64] ;  /* 0x000000100e0b4981 */ /* 0x000ee2000c1e1500 */
[----:B----4-:R-:W-:-:S03]  /*22f40*/  PRMT R17, RZ, 0x7610, R17 ;  /* 0x00007610ff117816 */ /* 0x010fc60000000011 */
[----:B------:R-:W4:Y:S01]  /*22f50*/  @P0 LDG.E.U16 R23, desc[UR16][R26.64] ;  /* 0x000000101a170981 */ /* 0x000f22000c1e1500 */
[----:B------:R-:W-:-:S03]  /*22f60*/  PRMT R16, RZ, 0x7610, R16 ;  /* 0x00007610ff107816 */ /* 0x000fc60000000010 */
[----:B------:R-:W4:Y:S04]  /*22f70*/  @P0 LDG.E.U16 R22, desc[UR16][R24.64] ;  /* 0x0000001018160981 */ /* 0x000f28000c1e1500 */
[----:B------:R-:W4:Y:S04]  /*22f80*/  @P4 LDG.E.U16 R10, desc[UR16][R12.64] ;  /* 0x000000100c0a4981 */ /* 0x000f28000c1e1500 */
[----:B------:R-:W4:Y:S04]  /*22f90*/  @P0 LDG.E.U16 R17, desc[UR16][R20.64] ;  /* 0x0000001014110981 */ /* 0x000f28000c1e1500 */
[----:B------:R-:W4:Y:S04]  /*22fa0*/  @P4 LDG.E.U16 R16, desc[UR16][R18.64] ;  /* 0x0000001012104981 */ /* 0x000f28000c1e1500 */
[----:B--2---:R0:W-:Y:S04]  /*22fb0*/  STL [R1+0xc3c], R2 ;  /* 0x000c3c0201007387 */ /* 0x0041e80000100800 */
[----:B0-----:R-:W2:Y:S04]  /*22fc0*/  LDL.LU R2, [R1+0x1260] ;  /* 0x0012600001027983 */ /* 0x001ea80000300800 */
[----:B------:R-:W4:Y:S01]  /*22fd0*/  LDL.LU.64 R28, [R1+0x1258] ;  /* 0x00125800011c7983 */ /* 0x000f220000300a00 */
[----:B------:R-:W-:-:S03]  /*22fe0*/  PRMT R0, RZ, 0x7610, R0 ;  /* 0x00007610ff007816 */ /* 0x000fc60000000000 */
[----:B------:R-:W-:Y:S04]  /*22ff0*/  STL [R1+0x10e4], R32 ;  /* 0x0010e42001007387 */ /* 0x000fe80000100800 */
[----:B------:R-:W-:Y:S04]  /*23000*/  STL [R1+0x10e0], R33 ;  /* 0x0010e02101007387 */ /* 0x000fe80000100800 */
[----:B---3--:R0:W-:Y:S04]  /*23010*/  STL [R1+0xc18], R5 ;  /* 0x000c180501007387 */ /* 0x0081e80000100800 */
[----:B0-----:R-:W3:Y:S01]  /*23020*/  LDL.LU R5, [R1+0xf94] ;  /* 0x000f940001057983 */ /* 0x001ee20000300800 */
[----:B--2---:R-:W-:-:S03]  /*23030*/  PRMT R2, RZ, 0x7610, R2 ;  /* 0x00007610ff027816 */ /* 0x004fc60000000002 */
[----:B----4-:R-:W2:Y:S04]  /*23040*/  @P5 LDG.E.U16 R0, desc[UR16][R28.64] ;  /* 0x000000101c005981 */ /* 0x010ea8000c1e1500 */
[----:B------:R-:W4:Y:S04]  /*23050*/  @P5 LDG.E.U16 R2, desc[UR16][R30.64] ;  /* 0x000000101e025981 */ /* 0x000f28000c1e1500 */
[----:B------:R0:W-:Y:S04]  /*23060*/  STL [R1+0xc20], R7 ;  /* 0x000c200701007387 */ /* 0x0001e80000100800 */
[----:B0-----:R-:W2:Y:S04]  /*23070*/  LDL.LU R7, [R1+0xf68] ;  /* 0x000f680001077983 */ /* 0x001ea80000300800 */
[----:B------:R0:W-:Y:S04]  /*23080*/  STL [R1+0xc1c], R6 ;  /* 0x000c1c0601007387 */ /* 0x0001e80000100800 */
[----:B0-----:R-:W3:Y:S04]  /*23090*/  LDL.LU R6, [R1+0xf98] ;  /* 0x000f980001067983 */ /* 0x001ee80000300800 */
[----:B------:R-:W3:Y:S04]  /*230a0*/  LDL.LU R9, [R1+0xf6c] ;  /* 0x000f6c0001097983 */ /* 0x000ee80000300800 */
[----:B------:R-:W3:Y:S04]  /*230b0*/  LDL.LU R8, [R1+0xf9c] ;  /* 0x000f9c0001087983 */ /* 0x000ee80000300800 */
[----:B------:R0:W-:Y:S04]  /*230c0*/  STL [R1+0xc28], R11 ;  /* 0x000c280b01007387 */ /* 0x0001e80000100800 */
[----:B------:R-:W-:Y:S04]  /*230d0*/  STL [R1+0xc38], R23 ;  /* 0x000c381701007387 */ /* 0x000fe80000100800 */
[----:B0-----:R-:W3:Y:S04]  /*230e0*/  LDL.LU R11, [R1+0xf70] ;  /* 0x000f7000010b7983 */ /* 0x001ee80000300800 */
[----:B------:R-:W-:Y:S04]  /*230f0*/  STL [R1+0xc34], R22 ;  /* 0x000c341601007387 */ /* 0x000fe80000100800 */
[----:B------:R0:W-:Y:S04]  /*23100*/  STL [R1+0xc24], R10 ;  /* 0x000c240a01007387 */ /* 0x0001e80000100800 */
[----:B------:R1:W-:Y:S04]  /*23110*/  STL [R1+0xc30], R17 ;  /* 0x000c301101007387 */ /* 0x0003e80000100800 */
[----:B0-----:R-:W3:Y:S04]  /*23120*/  LDL.LU R10, [R1+0xfa0] ;  /* 0x000fa000010a7983 */ /* 0x001ee80000300800 */
[----:B------:R-:W3:Y:S04]  /*23130*/  LDL.LU R21, [R1+0xf74] ;  /* 0x000f740001157983 */ /* 0x000ee80000300800 */
[----:B------:R-:W3:Y:S04]  /*23140*/  LDL.LU R20, [R1+0xfa4] ;  /* 0x000fa40001147983 */ /* 0x000ee80000300800 */
[----:B------:R-:W3:Y:S04]  /*23150*/  LDL.LU R23, [R1+0xf78] ;  /* 0x000f780001177983 */ /* 0x000ee80000300800 */
[----:B------:R-:W3:Y:S04]  /*23160*/  LDL.LU R22, [R1+0xfa8] ;  /* 0x000fa80001167983 */ /* 0x000ee80000300800 */
[----:B------:R-:W3:Y:S04]  /*23170*/  LDL.LU R25, [R1+0xf7c] ;  /* 0x000f7c0001197983 */ /* 0x000ee80000300800 */
        /* <DEDUP_REMOVED lines=8> */
[----:B-1----:R-:W3:Y:S04]  /*23200*/  LDL.LU R17, [R1+0xf8c] ;  /* 0x000f8c0001117983 */ /* 0x002ee80000300800 */
[----:B0-----:R-:W3:Y:S04]  /*23210*/  LDL.LU R16, [R1+0xfbc] ;  /* 0x000fbc0001107983 */ /* 0x001ee80000300800 */
[----:B------:R-:W3:Y:S04]  /*23220*/  LDL.LU R19, [R1+0xf90] ;  /* 0x000f900001137983 */ /* 0x000ee80000300800 */
[----:B----4-:R0:W-:Y:S04]  /*23230*/  STL [R1+0xc14], R2 ;  /* 0x000c140201007387 */ /* 0x0101e80000100800 */
[----:B------:R-:W3:Y:S01]  /*23240*/  LDL.LU R18, [R1+0xfc0] ;  /* 0x000fc00001127983 */ /* 0x000ee20000300800 */
[----:B0-----:R-:W0:Y:S03]  /*23250*/  S2R R2, SR_TID.X ;  /* 0x0000000000027919 */ /* 0x001e260000002100 */
[----:B------:R-:W-:Y:S04]  /*23260*/  STL [R1+0x10f0], R30 ;  /* 0x0010f01e01007387 */ /* 0x000fe80000100800 */
[----:B------:R-:W-:Y:S04]  /*23270*/  STL [R1+0x10e8], R31 ;  /* 0x0010e81f01007387 */ /* 0x000fe80000100800 */
[----:B--2---:R1:W-:Y:S04]  /*23280*/  STL [R1+0xc10], R0 ;  /* 0x000c100001007387 */ /* 0x0043e80000100800 */
[----:B-1----:R-:W2:Y:S04]  /*23290*/  LDL.LU R0, [R1+0x1254] ;  /* 0x0012540001007983 */ /* 0x002ea80000300800 */
[----:B------:R-:W-:Y:S01]  /*232a0*/  STL [R1+0x10f8], R28 ;  /* 0x0010f81c01007387 */ /* 0x000fe20000100800 */
[----:B0-----:R-:W-:-:S03]  /*232b0*/  LOP3.LUT R2, R2, 0x3f, RZ, 0xc0, !PT ;  /* 0x0000003f02027812 */ /* 0x001fc600078ec0ff */
[----:B------:R-:W-:Y:S01]  /*232c0*/  STL [R1+0x10f4], R29 ;  /* 0x0010f41d01007387 */ /* 0x000fe20000100800 */
[----:B------:R-:W-:-:S03]  /*232d0*/  ISETP.GE.AND P5, PT, R2, R4, PT ;  /* 0x000000040200720c */ /* 0x000fc60003fa6270 */
[----:B------:R-:W4:Y:S01]  /*232e0*/  LDL.LU R2, [R1+0x1250] ;  /* 0x0012500001027983 */ /* 0x000f220000300800 */
[C---:B------:R-:W-:Y:S02]  /*232f0*/  ISETP.GT.AND P2, PT, R4.reuse, 0x37, PT ;  /* 0x000000370400780c */ /* 0x040fe40003f44270 */
[----:B------:R-:W-:Y:S02]  /*23300*/  PRMT R54, RZ, 0x7610, R54 ;  /* 0x00007610ff367816 */ /* 0x000fe40000000036 */
[C---:B------:R-:W-:Y:S02]  /*23310*/  ISETP.GT.AND P0, PT, R4.reuse, 0x3e, PT ;  /* 0x0000003e0400780c */ /* 0x040fe40003f04270 */
[----:B------:R-:W-:Y:S02]  /*23320*/  ISETP.GT.AND P4, PT, R4, 0x3f, PT ;  /* 0x0000003f0400780c */ /* 0x000fe40003f84270 */
[----:B------:R-:W4:Y:S04]  /*23330*/  LDL.LU R4, [R1+0xf64] ;  /* 0x000f640001047983 */ /* 0x000f280000300800 */
[----:B------:R0:W-:Y:S04]  /*23340*/  STL.S16 [R1+0xc04], R54 ;  /* 0x000c043601007387 */ /* 0x0001e80000100600 */
[----:B0-----:R-:W4:Y:S01]  /*23350*/  LDL.LU R54, [R1+0x124c] ;  /* 0x00124c0001367983 */ /* 0x001f220000300800 */
[----:B--2---:R-:W-:-:S06]  /*23360*/  PRMT R0, RZ, 0x7610, R0 ;  /* 0x00007610ff007816 */ /* 0x004fcc0000000000 */
[----:B---3--:R-:W2:Y:S01]  /*23370*/  @P2 LDG.E.U16 R0, desc[UR16][R18.64] ;  /* 0x0000001012002981 */ /* 0x008ea2000c1e1500 */
[----:B----4-:R-:W-:-:S06]  /*23380*/  PRMT R2, RZ, 0x7610, R2 ;  /* 0x00007610ff027816 */ /* 0x010fcc0000000002 */
[----:B------:R-:W3:Y:S01]  /*23390*/  @P2 LDG.E.U16 R2, desc[UR16][R16.64] ;  /* 0x0000001010022981 */ /* 0x000ee2000c1e1500 */
[----:B------:R-:W-:-:S05]  /*233a0*/  PRMT R54, RZ, 0x7610, R54 ;  /* 0x00007610ff367816 */ /* 0x000fca0000000036 */
[----:B------:R0:W-:Y:S04]  /*233b0*/  STL.S16 [R1+0xc00], R54 ;  /* 0x000c003601007387 */ /* 0x0001e80000100600 */
[----:B0-----:R-:W4:Y:S04]  /*233c0*/  LDL.LU R54, [R1+0x1248] ;  /* 0x0012480001367983 */ /* 0x001f280000300800 */
[----:B--2---:R0:W-:Y:S04]  /*233d0*/  STL [R1+0xc0c], R0 ;  /* 0x000c0c0001007387 */ /* 0x0041e80000100800 */
[----:B0-----:R-:W2:Y:S04]  /*233e0*/  LDL.LU R0, [R1+0x1244] ;  /* 0x0012440001007983 */ /* 0x001ea80000300800 */
[----:B------:R0:W-:Y:S04]  /*233f0*/  STL [R1+0x1100], R18 ;  /* 0x0011001201007387 */ /* 0x0001e80000100800 */
[----:B0-----:R-:W2:Y:S04]  /*23400*/  LDL.LU R18, [R1+0xc00] ;  /* 0x000c000001127983 */ /* 0x001ea80000300800 */
[----:B------:R-:W-:Y:S04]  /*23410*/  STL [R1+0x10fc], R19 ;  /* 0x0010fc1301007387 */ /* 0x000fe80000100800 */
[----:B---3--:R0:W-:Y:S04]  /*23420*/  STL [R1+0xc08], R2 ;  /* 0x000c080201007387 */ /* 0x0081e80000100800 */
[----:B0-----:R-:W3:Y:S04]  /*23430*/  LDL.LU R2, [R1+0x1240] ;  /* 0x0012400001027983 */ /* 0x001ee80000300800 */
[----:B------:R-:W-:Y:S04]  /*23440*/  STL [R1+0x1108], R16 ;  /* 0x0011081001007387 */ /* 0x000fe80000100800 */
[----:B------:R0:W-:Y:S04]  /*23450*/  STL [R1+0x1104], R17 ;  /* 0x0011041101007387 */ /* 0x0001e80000100800 */
[----:B0-----:R-:W3:Y:S01]  /*23460*/  LDL.LU R17, [R1+0xc04] ;  /* 0x000c040001117983 */ /* 0x001ee20000300800 */
[----:B------:R-:W-:-:S02]  /*23470*/  PRMT R28, RZ, 0x7610, R28 ;  /* 0x00007610ff1c7816 */ /* 0x000fc4000000001c */
[----:B------:R-:W-:Y:S02]  /*23480*/  PRMT R16, RZ, 0x7610, R16 ;  /* 0x00007610ff107816 */ /* 0x000fe40000000010 */
[----:B------:R-:W-:Y:S02]  /*23490*/  PRMT R19, RZ, 0x7610, R19 ;  /* 0x00007610ff137816 */ /* 0x000fe40000000013 */
[----:B------:R-:W4:Y:S04]  /*234a0*/  @P4 LDG.E.U16 R28, desc[UR16][R8.64] ;  /* 0x00000010081c4981 */ /* 0x000f28000c1e1500 */
[----:B------:R-:W4:Y:S04]  /*234b0*/  @P0 LDG.E.U16 R16, desc[UR16][R20.64] ;  /* 0x0000001014100981 */ /* 0x000f28000c1e1500 */
[----:B------:R-:W4:Y:S04]  /*234c0*/  @P4 LDG.E.U16 R19, desc[UR16][R10.64] ;  /* 0x000000100a134981 */ /* 0x000f28000c1e1500 */
[----:B--2---:R-:W2:Y:S04]  /*234d0*/  @P2 LDG.E.U16 R18, desc[UR16][R12.64] ;  /* 0x000000100c122981 */ /* 0x004ea8000c1e1500 */
[----:B---3--:R-:W3:Y:S04]  /*234e0*/  @P2 LDG.E.U16 R17, desc[UR16][R14.64] ;  /* 0x000000100e112981 */ /* 0x008ee8000c1e1500 */
[----:B---3--:R-:W-:Y:S04]  /*234f0*/  STL [R1+0x1114], R17 ;  /* 0x0011141101007387 */ /* 0x008fe80000100800 */
[----:B------:R0:W-:Y:S02]  /*23500*/  STL [R1+0x1110], R14 ;  /* 0x0011100e01007387 */ /* 0x0001e40000100800 */
[----:B0-----:R-:W-:-:S02]  /*23510*/  PRMT R14, RZ, 0x7610, R14 ;  /* 0x00007610ff0e7816 */ /* 0x001fc4000000000e */
[----:B------:R-:W-:-:S04]  /*23520*/  PRMT R17, RZ, 0x7610, R17 ;  /* 0x00007610ff117816 */ /* 0x000fc80000000011 */
[----:B------:R-:W3:Y:S04]  /*23530*/  @P0 LDG.E.U16 R14, desc[UR16][R24.64] ;  /* 0x00000010180e0981 */ /* 0x000ee8000c1e1500 */
[----:B------:R-:W4:Y:S04]  /*23540*/  @P0 LDG.E.U16 R17, desc[UR16][R22.64] ;  /* 0x0000001016110981 */ /* 0x000f28000c1e1500 */
[----:B------:R-:W-:Y:S04]  /*23550*/  STL [R1+0x110c], R15 ;  /* 0x00110c0f01007387 */ /* 0x000fe80000100800 */
[----:B--2---:R-:W-:Y:S04]  /*23560*/  STL [R1+0x1120], R18 ;  /* 0x0011201201007387 */ /* 0x004fe80000100800 */
[----:B------:R-:W-:Y:S04]  /*23570*/  STL [R1+0x111c], R12 ;  /* 0x00111c0c01007387 */ /* 0x000fe80000100800 */
[----:B------:R-:W-:Y:S04]  /*23580*/  STL [R1+0x1118], R13 ;  /* 0x0011180d01007387 */ /* 0x000fe80000100800 */
[----:B------:R-:W-:Y:S04]  /*23590*/  STL [R1+0x1128], R26 ;  /* 0x0011281a01007387 */ /* 0x000fe80000100800 */
[----:B------:R-:W-:Y:S04]  /*235a0*/  STL [R1+0x1124], R27 ;  /* 0x0011241b01007387 */ /* 0x000fe80000100800 */
[----:B------:R-:W-:Y:S04]  /*235b0*/  STL [R1+0x1130], R24 ;  /* 0x0011301801007387 */ /* 0x000fe80000100800 */
[----:B------:R-:W-:Y:S04]  /*235c0*/  STL [R1+0x112c], R25 ;  /* 0x00112c1901007387 */ /* 0x000fe80000100800 */
[----:B------:R-:W-:Y:S04]  /*235d0*/  STL [R1+0x1138], R22 ;  /* 0x0011381601007387 */ /* 0x000fe80000100800 */
[----:B------:R-:W-:Y:S01]  /*235e0*/  STL [R1+0x1134], R23 ;  /* 0x0011341701007387 */ /* 0x000fe20000100800 */
[----:B------:R-:W-:-:S02]  /*235f0*/  LOP3.LUT R5, R5, R4, RZ, 0x3c, !PT ;  /* 0x0000000405057212 */ /* 0x000fc400078e3cff */
[----:B------:R-:W-:Y:S02]  /*23600*/  PRMT R30, RZ, 0x7610, R30 ;  /* 0x00007610ff1e7816 */ /* 0x000fe4000000001e */
[C---:B------:R-:W-:Y:S02]  /*23610*/  LOP3.LUT R4, R5.reuse, R4, RZ, 0x3c, !PT ;  /* 0x0000000405047212 */ /* 0x040fe400078e3cff */
[----:B------:R-:W-:Y:S02]  /*23620*/  PRMT R29, RZ, 0x7610, R29 ;  /* 0x00007610ff1d7816 */ /* 0x000fe4000000001d */
[----:B------:R-:W2:Y:S01]  /*23630*/  @P0 LDG.E.U16 R30, desc[UR16][R26.64] ;  /* 0x000000101a1e0981 */ /* 0x000ea2000c1e1500 */
[----:B------:R-:W-:Y:S02]  /*23640*/  PRMT R0, RZ, 0x7610, R0 ;  /* 0x00007610ff007816 */ /* 0x000fe40000000000 */
[----:B------:R-:W-:Y:S01]  /*23650*/  LOP3.LUT R5, R5, R4, RZ, 0x3c, !PT ;  /* 0x0000000405057212 */ /* 0x000fe200078e3cff */
[----:B------:R-:W2:Y:S04]  /*23660*/  @P4 LDG.E.U16 R29, desc[UR16][R6.64] ;  /* 0x00000010061d4981 */ /* 0x000ea8000c1e1500 */
[----:B------:R-:W2:Y:S01]  /*23670*/  @P4 LDG.E.U16 R0, desc[UR16][R4.64] ;  /* 0x0000001004004981 */ /* 0x000ea2000c1e1500 */
[----:B------:R-:W-:Y:S06]  /*23680*/  BAR.SYNC.DEFER_BLOCKING 0x0 ;  /* 0x0000000000007b1d */ /* 0x000fec0000010000 */
[----:B---3--:R0:W-:Y:S04]  /*23690*/  STL [R1+0xbf8], R14 ;  /* 0x000bf80e01007387 */ /* 0x0081e80000100800 */
[----:B0-----:R-:W3:Y:S04]  /*236a0*/  LDL.LU R14, [R1+0x9d0] ;  /* 0x0009d000010e7983 */ /* 0x001ee80000300800 */
[----:B------:R-:W3:Y:S04]  /*236b0*/  LDL.LU R13, [R1+0x9cc] ;  /* 0x0009cc00010d7983 */ /* 0x000ee80000300800 */
[----:B------:R-:W3:Y:S04]  /*236c0*/  LDL.LU R23, [R1+0x8f0] ;  /* 0x0008f00001177983 */ /* 0x000ee80000300800 */
[----:B------:R-:W3:Y:S04]  /*236d0*/  LDL.LU R22, [R1+0x8ec] ;  /* 0x0008ec0001167983 */ /* 0x000ee80000300800 */
[----:B------:R-:W3:Y:S04]  /*236e0*/  LDL.LU R24, [R1+0x898] ;  /* 0x0008980001187983 */ /* 0x000ee80000300800 */
[----:B------:R-:W3:Y:S04]  /*236f0*/  LDL.LU R12, [R1+0x894] ;  /* 0x00089400010c7983 */ /* 0x000ee80000300800 */
[----:B------:R-:W3:Y:S04]  /*23700*/  LDL.LU R18, [R1+0x890] ;  /* 0x0008900001127983 */ /* 0x000ee80000300800 */
[----:B----4-:R0:W-:Y:S04]  /*23710*/  STL [R1+0xbf4], R17 ;  /* 0x000bf41101007387 */ /* 0x0101e80000100800 */
[----:B0-----:R-:W4:Y:S04]  /*23720*/  LDL.LU R17, [R1+0x88c] ;  /* 0x00088c0001117983 */ /* 0x001f280000300800 */
[----:B------:R0:W-:Y:S04]  /*23730*/  STL [R1+0xbf0], R16 ;  /* 0x000bf01001007387 */ /* 0x0001e80000100800 */
[----:B0-----:R-:W4:Y:S04]  /*23740*/  LDL.LU R16, [R1+0x838] ;  /* 0x0008380001107983 */ /* 0x001f280000300800 */
[----:B------:R-:W4:Y:S04]  /*23750*/  LDL.LU R25, [R1+0x834] ;  /* 0x0008340001197983 */ /* 0x000f280000300800 */
[----:B------:R-:W4:Y:S04]  /*23760*/  LDL.LU R27, [R1+0x830] ;  /* 0x00083000011b7983 */ /* 0x000f280000300800 */
[----:B------:R-:W4:Y:S04]  /*23770*/  LDL.LU R15, [R1+0x82c] ;  /* 0x00082c00010f7983 */ /* 0x000f280000300800 */
[----:B------:R0:W-:Y:S04]  /*23780*/  STL [R1+0x1140], R20 ;  /* 0x0011401401007387 */ /* 0x0001e80000100800 */
[----:B0-----:R-:W4:Y:S04]  /*23790*/  LDL.LU R20, [R1+0x8f4] ;  /* 0x0008f40001147983 */ /* 0x001f280000300800 */
        /* <DEDUP_REMOVED lines=14> */
[----:B--2---:R-:W-:Y:S04]  /*23880*/  STL [R1+0x1164], R29 ;  /* 0x0011641d01007387 */ /* 0x004fe80000100800 */
[----:B------:R-:W-:Y:S04]  /*23890*/  STL [R1+0x1160], R6 ;  /* 0x0011600601007387 */ /* 0x000fe80000100800 */
[----:B------:R-:W-:Y:S04]  /*238a0*/  STL [R1+0x115c], R7 ;  /* 0x00115c0701007387 */ /* 0x000fe80000100800 */
[----:B------:R-:W-:Y:S04]  /*238b0*/  STL [R1+0x1170], R0 ;  /* 0x0011700001007387 */ /* 0x000fe80000100800 */
[----:B------:R-:W-:Y:S04]  /*238c0*/  STL [R1+0x116c], R4 ;  /* 0x00116c0401007387 */ /* 0x000fe80000100800 */
[----:B------:R-:W-:Y:S04]  /*238d0*/  STL [R1+0x1168], R5 ;  /* 0x0011680501007387 */ /* 0x000fe80000100800 */
[----:B---3--:R0:W-:Y:S04]  /*238e0*/  STS.U16 [R2+UR5+0x10000], R14 ;  /* 0x0100000e02007988 */ /* 0x0081e80008000405 */
[----:B------:R1:W-:Y:S04]  /*238f0*/  STS.U16 [R2+UR5+0x14000], R13 ;  /* 0x0140000d02007988 */ /* 0x0003e80008000405 */
[----:B0-----:R-:W2:Y:S04]  /*23900*/  LDL.LU R14, [R1+0x7d8] ;  /* 0x0007d800010e7983 */ /* 0x001ea80000300800 */
[----:B------:R-:W3:Y:S04]  /*23910*/  LDL.LU R26, [R1+0x7d4] ;  /* 0x0007d400011a7983 */ /* 0x000ee80000300800 */
[----:B-1----:R-:W3:Y:S04]  /*23920*/  LDL.LU R13, [R1+0x7d0] ;  /* 0x0007d000010d7983 */ /* 0x002ee80000300800 */
[----:B------:R-:W3:Y:S04]  /*23930*/  LDL.LU R6, [R1+0x7cc] ;  /* 0x0007cc0001067983 */ /* 0x000ee80000300800 */
[----:B------:R-:W3:Y:S04]  /*23940*/  LDL.LU R29, [R1+0x778] ;  /* 0x00077800011d7983 */ /* 0x000ee80000300800 */
[----:B------:R-:W-:Y:S04]  /*23950*/  STS.U16 [R2+UR5+0x10c00], R24 ;  /* 0x010c001802007988 */ /* 0x000fe80008000405 */
[----:B------:R-:W-:Y:S04]  /*23960*/  STS.U16 [R2+UR5+0x14c00], R12 ;  /* 0x014c000c02007988 */ /* 0x000fe80008000405 */
[----:B------:R-:W-:Y:S04]  /*23970*/  STS.U16 [R2+UR5+0x18c00], R18 ;  /* 0x018c001202007988 */ /* 0x000fe80008000405 */
[----:B----4-:R-:W-:Y:S04]  /*23980*/  STS.U16 [R2+UR5+0x1cc00], R17 ;  /* 0x01cc001102007988 */ /* 0x010fe80008000405 */
[----:B------:R-:W-:Y:S04]  /*23990*/  STS.U16 [R2+UR5+0x11000], R16 ;  /* 0x0110001002007988 */ /* 0x000fe80008000405 */
[----:B------:R0:W-:Y:S04]  /*239a0*/  STS.U16 [R2+UR5+0x18000], R9 ;  /* 0x0180000902007988 */ /* 0x0001e80008000405 */
[----:B0-----:R-:W4:Y:S04]  /*239b0*/  LDL.LU R9, [R1+0x774] ;  /* 0x0007740001097983 */ /* 0x001f280000300800 */
[----:B------:R-:W4:Y:S04]  /*239c0*/  LDL.LU R24, [R1+0x770] ;  /* 0x0007700001187983 */ /* 0x000f280000300800 */
[----:B------:R-:W4:Y:S04]  /*239d0*/  LDL.LU R12, [R1+0x76c] ;  /* 0x00076c00010c7983 */ /* 0x000f280000300800 */
[----:B------:R-:W4:Y:S04]  /*239e0*/  LDL.LU R18, [R1+0x718] ;  /* 0x0007180001127983 */ /* 0x000f280000300800 */
[----:B------:R-:W4:Y:S04]  /*239f0*/  LDL.LU R17, [R1+0x714] ;  /* 0x0007140001117983 */ /* 0x000f280000300800 */
[----:B------:R-:W4:Y:S04]  /*23a00*/  LDL.LU R16, [R1+0x710] ;  /* 0x0007100001107983 */ /* 0x000f280000300800 */
[----:B------:R0:W-:Y:S04]  /*23a10*/  STS.U16 [R2+UR5+0x1d000], R15 ;  /* 0x01d0000f02007988 */ /* 0x0001e80008000405 */
[----:B------:R-:W-:Y:S04]  /*23a20*/  STS.U16 [R2+UR5+0x1c000], R8 ;  /* 0x01c0000802007988 */ /* 0x000fe80008000405 */
[----:B------:R-:W-:Y:S04]  /*23a30*/  STS.U16 [R2+UR5+0x10400], R28 ;  /* 0x0104001c02007988 */ /* 0x000fe80008000405 */
[----:B0-----:R-:W4:Y:S04]  /*23a40*/  LDL.LU R15, [R1+0x70c] ;  /* 0x00070c00010f7983 */ /* 0x001f280000300800 */
        /* <DEDUP_REMOVED lines=9> */
[----:B--2---:R0:W-:Y:S04]  /*23ae0*/  STS.U16 [R2+UR5+0x11400], R14 ;  /* 0x0114000e02007988 */ /* 0x0041e80008000405 */
[----:B0-----:R-:W2:Y:S04]  /*23af0*/  LDL.LU R14, [R1+0x9c0] ;  /* 0x0009c000010e7983 */ /* 0x001ea80000300800 */
        /* <DEDUP_REMOVED lines=10> */
[----:B---3--:R0:W-:Y:S04]  /*23ba0*/  STS.U16 [R2+UR5+0x15400], R26 ;  /* 0x0154001a02007988 */ /* 0x0081e80008000405 */
[----:B------:R-:W3:Y:S04]  /*23bb0*/  LDL.LU R27, [R1+0x8dc] ;  /* 0x0008dc00011b7983 */ /* 0x000ee80000300800 */
[----:B------:R1:W-:Y:S04]  /*23bc0*/  STS.U16 [R2+UR5+0x19400], R13 ;  /* 0x0194000d02007988 */ /* 0x0003e80008000405 */
[----:B0-----:R-:W3:Y:S04]  /*23bd0*/  LDL.LU R26, [R1+0x888] ;  /* 0x00088800011a7983 */ /* 0x001ee80000300800 */
[----:B-1----:R-:W3:Y:S04]  /*23be0*/  LDL.LU R13, [R1+0x884] ;  /* 0x00088400010d7983 */ /* 0x002ee80000300800 */
[----:B----4-:R-:W-:Y:S04]  /*23bf0*/  STS.U16 [R2+UR5+0x19800], R24 ;  /* 0x0198001802007988 */ /* 0x010fe80008000405 */
[----:B------:R-:W-:Y:S04]  /*23c00*/  STS.U16 [R2+UR5+0x1d800], R12 ;  /* 0x01d8000c02007988 */ /* 0x000fe80008000405 */
[----:B------:R0:W-:Y:S04]  /*23c10*/  STS.U16 [R2+UR5+0x15c00], R17 ;  /* 0x015c001102007988 */ /* 0x0001e80008000405 */
[----:B------:R1:W-:Y:S04]  /*23c20*/  STS.U16 [R2+UR5+0x19c00], R16 ;  /* 0x019c001002007988 */ /* 0x0003e80008000405 */
[----:B0-----:R-:W4:Y:S04]  /*23c30*/  LDL.LU R17, [R1+0x880] ;  /* 0x0008800001117983 */ /* 0x001f280000300800 */
[----:B------:R-:W4:Y:S04]  /*23c40*/  LDL.LU R24, [R1+0x87c] ;  /* 0x00087c0001187983 */ /* 0x000f280000300800 */
[----:B------:R-:W4:Y:S04]  /*23c50*/  LDL.LU R12, [R1+0x828] ;  /* 0x00082800010c7983 */ /* 0x000f280000300800 */
[----:B-1----:R-:W4:Y:S01]  /*23c60*/  LDL.LU R16, [R1+0x824] ;  /* 0x0008240001107983 */ /* 0x002f220000300800 */
[----:B------:R-:W-:-:S03]  /*23c70*/  LOP3.LUT R0, R2, 0x10, RZ, 0x3c, !PT ;  /* 0x0000001002007812 */ /* 0x000fc600078e3cff */
[----:B------:R-:W-:Y:S04]  /*23c80*/  STS.U16 [R2+UR5+0x1d400], R6 ;  /* 0x01d4000602007988 */ /* 0x000fe80008000405 */
[----:B------:R-:W-:Y:S04]  /*23c90*/  STS.U16 [R2+UR5+0x11800], R29 ;  /* 0x0118001d02007988 */ /* 0x000fe80008000405 */
[----:B------:R-:W-:Y:S04]  /*23ca0*/  STS.U16 [R2+UR5+0x15800], R9 ;  /* 0x0158000902007988 */ /* 0x000fe80008000405 */
[----:B------:R0:W-:Y:S04]  /*23cb0*/  STS.U16 [R2+UR5+0x11c00], R18 ;  /* 0x011c001202007988 */ /* 0x0001e80008000405 */
[----:B------:R1:W-:Y:S04]  /*23cc0*/  STS.U16 [R2+UR5+0x1dc00], R15 ;  /* 0x01dc000f02007988 */ /* 0x0003e80008000405 */
[----:B0-----:R-:W4:Y:S04]  /*23cd0*/  LDL.LU R18, [R1+0x820] ;  /* 0x0008200001127983 */ /* 0x001f280000300800 */
[----:B-1----:R-:W4:Y:S04]  /*23ce0*/  LDL.LU R15, [R1+0x81c] ;  /* 0x00081c00010f7983 */ /* 0x002f280000300800 */
[----:B--2---:R0:W-:Y:S04]  /*23cf0*/  STS.U16 [R0+UR5+0x10080], R14 ;  /* 0x0100800e00007988 */ /* 0x0041e80008000405 */
[----:B------:R1:W-:Y:S04]  /*23d00*/  STS.U16 [R0+UR5+0x14080], R8 ;  /* 0x0140800800007988 */ /* 0x0003e80008000405 */
[----:B------:R-:W-:Y:S04]  /*23d10*/  STS.U16 [R0+UR5+0x18080], R28 ;  /* 0x0180801c00007988 */ /* 0x000fe80008000405 */
[----:B------:R-:W-:Y:S04]  /*23d20*/  STS.U16 [R0+UR5+0x1c080], R11 ;  /* 0x01c0800b00007988 */ /* 0x000fe80008000405 */
[----:B------:R-:W-:Y:S04]  /*23d30*/  STS.U16 [R0+UR5+0x10480], R10 ;  /* 0x0104800a00007988 */ /* 0x000fe80008000405 */
[----:B------:R-:W-:Y:S04]  /*23d40*/  STS.U16 [R0+UR5+0x14480], R19 ;  /* 0x0144801300007988 */ /* 0x000fe80008000405 */
[----:B------:R-:W-:Y:S04]  /*23d50*/  STS.U16 [R0+UR5+0x18480], R21 ;  /* 0x0184801500007988 */ /* 0x000fe80008000405 */
[----:B------:R-:W-:Y:S04]  /*23d60*/  STS.U16 [R0+UR5+0x1c480], R20 ;  /* 0x01c4801400007988 */ /* 0x000fe80008000405 */
[----:B0-----:R-:W2:Y:S04]  /*23d70*/  LDL.LU R14, [R1+0x7c8] ;  /* 0x0007c800010e7983 */ /* 0x001ea80000300800 */
[----:B------:R-:W-:Y:S04]  /*23d80*/  STS.U16 [R0+UR5+0x10880], R23 ;  /* 0x0108801700007988 */ /* 0x000fe80008000405 */
[----:B------:R-:W-:Y:S04]  /*23d90*/  STS.U16 [R0+UR5+0x14880], R22 ;  /* 0x0148801600007988 */ /* 0x000fe80008000405 */
[----:B------:R-:W2:Y:S04]  /*23da0*/  LDL.LU R7, [R1+0x7c4] ;  /* 0x0007c40001077983 */ /* 0x000ea80000300800 */
[----:B------:R-:W-:Y:S04]  /*23db0*/  STS.U16 [R0+UR5+0x18880], R25 ;  /* 0x0188801900007988 */ /* 0x000fe80008000405 */
[----:B------:R-:W2:Y:S04]  /*23dc0*/  LDL.LU R6, [R1+0x7c0] ;  /* 0x0007c00001067983 */ /* 0x000ea80000300800 */
[----:B---3--:R0:W-:Y:S04]  /*23dd0*/  STS.U16 [R0+UR5+0x1c880], R27 ;  /* 0x01c8801b00007988 */ /* 0x0081e80008000405 */
[----:B------:R-:W3:Y:S04]  /*23de0*/  LDL.LU R29, [R1+0x7bc] ;  /* 0x0007bc00011d7983 */ /* 0x000ee80000300800 */
[----:B------:R0:W-:Y:S04]  /*23df0*/  STS.U16 [R0+UR5+0x10c80], R26 ;  /* 0x010c801a00007988 */ /* 0x0001e80008000405 */
[----:B------:R-:W3:Y:S04]  /*23e00*/  LDL.LU R9, [R1+0x768] ;  /* 0x0007680001097983 */ /* 0x000ee80000300800 */
[----:B------:R0:W-:Y:S04]  /*23e10*/  STS.U16 [R0+UR5+0x14c80], R13 ;  /* 0x014c800d00007988 */ /* 0x0001e80008000405 */
[----:B-1----:R-:W3:Y:S04]  /*23e20*/  LDL.LU R8, [R1+0x764] ;  /* 0x0007640001087983 */ /* 0x002ee80000300800 */
[----:B0-----:R-:W3:Y:S04]  /*23e30*/  LDL.LU R27, [R1+0x760] ;  /* 0x00076000011b7983 */ /* 0x001ee80000300800 */
[----:B------:R-:W3:Y:S04]  /*23e40*/  LDL.LU R26, [R1+0x75c] ;  /* 0x00075c00011a7983 */ /* 0x000ee80000300800 */
[----:B------:R-:W3:Y:S04]  /*23e50*/  LDL.LU R13, [R1+0x708] ;  /* 0x00070800010d7983 */ /* 0x000ee80000300800 */
[----:B----4-:R0:W-:Y:S04]  /*23e60*/  STS.U16 [R0+UR5+0x18c80], R17 ;  /* 0x018c801100007988 */ /* 0x0101e80008000405 */
[----:B------:R-:W-:Y:S04]  /*23e70*/  STS.U16 [R0+UR5+0x1cc80], R24 ;  /* 0x01cc801800007988 */ /* 0x000fe80008000405 */
[----:B------:R-:W-:Y:S04]  /*23e80*/  STS.U16 [R0+UR5+0x11080], R12 ;  /* 0x0110800c00007988 */ /* 0x000fe80008000405 */
[----:B0-----:R-:W4:Y:S04]  /*23e90*/  LDL.LU R17, [R1+0x704] ;  /* 0x0007040001117983 */ /* 0x001f280000300800 */
[----:B------:R0:W-:Y:S04]  /*23ea0*/  STS.U16 [R0+UR5+0x15080], R16 ;  /* 0x0150801000007988 */ /* 0x0001e80008000405 */
[----:B0-----:R-:W4:Y:S04]  /*23eb0*/  LDL.LU R16, [R1+0x700] ;  /* 0x0007000001107983 */ /* 0x001f280000300800 */
[----:B------:R-:W4:Y:S04]  /*23ec0*/  LDL.LU R12, [R1+0x6fc] ;  /* 0x0006fc00010c7983 */ /* 0x000f280000300800 */
[----:B------:R-:W4:Y:S04]  /*23ed0*/  LDL.LU R28, [R1+0x9b0] ;  /* 0x0009b000011c7983 */ /* 0x000f280000300800 */
[----:B------:R-:W4:Y:S04]  /*23ee0*/  LDL.LU R11, [R1+0x9ac] ;  /* 0x0009ac00010b7983 */ /* 0x000f280000300800 */
[----:B------:R-:W4:Y:S04]  /*23ef0*/  LDL.LU R10, [R1+0x9a8] ;  /* 0x0009a800010a7983 */ /* 0x000f280000300800 */
[----:B------:R0:W-:Y:S04]  /*23f00*/  STS.U16 [R0+UR5+0x19080], R18 ;  /* 0x0190801200007988 */ /* 0x0001e80008000405 */
[----:B------:R-:W4:Y:S04]  /*23f10*/  LDL.LU R19, [R1+0x9a4] ;  /* 0x0009a40001137983 */ /* 0x000f280000300800 */
[----:B------:R1:W-:Y:S04]  /*23f20*/  STS.U16 [R0+UR5+0x1d080], R15 ;  /* 0x01d0800f00007988 */ /* 0x0003e80008000405 */
        /* <DEDUP_REMOVED lines=8> */
[----:B--2---:R0:W-:Y:S04]  /*23fb0*/  STS.U16 [R0+UR5+0x11480], R14 ;  /* 0x0114800e00007988 */ /* 0x0041e80008000405 */
[----:B0-----:R-:W2:Y:S04]  /*23fc0*/  LDL.LU R14, [R1+0x878] ;  /* 0x00087800010e7983 */ /* 0x001ea80000300800 */
[----:B------:R-:W-:Y:S04]  /*23fd0*/  STS.U16 [R0+UR5+0x15480], R7 ;  /* 0x0154800700007988 */ /* 0x000fe80008000405 */
[----:B------:R-:W-:Y:S04]  /*23fe0*/  STS.U16 [R0+UR5+0x19480], R6 ;  /* 0x0194800600007988 */ /* 0x000fe80008000405 */
[----:B---3--:R-:W-:Y:S04]  /*23ff0*/  STS.U16 [R0+UR5+0x1d480], R29 ;  /* 0x01d4801d00007988 */ /* 0x008fe80008000405 */
[----:B------:R-:W-:Y:S04]  /*24000*/  STS.U16 [R0+UR5+0x11880], R9 ;  /* 0x0118800900007988 */ /* 0x000fe80008000405 */
[----:B------:R-:W-:Y:S04]  /*24010*/  STS.U16 [R0+UR5+0x15880], R8 ;  /* 0x0158800800007988 */ /* 0x000fe80008000405 */
[----:B------:R0:W-:Y:S04]  /*24020*/  STS.U16 [R0+UR5+0x19880], R27 ;  /* 0x0198801b00007988 */ /* 0x0001e80008000405 */
[----:B------:R1:W-:Y:S04]  /*24030*/  STS.U16 [R0+UR5+0x1d880], R26 ;  /* 0x01d8801a00007988 */ /* 0x0003e80008000405 */
[----:B------:R-:W-:Y:S04]  /*24040*/  STS.U16 [R0+UR5+0x11c80], R13 ;  /* 0x011c800d00007988 */ /* 0x000fe80008000405 */
[----:B0-----:R-:W3:Y:S04]  /*24050*/  LDL.LU R27, [R1+0x874] ;  /* 0x00087400011b7983 */ /* 0x001ee80000300800 */
[----:B-1----:R-:W3:Y:S04]  /*24060*/  LDL.LU R26, [R1+0x870] ;  /* 0x00087000011a7983 */ /* 0x002ee80000300800 */
[----:B----4-:R0:W-:Y:S04]  /*24070*/  STS.U16 [R0+UR5+0x15c80], R17 ;  /* 0x015c801100007988 */ /* 0x0101e80008000405 */
[----:B0-----:R-:W4:Y:S04]  /*24080*/  LDL.LU R17, [R1+0x86c] ;  /* 0x00086c0001117983 */ /* 0x001f280000300800 */
[----:B------:R0:W-:Y:S04]  /*24090*/  STS.U16 [R0+UR5+0x19c80], R16 ;  /* 0x019c801000007988 */ /* 0x0001e80008000405 */
[----:B0-----:R-:W4:Y:S01]  /*240a0*/  LDL.LU R16, [R1+0x818] ;  /* 0x0008180001107983 */ /* 0x001f220000300800 */
[----:B------:R-:W-:-:S03]  /*240b0*/  LOP3.LUT R4, R2, 0x20, RZ, 0x3c, !PT ;  /* 0x0000002002047812 */ /* 0x000fc600078e3cff */
[----:B------:R0:W-:Y:S04]  /*240c0*/  STS.U16 [R0+UR5+0x1dc80], R12 ;  /* 0x01dc800c00007988 */ /* 0x0001e80008000405 */
[----:B------:R1:W-:Y:S04]  /*240d0*/  STS.U16 [R4+UR5+0x10100], R28 ;  /* 0x0101001c04007988 */ /* 0x0003e80008000405 */
[----:B------:R-:W-:Y:S04]  /*240e0*/  STS.U16 [R4+UR5+0x14100], R11 ;  /* 0x0141000b04007988 */ /* 0x000fe80008000405 */
[----:B------:R-:W-:Y:S04]  /*240f0*/  STS.U16 [R4+UR5+0x18100], R10 ;  /* 0x0181000a04007988 */ /* 0x000fe80008000405 */
[----:B------:R-:W-:Y:S04]  /*24100*/  STS.U16 [R4+UR5+0x1c100], R19 ;  /* 0x01c1001304007988 */ /* 0x000fe80008000405 */
[----:B------:R-:W4:Y:S04]  /*24110*/  LDL.LU R13, [R1+0x814] ;  /* 0x00081400010d7983 */ /* 0x000f280000300800 */
[----:B------:R-:W-:Y:S04]  /*24120*/  STS.U16 [R4+UR5+0x10500], R21 ;  /* 0x0105001504007988 */ /* 0x000fe80008000405 */
[----:B0-----:R-:W4:Y:S04]  /*24130*/  LDL.LU R12, [R1+0x810] ;  /* 0x00081000010c7983 */ /* 0x001f280000300800 */
[----:B------:R-:W-:Y:S04]  /*24140*/  STS.U16 [R4+UR5+0x14500], R20 ;  /* 0x0145001404007988 */ /* 0x000fe80008000405 */
        /* <DEDUP_REMOVED lines=10> */
[----:B------:R0:W-:Y:S04]  /*241f0*/  STS.U16 [R4+UR5+0x1c900], R15 ;  /* 0x01c9000f04007988 */ /* 0x0001e80008000405 */
[----:B------:R-:W4:Y:S04]  /*24200*/  LDL.LU R8, [R1+0x758] ;  /* 0x0007580001087983 */ /* 0x000f280000300800 */
[----:B-1----:R-:W4:Y:S04]  /*24210*/  LDL.LU R28, [R1+0x754] ;  /* 0x00075400011c7983 */ /* 0x002f280000300800 */
[----:B0-----:R-:W4:Y:S04]  /*24220*/  LDL.LU R18, [R1+0x750] ;  /* 0x0007500001127983 */ /* 0x001f280000300800 */
[----:B------:R-:W4:Y:S04]  /*24230*/  LDL.LU R15, [R1+0x74c] ;  /* 0x00074c00010f7983 */ /* 0x000f280000300800 */
[----:B--2---:R0:W-:Y:S04]  /*24240*/  STS.U16 [R4+UR5+0x10d00], R14 ;  /* 0x010d000e04007988 */ /* 0x0041e80008000405 */
[----:B0-----:R-:W2:Y:S04]  /*24250*/  LDL.LU R14, [R1+0x6f8] ;  /* 0x0006f800010e7983 */ /* 0x001ea80000300800 */
[----:B---3--:R-:W-:Y:S04]  /*24260*/  STS.U16 [R4+UR5+0x14d00], R27 ;  /* 0x014d001b04007988 */ /* 0x008fe80008000405 */
[----:B------:R-:W-:Y:S04]  /*24270*/  STS.U16 [R4+UR5+0x18d00], R26 ;  /* 0x018d001a04007988 */ /* 0x000fe80008000405 */
[----:B----4-:R0:W-:Y:S04]  /*24280*/  STS.U16 [R4+UR5+0x1cd00], R17 ;  /* 0x01cd001104007988 */ /* 0x0101e80008000405 */
[----:B0-----:R-:W3:Y:S04]  /*24290*/  LDL.LU R17, [R1+0x6f4] ;  /* 0x0006f40001117983 */ /* 0x001ee80000300800 */
[----:B------:R0:W-:Y:S04]  /*242a0*/  STS.U16 [R4+UR5+0x11100], R16 ;  /* 0x0111001004007988 */ /* 0x0001e80008000405 */
[----:B0-----:R-:W4:Y:S04]  /*242b0*/  LDL.LU R16, [R1+0x6f0] ;  /* 0x0006f00001107983 */ /* 0x001f280000300800 */
[----:B------:R-:W4:Y:S04]  /*242c0*/  LDL.LU R11, [R1+0x6ec] ;  /* 0x0006ec00010b7983 */ /* 0x000f280000300800 */
[----:B------:R-:W4:Y:S04]  /*242d0*/  LDL.LU R10, [R1+0x9a0] ;  /* 0x0009a000010a7983 */ /* 0x000f280000300800 */
[----:B------:R-:W4:Y:S04]  /*242e0*/  LDL.LU R19, [R1+0x99c] ;  /* 0x00099c0001137983 */ /* 0x000f280000300800 */
[----:B------:R-:W4:Y:S04]  /*242f0*/  LDL.LU R21, [R1+0x998] ;  /* 0x0009980001157983 */ /* 0x000f280000300800 */
[----:B------:R-:W4:Y:S04]  /*24300*/  LDL.LU R20, [R1+0x994] ;  /* 0x0009940001147983 */ /* 0x000f280000300800 */
[----:B------:R-:W4:Y:S04]  /*24310*/  LDL.LU R23, [R1+0x930] ;  /* 0x0009300001177983 */ /* 0x000f280000300800 */
[----:B------:R-:W4:Y:S04]  /*24320*/  LDL.LU R22, [R1+0x92c] ;  /* 0x00092c0001167983 */ /* 0x000f280000300800 */
[----:B------:R0:W-:Y:S04]  /*24330*/  STS.U16 [R4+UR5+0x15100], R13 ;  /* 0x0151000d04007988 */ /* 0x0001e80008000405 */
[----:B------:R1:W-:Y:S04]  /*24340*/  STS.U16 [R4+UR5+0x19100], R12 ;  /* 0x0191000c04007988 */ /* 0x0003e80008000405 */
[----:B------:R0:W-:Y:S04]  /*24350*/  STS.U16 [R4+UR5+0x1d100], R0 ;  /* 0x01d1000004007988 */ /* 0x0001e80008000405 */
        /* <DEDUP_REMOVED lines=9> */
[----:B0-----:R-:W4:Y:S04]  /*243f0*/  LDL.LU R13, [R1+0x8c0] ;  /* 0x0008c000010d7983 */ /* 0x001f280000300800 */
[----:B------:R-:W-:Y:S04]  /*24400*/  STS.U16 [R4+UR5+0x15900], R28 ;  /* 0x0159001c04007988 */ /* 0x000fe80008000405 */
[----:B-1----:R-:W4:Y:S04]  /*24410*/  LDL.LU R12, [R1+0x8bc] ;  /* 0x0008bc00010c7983 */ /* 0x002f280000300800 */
[----:B------:R0:W-:Y:S04]  /*24420*/  STS.U16 [R4+UR5+0x19900], R18 ;  /* 0x0199001204007988 */ /* 0x0001e80008000405 */
[----:B------:R1:W-:Y:S01]  /*24430*/  STS.U16 [R4+UR5+0x1d900], R15 ;  /* 0x01d9000f04007988 */ /* 0x0003e20008000405 */
[----:B------:R-:W-:-:S03]  /*24440*/  LOP3.LUT R0, R2, 0x30, RZ, 0x3c, !PT ;  /* 0x0000003002007812 */ /* 0x000fc600078e3cff */
[----:B0-----:R-:W4:Y:S04]  /*24450*/  LDL.LU R18, [R1+0x868] ;  /* 0x0008680001127983 */ /* 0x001f280000300800 */
[----:B-1----:R-:W4:Y:S04]  /*24460*/  LDL.LU R15, [R1+0x864] ;  /* 0x00086400010f7983 */ /* 0x002f280000300800 */
[----:B--2---:R0:W-:Y:S04]  /*24470*/  STS.U16 [R4+UR5+0x11d00], R14 ;  /* 0x011d000e04007988 */ /* 0x0041e80008000405 */
[----:B0-----:R-:W2:Y:S04]  /*24480*/  LDL.LU R14, [R1+0x860] ;  /* 0x00086000010e7983 */ /* 0x001ea80000300800 */
[----:B---3--:R0:W-:Y:S04]  /*24490*/  STS.U16 [R4+UR5+0x15d00], R17 ;  /* 0x015d001104007988 */ /* 0x0081e80008000405 */
[----:B0-----:R-:W3:Y:S04]  /*244a0*/  LDL.LU R17, [R1+0x85c] ;  /* 0x00085c0001117983 */ /* 0x001ee80000300800 */
[----:B----4-:R0:W-:Y:S04]  /*244b0*/  STS.U16 [R4+UR5+0x19d00], R16 ;  /* 0x019d001004007988 */ /* 0x0101e80008000405 */
[----:B------:R1:W-:Y:S04]  /*244c0*/  STS.U16 [R4+UR5+0x1dd00], R11 ;  /* 0x01dd000b04007988 */ /* 0x0003e80008000405 */
[----:B0-----:R-:W4:Y:S04]  /*244d0*/  LDL.LU R16, [R1+0x808] ;  /* 0x0008080001107983 */ /* 0x001f280000300800 */
[----:B------:R-:W4:Y:S04]  /*244e0*/  LDL.LU R5, [R1+0x804] ;  /* 0x0008040001057983 */ /* 0x000f280000300800 */
[----:B-1----:R-:W4:Y:S04]  /*244f0*/  LDL.LU R4, [R1+0x800] ;  /* 0x0008000001047983 */ /* 0x002f280000300800 */
[----:B------:R-:W4:Y:S04]  /*24500*/  LDL.LU R7, [R1+0x7fc] ;  /* 0x0007fc0001077983 */ /* 0x000f280000300800 */
        /* <DEDUP_REMOVED lines=12> */
[----:B0-----:R-:W4:Y:S04]  /*245d0*/  LDL.LU R23, [R1+0x740] ;  /* 0x0007400001177983 */ /* 0x001f280000300800 */
[----:B-1----:R-:W4:Y:S04]  /*245e0*/  LDL.LU R22, [R1+0x73c] ;  /* 0x00073c0001167983 */ /* 0x002f280000300800 */
[----:B------:R0:W-:Y:S04]  /*245f0*/  STS.U16 [R0+UR5+0x18580], R25 ;  /* 0x0185801900007988 */ /* 0x0001e80008000405 */
[----:B------:R1:W-:Y:S04]  /*24600*/  STS.U16 [R0+UR5+0x1c580], R24 ;  /* 0x01c5801800007988 */ /* 0x0003e80008000405 */
[----:B------:R0:W-:Y:S04]  /*24610*/  STS.U16 [R0+UR5+0x10980], R27 ;  /* 0x0109801b00007988 */ /* 0x0001e80008000405 */
[----:B------:R0:W-:Y:S04]  /*24620*/  STS.U16 [R0+UR5+0x14980], R26 ;  /* 0x0149801a00007988 */ /* 0x0001e80008000405 */
[----:B------:R0:W-:Y:S04]  /*24630*/  STS.U16 [R0+UR5+0x18980], R13 ;  /* 0x0189800d00007988 */ /* 0x0001e80008000405 */
[----:B------:R-:W4:Y:S04]  /*24640*/  LDL.LU R10, [R1+0x6e8] ;  /* 0x0006e800010a7983 */ /* 0x000f280000300800 */
[----:B------:R0:W-:Y:S04]  /*24650*/  STS.U16 [R0+UR5+0x1c980], R12 ;  /* 0x01c9800c00007988 */ /* 0x0001e80008000405 */
[----:B------:R-:W4:Y:S04]  /*24660*/  LDL.LU R19, [R1+0x6e4] ;  /* 0x0006e40001137983 */ /* 0x000f280000300800 */
[----:B------:R0:W-:Y:S04]  /*24670*/  STS.U16 [R0+UR5+0x10d80], R18 ;  /* 0x010d801200007988 */ /* 0x0001e80008000405 */
[----:B------:R0:W-:Y:S04]  /*24680*/  STS.U16 [R0+UR5+0x14d80], R15 ;  /* 0x014d800f00007988 */ /* 0x0001e80008000405 */
[----:B--2---:R2:W-:Y:S04]  /*24690*/  STS.U16 [R0+UR5+0x18d80], R14 ;  /* 0x018d800e00007988 */ /* 0x0045e80008000405 */
[----:B------:R-:W4:Y:S04]  /*246a0*/  LDL.LU R21, [R1+0x990] ;  /* 0x0009900001157983 */ /* 0x000f280000300800 */
[----:B------:R-:W4:Y:S04]  /*246b0*/  LDL.LU R20, [R1+0x98c] ;  /* 0x00098c0001147983 */ /* 0x000f280000300800 */
[----:B0-----:R-:W4:Y:S04]  /*246c0*/  LDL.LU R25, [R1+0x988] ;  /* 0x0009880001197983 */ /* 0x001f280000300800 */
[----:B-1----:R-:W4:Y:S04]  /*246d0*/  LDL.LU R24, [R1+0x984] ;  /* 0x0009840001187983 */ /* 0x002f280000300800 */
[----:B------:R-:W4:Y:S04]  /*246e0*/  LDL.LU R27, [R1+0x920] ;  /* 0x00092000011b7983 */ /* 0x000f280000300800 */
[----:B------:R-:W4:Y:S04]  /*246f0*/  LDL.LU R26, [R1+0x91c] ;  /* 0x00091c00011a7983 */ /* 0x000f280000300800 */
[----:B------:R-:W4:Y:S04]  /*24700*/  LDL.LU R13, [R1+0x918] ;  /* 0x00091800010d7983 */ /* 0x000f280000300800 */
[----:B------:R-:W4:Y:S04]  /*24710*/  LDL.LU R12, [R1+0x914] ;  /* 0x00091400010c7983 */ /* 0x000f280000300800 */
[----:B------:R-:W4:Y:S04]  /*24720*/  LDL.LU R18, [R1+0x8b8] ;  /* 0x0008b80001127983 */ /* 0x000f280000300800 */
[----:B------:R-:W4:Y:S04]  /*24730*/  LDL.LU R15, [R1+0x8b4] ;  /* 0x0008b400010f7983 */ /* 0x000f280000300800 */
[----:B--2---:R-:W2:Y:S04]  /*24740*/  LDL.LU R14, [R1+0x8b0] ;  /* 0x0008b000010e7983 */ /* 0x004ea80000300800 */
[----:B---3--:R0:W-:Y:S04]  /*24750*/  STS.U16 [R0+UR5+0x1cd80], R17 ;  /* 0x01cd801100007988 */ /* 0x0081e80008000405 */
[----:B0-----:R-:W3:Y:S04]  /*24760*/  LDL.LU R17, [R1+0x8ac] ;  /* 0x0008ac0001117983 */ /* 0x001ee80000300800 */
[----:B----4-:R0:W-:Y:S04]  /*24770*/  STS.U16 [R0+UR5+0x11180], R16 ;  /* 0x0111801000007988 */ /* 0x0101e80008000405 */
[----:B------:R-:W-:Y:S04]  /*24780*/  STS.U16 [R0+UR5+0x15180], R5 ;  /* 0x0151800500007988 */ /* 0x000fe80008000405 */
[----:B------:R-:W-:Y:S04]  /*24790*/  STS.U16 [R0+UR5+0x19180], R4 ;  /* 0x0191800400007988 */ /* 0x000fe80008000405 */
        /* <DEDUP_REMOVED lines=8> */
[----:B------:R0:W-:Y:S04]  /*24820*/  STS.U16 [R0+UR5+0x19980], R23 ;  /* 0x0199801700007988 */ /* 0x0001e80008000405 */
[----:B------:R1:W-:Y:S04]  /*24830*/  STS.U16 [R0+UR5+0x1d980], R22 ;  /* 0x01d9801600007988 */ /* 0x0003e80008000405 */
[----:B0-----:R-:W4:Y:S04]  /*24840*/  LDL.LU R23, [R1+0x854] ;  /* 0x0008540001177983 */ /* 0x001f280000300800 */
[----:B-1----:R-:W4:Y:S01]  /*24850*/  LDL.LU R22, [R1+0x850] ;  /* 0x0008500001167983 */ /* 0x002f220000300800 */
[----:B------:R-:W-:-:S03]  /*24860*/  LOP3.LUT R4, R2, 0x40, RZ, 0x3c, !PT ;  /* 0x0000004002047812 */ /* 0x000fc600078e3cff */
[----:B------:R-:W-:Y:S04]  /*24870*/  STS.U16 [R0+UR5+0x11d80], R10 ;  /* 0x011d800a00007988 */ /* 0x000fe80008000405 */
[----:B------:R-:W-:Y:S04]  /*24880*/  STS.U16 [R0+UR5+0x15d80], R19 ;  /* 0x015d801300007988 */ /* 0x000fe80008000405 */
[----:B------:R0:W-:Y:S04]  /*24890*/  STS.U16 [R0+UR5+0x19d80], R57 ;  /* 0x019d803900007988 */ /* 0x0001e80008000405 */
[----:B------:R1:W-:Y:S04]  /*248a0*/  STS.U16 [R0+UR5+0x1dd80], R56 ;  /* 0x01dd803800007988 */ /* 0x0003e80008000405 */
[----:B0-----:R-:W4:Y:S04]  /*248b0*/  LDL.LU R57, [R1+0x123c] ;  /* 0x00123c0001397983 */ /* 0x001f280000300800 */
[----:B------:R-:W-:Y:S04]  /*248c0*/  STS.U16 [R4+UR5+0x10200], R21 ;  /* 0x0102001504007988 */ /* 0x000fe80008000405 */
[----:B------:R-:W-:Y:S04]  /*248d0*/  STS.U16 [R4+UR5+0x14200], R20 ;  /* 0x0142001404007988 */ /* 0x000fe80008000405 */
[----:B------:R0:W-:Y:S04]  /*248e0*/  STS.U16 [R4+UR5+0x18200], R25 ;  /* 0x0182001904007988 */ /* 0x0001e80008000405 */
[----:B------:R0:W-:Y:S04]  /*248f0*/  STS.U16 [R4+UR5+0x1c200], R24 ;  /* 0x01c2001804007988 */ /* 0x0001e80008000405 */
[----:B-1----:R-:W4:Y:S04]  /*24900*/  LDL.LU R56, [R1+0x1238] ;  /* 0x0012380001387983 */ /* 0x002f280000300800 */
[----:B------:R1:W-:Y:S04]  /*24910*/  STS.U16 [R4+UR5+0x10600], R27 ;  /* 0x0106001b04007988 */ /* 0x0003e80008000405 */
[----:B------:R1:W-:Y:S04]  /*24920*/  STS.U16 [R4+UR5+0x14600], R26 ;  /* 0x0146001a04007988 */ /* 0x0003e80008000405 */
[----:B0-----:R-:W4:Y:S04]  /*24930*/  LDL.LU R25, [R1+0x980] ;  /* 0x0009800001197983 */ /* 0x001f280000300800 */
[----:B------:R0:W-:Y:S04]  /*24940*/  STS.U16 [R4+UR5+0x18600], R13 ;  /* 0x0186000d04007988 */ /* 0x0001e80008000405 */
[----:B------:R-:W4:Y:S04]  /*24950*/  LDL.LU R24, [R1+0x97c] ;  /* 0x00097c0001187983 */ /* 0x000f280000300800 */
[----:B------:R0:W-:Y:S04]  /*24960*/  STS.U16 [R4+UR5+0x1c600], R12 ;  /* 0x01c6000c04007988 */ /* 0x0001e80008000405 */
[----:B-1----:R-:W4:Y:S04]  /*24970*/  LDL.LU R27, [R1+0x978] ;  /* 0x00097800011b7983 */ /* 0x002f280000300800 */
[----:B------:R1:W-:Y:S04]  /*24980*/  STS.U16 [R4+UR5+0x10a00], R18 ;  /* 0x010a001204007988 */ /* 0x0003e80008000405 */
[----:B------:R-:W4:Y:S04]  /*24990*/  LDL.LU R26, [R1+0x974] ;  /* 0x00097400011a7983 */ /* 0x000f280000300800 */
[----:B------:R1:W-:Y:S04]  /*249a0*/  STS.U16 [R4+UR5+0x14a00], R15 ;  /* 0x014a000f04007988 */ /* 0x0003e80008000405 */
[----:B0-----:R-:W4:Y:S04]  /*249b0*/  LDL.LU R13, [R1+0x910] ;  /* 0x00091000010d7983 */ /* 0x001f280000300800 */
[----:B--2---:R0:W-:Y:S04]  /*249c0*/  STS.U16 [R4+UR5+0x18a00], R14 ;  /* 0x018a000e04007988 */ /* 0x0041e80008000405 */
[----:B------:R-:W2:Y:S04]  /*249d0*/  LDL.LU R12, [R1+0x90c] ;  /* 0x00090c00010c7983 */ /* 0x000ea80000300800 */
[----:B-1----:R-:W2:Y:S04]  /*249e0*/  LDL.LU R18, [R1+0x908] ;  /* 0x0009080001127983 */ /* 0x002ea80000300800 */
[----:B------:R-:W2:Y:S04]  /*249f0*/  LDL.LU R15, [R1+0x904] ;  /* 0x00090400010f7983 */ /* 0x000ea80000300800 */
[----:B0-----:R-:W2:Y:S04]  /*24a00*/  LDL.LU R14, [R1+0x8a8] ;  /* 0x0008a800010e7983 */ /* 0x001ea80000300800 */
[----:B---3--:R0:W-:Y:S04]  /*24a10*/  STS.U16 [R4+UR5+0x1ca00], R17 ;  /* 0x01ca001104007988 */ /* 0x0081e80008000405 */
[----:B0-----:R-:W3:Y:S04]  /*24a20*/  LDL.LU R17, [R1+0x8a4] ;  /* 0x0008a40001117983 */ /* 0x001ee80000300800 */
[----:B----4-:R0:W-:Y:S04]  /*24a30*/  STS.U16 [R4+UR5+0x10e00], R16 ;  /* 0x010e001004007988 */ /* 0x0101e80008000405 */
[----:B0-----:R-:W4:Y:S04]  /*24a40*/  LDL.LU R16, [R1+0x8a0] ;  /* 0x0008a00001107983 */ /* 0x001f280000300800 */
[----:B------:R-:W-:Y:S04]  /*24a50*/  STS.U16 [R4+UR5+0x14e00], R23 ;  /* 0x014e001704007988 */ /* 0x000fe80008000405 */
[----:B------:R-:W-:Y:S04]  /*24a60*/  STS.U16 [R4+UR5+0x18e00], R22 ;  /* 0x018e001604007988 */ /* 0x000fe80008000405 */
[----:B------:R0:W-:Y:S04]  /*24a70*/  STS.U16 [R4+UR5+0x1ce00], R59 ;  /* 0x01ce003b04007988 */ /* 0x0001e80008000405 */
[----:B------:R1:W-:Y:S04]  /*24a80*/  STS.U16 [R4+UR5+0x11200], R58 ;  /* 0x0112003a04007988 */ /* 0x0003e80008000405 */
[----:B------:R1:W-:Y:S04]  /*24a90*/  STS.U16 [R4+UR5+0x15200], R61 ;  /* 0x0152003d04007988 */ /* 0x0003e80008000405 */
[----:B0-----:R-:W4:Y:S04]  /*24aa0*/  LDL.LU R59, [R1+0x1234] ;  /* 0x00123400013b7983 */ /* 0x001f280000300800 */
[----:B-1----:R-:W4:Y:S04]  /*24ab0*/  LDL.LU R58, [R1+0x1230] ;  /* 0x00123000013a7983 */ /* 0x002f280000300800 */
[----:B------:R-:W4:Y:S04]  /*24ac0*/  LDL.LU R61, [R1+0x122c] ;  /* 0x00122c00013d7983 */ /* 0x000f280000300800 */
        /* <DEDUP_REMOVED lines=23> */
[----:B--2---:R-:W2:Y:S04]  /*24c40*/  LDL.LU R73, [R1+0x11fc] ;  /* 0x0011fc0001497983 */ /* 0x004ea80000300800 */
[----:B------:R0:W-:Y:S04]  /*24c50*/  STS.U16 [R4+UR5+0x19e00], R72 ;  /* 0x019e004804007988 */ /* 0x0001e80008000405 */
[----:B------:R1:W-:Y:S04]  /*24c60*/  STS.U16 [R4+UR5+0x1de00], R75 ;  /* 0x01de004b04007988 */ /* 0x0003e80008000405 */
[----:B0-----:R-:W2:Y:S04]  /*24c70*/  LDL.LU R72, [R1+0x11f8] ;  /* 0x0011f80001487983 */ /* 0x001ea80000300800 */
[----:B-1----:R-:W2:Y:S01]  /*24c80*/  LDL.LU R75, [R1+0x11f4] ;  /* 0x0011f400014b7983 */ /* 0x002ea20000300800 */
[----:B------:R-:W-:-:S05]  /*24c90*/  LOP3.LUT R0, R2, 0x50, RZ, 0x3c, !PT ;  /* 0x0000005002007812 */ /* 0x000fca00078e3cff */
        /* <DEDUP_REMOVED lines=10> */
[----:B----4-:R-:W-:Y:S04]  /*24d40*/  STS.U16 [R0+UR5+0x18a80], R16 ;  /* 0x018a801000007988 */ /* 0x010fe80008000405 */
[----:B--2---:R0:W-:Y:S04]  /*24d50*/  STS.U16 [R0+UR5+0x1ca80], R75 ;  /* 0x01ca804b00007988 */ /* 0x0041e80008000405 */
[----:B------:R1:W-:Y:S04]  /*24d60*/  STS.U16 [R0+UR5+0x10e80], R74 ;  /* 0x010e804a00007988 */ /* 0x0003e80008000405 */
[----:B------:R2:W-:Y:S04]  /*24d70*/  STS.U16 [R0+UR5+0x14e80], R77 ;  /* 0x014e804d00007988 */ /* 0x0005e80008000405 */
[----:B0-----:R-:W3:Y:S04]  /*24d80*/  LDL.LU R75, [R1+0x11f0] ;  /* 0x0011f000014b7983 */ /* 0x001ee80000300800 */
[----:B-1----:R-:W4:Y:S04]  /*24d90*/  LDL.LU R74, [R1+0x11ec] ;  /* 0x0011ec00014a7983 */ /* 0x002f280000300800 */
[----:B--2---:R-:W2:Y:S04]  /*24da0*/  LDL.LU R77, [R1+0x11e8] ;  /* 0x0011e800014d7983 */ /* 0x004ea80000300800 */
[----:B------:R0:W-:Y:S04]  /*24db0*/  STS.U16 [R0+UR5+0x18e80], R76 ;  /* 0x018e804c00007988 */ /* 0x0001e80008000405 */
[----:B------:R1:W-:Y:S04]  /*24dc0*/  STS.U16 [R0+UR5+0x1ce80], R79 ;  /* 0x01ce804f00007988 */ /* 0x0003e80008000405 */
[----:B------:R1:W-:Y:S04]  /*24dd0*/  STS.U16 [R0+UR5+0x11280], R78 ;  /* 0x0112804e00007988 */ /* 0x0003e80008000405 */
[----:B0-----:R-:W2:Y:S04]  /*24de0*/  LDL.LU R76, [R1+0x11e4] ;  /* 0x0011e400014c7983 */ /* 0x001ea80000300800 */
[----:B-1----:R-:W2:Y:S04]  /*24df0*/  LDL.LU R79, [R1+0x11e0] ;  /* 0x0011e000014f7983 */ /* 0x002ea80000300800 */
[----:B------:R-:W2:Y:S04]  /*24e00*/  LDL.LU R78, [R1+0x11dc] ;  /* 0x0011dc00014e7983 */ /* 0x000ea80000300800 */
        /* <DEDUP_REMOVED lines=30> */
[----:B------:R-:W3:Y:S04]  /*24ff0*/  LDL R10, [R1+0x9f4] ;  /* 0x0009f400010a7983 */ /* 0x000ee80000100800 */
[----:B------:R-:W4:Y:S04]  /*25000*/  LDL R9, [R1+0x9f8] ;  /* 0x0009f80001097983 */ /* 0x000f280000100800 */
[----:B------:R-:W4:Y:S04]  /*25010*/  LDL R8, [R1+0xa14] ;  /* 0x000a140001087983 */ /* 0x000f280000100800 */
[----:B------:R-:W4:Y:S04]  /*25020*/  LDL R7, [R1+0xa18] ;  /* 0x000a180001077983 */ /* 0x000f280000100800 */
[----:B------:R-:W4:Y:S04]  /*25030*/  LDL R6, [R1+0xa34] ;  /* 0x000a340001067983 */ /* 0x000f280000100800 */
[----:B------:R-:W4:Y:S01]  /*25040*/  LDL R5, [R1+0xa38] ;  /* 0x000a380001057983 */ /* 0x000f220000100800 */
[----:B------:R-:W-:-:S02]  /*25050*/  PRMT R31, RZ, 0x7610, R31 ;  /* 0x00007610ff1f7816 */ /* 0x000fc4000000001f */
[----:B------:R-:W-:Y:S02]  /*25060*/  PRMT R32, RZ, 0x7610, R32 ;  /* 0x00007610ff207816 */ /* 0x000fe40000000020 */
[----:B------:R-:W-:Y:S02]  /*25070*/  PRMT R33, RZ, 0x7610, R33 ;  /* 0x00007610ff217816 */ /* 0x000fe40000000021 */
[----:B------:R-:W-:-:S05]  /*25080*/  LOP3.LUT R0, R2, 0x60, RZ, 0x3c, !PT ;  /* 0x0000006002007812 */ /* 0x000fca00078e3cff */
[----:B--2---:R0:W-:Y:S04]  /*25090*/  STS.U16 [R0+UR5+0x10300], R86 ;  /* 0x0103005600007988 */ /* 0x0041e80008000405 */
[----:B------:R1:W-:Y:S04]  /*250a0*/  STS.U16 [R0+UR5+0x14300], R89 ;  /* 0x0143005900007988 */ /* 0x0003e80008000405 */
[----:B------:R2:W-:Y:S04]  /*250b0*/  STS.U16 [R0+UR5+0x18300], R88 ;  /* 0x0183005800007988 */ /* 0x0005e80008000405 */
[----:B0-----:R-:W4:Y:S04]  /*250c0*/  LDL.LU R86, [R1+0x119c] ;  /* 0x00119c0001567983 */ /* 0x001f280000300800 */
[----:B-1----:R-:W4:Y:S04]  /*250d0*/  LDL.LU R89, [R1+0x1198] ;  /* 0x0011980001597983 */ /* 0x002f280000300800 */
[----:B--2---:R-:W2:Y:S01]  /*250e0*/  LDL.LU R88, [R1+0x1194] ;  /* 0x0011940001587983 */ /* 0x004ea20000300800 */
[----:B---3--:R-:W-:-:S02]  /*250f0*/  @!P5 IMAD.MOV.U32 R11, RZ, RZ, R10 ;  /* 0x000000ffff0bd224 */ /* 0x008fc400078e000a */
[----:B----4-:R-:W-:-:S05]  /*25100*/  @!P5 IMAD.MOV.U32 R10, RZ, RZ, R9 ;  /* 0x000000ffff0ad224 */ /* 0x010fca00078e0009 */
[----:B------:R0:W3:Y:S02]  /*25110*/  @!P5 LDG.E.U16 R31, desc[UR16][R10.64] ;  /* 0x000000100a1fd981 */ /* 0x0000e4000c1e1500 */
[----:B0-----:R-:W-:Y:S02]  /*25120*/  @!P5 IMAD.MOV.U32 R10, RZ, RZ, R7 ;  /* 0x000000ffff0ad224 */ /* 0x001fe400078e0007 */
[----:B------:R-:W-:-:S05]  /*25130*/  @!P5 IMAD.MOV.U32 R11, RZ, RZ, R8 ;  /* 0x000000ffff0bd224 */ /* 0x000fca00078e0008 */
[----:B------:R0:W4:Y:S02]  /*25140*/  @!P5 LDG.E.U16 R32, desc[UR16][R10.64] ;  /* 0x000000100a20d981 */ /* 0x000124000c1e1500 */
[----:B0-----:R-:W-:Y:S02]  /*25150*/  @!P5 IMAD.MOV.U32 R10, RZ, RZ, R5 ;  /* 0x000000ffff0ad224 */ /* 0x001fe400078e0005 */
[----:B------:R-:W-:Y:S01]  /*25160*/  @!P5 IMAD.MOV.U32 R11, RZ, RZ, R6 ;  /* 0x000000ffff0bd224 */ /* 0x000fe200078e0006 */
[----:B------:R0:W-:Y:S04]  /*25170*/  STS.U16 [R0+UR5+0x1c300], R3 ;  /* 0x01c3000300007988 */ /* 0x0001e80008000405 */
[----:B------:R-:W2:Y:S04]  /*25180*/  @!P5 LDG.E.U16 R33, desc[UR16][R10.64] ;  /* 0x000000100a21d981 */ /* 0x000ea8000c1e1500 */
[----:B------:R1:W-:Y:S04]  /*25190*/  STS.U16 [R0+UR5+0x10700], R90 ;  /* 0x0107005a00007988 */ /* 0x0003e80008000405 */
[----:B0-----:R-:W2:Y:S04]  /*251a0*/  LDL.LU R3, [R1+0x1190] ;  /* 0x0011900001037983 */ /* 0x001ea80000300800 */
[----:B------:R0:W-:Y:S04]  /*251b0*/  STS.U16 [R0+UR5+0x14700], R91 ;  /* 0x0147005b00007988 */ /* 0x0001e80008000405 */
[----:B-1----:R-:W2:Y:S04]  /*251c0*/  LDL.LU R90, [R1+0x118c] ;  /* 0x00118c00015a7983 */ /* 0x002ea80000300800 */
[----:B------:R1:W-:Y:S04]  /*251d0*/  STS.U16 [R0+UR5+0x18700], R92 ;  /* 0x0187005c00007988 */ /* 0x0003e80008000405 */
[----:B0-----:R-:W2:Y:S04]  /*251e0*/  LDL.LU R91, [R1+0x1188] ;  /* 0x00118800015b7983 */ /* 0x001ea80000300800 */
[----:B------:R0:W-:Y:S04]  /*251f0*/  STS.U16 [R0+UR5+0x1c700], R93 ;  /* 0x01c7005d00007988 */ /* 0x0001e80008000405 */
[----:B-1----:R-:W2:Y:S04]  /*25200*/  LDL.LU R92, [R1+0x1184] ;  /* 0x00118400015c7983 */ /* 0x002ea80000300800 */
[----:B0-----:R-:W2:Y:S04]  /*25210*/  LDL.LU R93, [R1+0x1180] ;  /* 0x00118000015d7983 */ /* 0x001ea80000300800 */
[----:B------:R-:W2:Y:S04]  /*25220*/  LDL R4, [R1+0xa54] ;  /* 0x000a540001047983 */ /* 0x000ea80000100800 */
[----:B------:R-:W2:Y:S04]  /*25230*/  LDL R0, [R1+0xa58] ;  /* 0x000a580001007983 */ /* 0x000ea80000100800 */
[----:B---3--:R0:W-:Y:S04]  /*25240*/  STL [R1+0x1174], R31 ;  /* 0x0011741f01007387 */ /* 0x0081e80000100800 */
[----:B------:R-:W3:Y:S04]  /*25250*/  LDL R8, [R1+0xa74] ;  /* 0x000a740001087983 */ /* 0x000ee80000100800 */
[----:B------:R-:W3:Y:S04]  /*25260*/  LDL R7, [R1+0xa78] ;  /* 0x000a780001077983 */ /* 0x000ee80000100800 */
[----:B----4-:R1:W-:Y:S04]  /*25270*/  STL [R1+0x1178], R32 ;  /* 0x0011782001007387 */ /* 0x0103e80000100800 */
[----:B------:R-:W4:Y:S04]  /*25280*/  LDL R6, [R1+0xa94] ;  /* 0x000a940001067983 */ /* 0x000f280000100800 */
[----:B------:R-:W4:Y:S04]  /*25290*/  LDL R5, [R1+0xa98] ;  /* 0x000a980001057983 */ /* 0x000f280000100800 */
[----:B--2---:R2:W-:Y:S04]  /*252a0*/  STL [R1+0x117c], R33 ;  /* 0x00117c2101007387 */ /* 0x0045e80000100800 */
[----:B------:R-:W2:Y:S04]  /*252b0*/  LDL R12, [R1+0xab4] ;  /* 0x000ab400010c7983 */ /* 0x000ea80000100800 */
[----:B------:R-:W2:Y:S04]  /*252c0*/  LDL R11, [R1+0xab8] ;  /* 0x000ab800010b7983 */ /* 0x000ea80000100800 */
[----:B------:R-:W2:Y:S04]  /*252d0*/  LDL R10, [R1+0xad4] ;  /* 0x000ad400010a7983 */ /* 0x000ea80000100800 */
[----:B------:R-:W2:Y:S01]  /*252e0*/  LDL R9, [R1+0xad8] ;  /* 0x000ad80001097983 */ /* 0x000ea20000100800 */
[----:B------:R-:W-:-:S02]  /*252f0*/  PRMT R34, RZ, 0x7610, R34 ;  /* 0x00007610ff227816 */ /* 0x000fc40000000022 */
[----:B------:R-:W-:Y:S01]  /*25300*/  PRMT R35, RZ, 0x7610, R35 ;  /* 0x00007610ff237816 */ /* 0x000fe20000000023 */
[----:B0-----:R-:W2:Y:S01]  /*25310*/  LDL R31, [R1+0xb8c] ;  /* 0x000b8c00011f7983 */ /* 0x001ea20000100800 */
[----:B------:R-:W-:Y:S02]  /*25320*/  PRMT R38, RZ, 0x7610, R38 ;  /* 0x00007610ff267816 */ /* 0x000fe40000000026 */
[----:B------:R-:W-:Y:S01]  /*25330*/  PRMT R39, RZ, 0x7610, R39 ;  /* 0x00007610ff277816 */ /* 0x000fe20000000027 */
[----:B------:R-:W1:Y:S01]  /*25340*/  LDL R29, [R1+0xb90] ;  /* 0x000b9000011d7983 */ /* 0x000e620000100800 */
[----:B------:R-:W-:-:S03]  /*25350*/  @!P5 IMAD.MOV.U32 R15, RZ, RZ, R4 ;  /* 0x000000ffff0fd224 */ /* 0x000fc600078e0004 */
[----:B------:R-:W2:Y:S01]  /*25360*/  LDL R4, [R1+0xaf4] ;  /* 0x000af40001047983 */ /* 0x000ea20000100800 */
[----:B------:R-:W-:-:S03]  /*25370*/  @!P5 IMAD.MOV.U32 R14, RZ, RZ, R0 ;  /* 0x000000ffff0ed224 */ /* 0x000fc600078e0000 */
[----:B------:R-:W2:Y:S04]  /*25380*/  LDL R0, [R1+0xaf8] ;  /* 0x000af80001007983 */ /* 0x000ea80000100800 */
[----:B------:R3:W2:Y:S02]  /*25390*/  @!P5 LDG.E.U16 R34, desc[UR16][R14.64] ;  /* 0x000000100e22d981 */ /* 0x0006a4000c1e1500 */
[----:B---3--:R-:W-:Y:S02]  /*253a0*/  @!P5 IMAD.MOV.U32 R15, RZ, RZ, R8 ;  /* 0x000000ffff0fd224 */ /* 0x008fe400078e0008 */
[----:B------:R-:W3:Y:S01]  /*253b0*/  LDL R8, [R1+0xb14] ;  /* 0x000b140001087983 */ /* 0x000ee20000100800 */
[----:B------:R-:W-:-:S03]  /*253c0*/  @!P5 IMAD.MOV.U32 R14, RZ, RZ, R7 ;  /* 0x000000ffff0ed224 */ /* 0x000fc600078e0007 */
[----:B------:R-:W3:Y:S04]  /*253d0*/  LDL R7, [R1+0xb18] ;  /* 0x000b180001077983 */ /* 0x000ee80000100800 */
[----:B------:R4:W3:Y:S02]  /*253e0*/  @!P5 LDG.E.U16 R35, desc[UR16][R14.64] ;  /* 0x000000100e23d981 */ /* 0x0008e4000c1e1500 */
[----:B----4-:R-:W-:Y:S02]  /*253f0*/  @!P5 IMAD.MOV.U32 R15, RZ, RZ, R6 ;  /* 0x000000ffff0fd224 */ /* 0x010fe400078e0006 */
[----:B------:R-:W-:Y:S01]  /*25400*/  @!P5 IMAD.MOV.U32 R14, RZ, RZ, R5 ;  /* 0x000000ffff0ed224 */ /* 0x000fe200078e0005 */
[----:B------:R-:W4:Y:S04]  /*25410*/  LDL R6, [R1+0xb34] ;  /* 0x000b340001067983 */ /* 0x000f280000100800 */
[----:B------:R-:W4:Y:S01]  /*25420*/  LDL R5, [R1+0xb38] ;  /* 0x000b380001057983 */ /* 0x000f220000100800 */
[----:B--2---:R-:W-:-:S02]  /*25430*/  @!P5 IMAD.MOV.U32 R13, RZ, RZ, R12 ;  /* 0x000000ffff0dd224 */ /* 0x004fc400078e000c */
[----:B------:R-:W-:Y:S02]  /*25440*/  @!P5 IMAD.MOV.U32 R12, RZ, RZ, R11 ;  /* 0x000000ffff0cd224 */ /* 0x000fe400078e000b */
[----:B------:R-:W-:Y:S02]  /*25450*/  @!P5 IMAD.MOV.U32 R11, RZ, RZ, R10 ;  /* 0x000000ffff0bd224 */ /* 0x000fe400078e000a */
[----:B------:R-:W-:Y:S01]  /*25460*/  @!P5 IMAD.MOV.U32 R10, RZ, RZ, R9 ;  /* 0x000000ffff0ad224 */ /* 0x000fe200078e0009 */
[----:B------:R-:W-:Y:S01]  /*25470*/  PRMT R37, RZ, 0x7610, R37 ;  /* 0x00007610ff257816 */ /* 0x000fe20000000025 */
[----:B------:R-:W2:Y:S04]  /*25480*/  LDL R9, [R1+0xbb8] ;  /* 0x000bb80001097983 */ /* 0x000ea80000100800 */
[----:B------:R0:W2:Y:S01]  /*25490*/  @!P5 LDG.E.U16 R38, desc[UR16][R10.64] ;  /* 0x000000100a26d981 */ /* 0x0000a2000c1e1500 */
[----:B------:R-:W-:-:S03]  /*254a0*/  PRMT R40, RZ, 0x7610, R40 ;  /* 0x00007610ff287816 */ /* 0x000fc60000000028 */
[----:B------:R-:W2:Y:S01]  /*254b0*/  @!P5 LDG.E.U16 R37, desc[UR16][R12.64] ;  /* 0x000000100c25d981 */ /* 0x000ea2000c1e1500 */
[----:B------:R-:W-:-:S06]  /*254c0*/  PRMT R36, RZ, 0x7610, R36 ;  /* 0x00007610ff247816 */ /* 0x000fcc0000000024 */
[----:B------:R-:W2:Y:S04]  /*254d0*/  @!P5 LDG.E.U16 R36, desc[UR16][R14.64] ;  /* 0x000000100e24d981 */ /* 0x000ea8000c1e1500 */
[----:B------:R-:W2:Y:S01]  /*254e0*/  LDL R12, [R1+0xb94] ;  /* 0x000b9400010c7983 */ /* 0x000ea20000100800 */
[----:B0-----:R-:W-:-:S03]  /*254f0*/  @!P5 IMAD.MOV.U32 R11, RZ, RZ, R4 ;  /* 0x000000ffff0bd224 */ /* 0x001fc600078e0004 */
[----:B------:R-:W2:Y:S01]  /*25500*/  LDL R4, [R1+0xb54] ;  /* 0x000b540001047983 */ /* 0x000ea20000100800 */
[----:B------:R-:W-:-:S03]  /*25510*/  @!P5 IMAD.MOV.U32 R10, RZ, RZ, R0 ;  /* 0x000000ffff0ad224 */ /* 0x000fc600078e0000 */
[----:B------:R-:W2:Y:S04]  /*25520*/  LDL R0, [R1+0xb58] ;  /* 0x000b580001007983 */ /* 0x000ea80000100800 */
[----:B------:R3:W2:Y:S01]  /*25530*/  @!P5 LDG.E.U16 R39, desc[UR16][R10.64] ;  /* 0x000000100a27d981 */ /* 0x0006a2000c1e1500 */
[----:B------:R-:W-:Y:S01]  /*25540*/  PRMT R41, RZ, 0x7610, R41 ;  /* 0x00007610ff297816 */ /* 0x000fe20000000029 */
[----:B---3--:R-:W-:Y:S02]  /*25550*/  @!P5 IMAD.MOV.U32 R11, RZ, RZ, R8 ;  /* 0x000000ffff0bd224 */ /* 0x008fe400078e0008 */
[----:B------:R-:W3:Y:S01]  /*25560*/  LDL R8, [R1+0xb74] ;  /* 0x000b740001087983 */ /* 0x000ee20000100800 */
[----:B------:R-:W-:-:S03]  /*25570*/  @!P5 IMAD.MOV.U32 R10, RZ, RZ, R7 ;  /* 0x000000ffff0ad224 */ /* 0x000fc600078e0007 */
[----:B------:R-:W3:Y:S04]  /*25580*/  LDL R7, [R1+0xb78] ;  /* 0x000b780001077983 */ /* 0x000ee80000100800 */
[----:B------:R-:W3:Y:S04]  /*25590*/  @!P5 LDG.E.U16 R40, desc[UR16][R10.64] ;  /* 0x000000100a28d981 */ /* 0x000ee8000c1e1500 */
[----:B------:R-:W3:Y:S04]  /*255a0*/  LDL R11, [R1+0xb98] ;  /* 0x000b9800010b7983 */ /* 0x000ee80000100800 */
[----:B------:R-:W3:Y:S01]  /*255b0*/  LDL R10, [R1+0xbb4] ;  /* 0x000bb400010a7983 */ /* 0x000ee20000100800 */
[----:B----4-:R-:W-:-:S02]  /*255c0*/  @!P5 IMAD.MOV.U32 R14, RZ, RZ, R5 ;  /* 0x000000ffff0ed224 */ /* 0x010fc400078e0005 */
[----:B------:R-:W-:Y:S01]  /*255d0*/  @!P5 IMAD.MOV.U32 R15, RZ, RZ, R6 ;  /* 0x000000ffff0fd224 */ /* 0x000fe200078e0006 */
[----:B------:R-:W4:Y:S04]  /*255e0*/  LDL R5, [R1+0xbd0] ;  /* 0x000bd00001057983 */ /* 0x000f280000100800 */
[----:B------:R-:W4:Y:S04]  /*255f0*/  LDL R6, [R1+0x9e4] ;  /* 0x0009e40001067983 */ /* 0x000f280000100800 */
[----:B------:R2:W4:Y:S02]  /*25600*/  @!P5 LDG.E.U16 R41, desc[UR16][R14.64] ;  /* 0x000000100e29d981 */ /* 0x000524000c1e1500 */
[----:B--2---:R-:W-:-:S02]  /*25610*/  @!P5 IMAD.MOV.U32 R15, RZ, RZ, R4 ;  /* 0x000000ffff0fd224 */ /* 0x004fc400078e0004 */
[----:B------:R-:W2:Y:S01]  /*25620*/  LDL R4, [R1+0x9fc] ;  /* 0x0009fc0001047983 */ /* 0x000ea20000100800 */
[----:B------:R-:W-:-:S03]  /*25630*/  @!P5 IMAD.MOV.U32 R14, RZ, RZ, R0 ;  /* 0x000000ffff0ed224 */ /* 0x000fc600078e0000 */
[----:B------:R-:W2:Y:S01]  /*25640*/  LDL R0, [R1+0xa00] ;  /* 0x000a000001007983 */ /* 0x000ea20000100800 */
[----:B------:R-:W-:Y:S01]  /*25650*/  PRMT R42, RZ, 0x7610, R42 ;  /* 0x00007610ff2a7816 */ /* 0x000fe2000000002a */
[----:B------:R-:W-:-:S05]  /*25660*/  @!P5 IMAD.MOV.U32 R13, RZ, RZ, R12 ;  /* 0x000000ffff0dd224 */ /* 0x000fca00078e000c */
[----:B------:R3:W2:Y:S01]  /*25670*/  @!P5 LDG.E.U16 R42, desc[UR16][R14.64] ;  /* 0x000000100e2ad981 */ /* 0x0006a2000c1e1500 */
[----:B------:R-:W-:Y:S02]  /*25680*/  PRMT R44, RZ, 0x7610, R44 ;  /* 0x00007610ff2c7816 */ /* 0x000fe4000000002c */
[----:B------:R-:W-:Y:S01]  /*25690*/  PRMT R45, RZ, 0x7610, R45 ;  /* 0x00007610ff2d7816 */ /* 0x000fe2000000002d */
[----:B---3--:R-:W-:Y:S02]  /*256a0*/  @!P5 IMAD.MOV.U32 R15, RZ, RZ, R8 ;  /* 0x000000ffff0fd224 */ /* 0x008fe400078e0008 */
[----:B------:R-:W3:Y:S01]  /*256b0*/  LDL R8, [R1+0xa1c] ;  /* 0x000a1c0001087983 */ /* 0x000ee20000100800 */
[----:B------:R-:W-:-:S03]  /*256c0*/  @!P5 IMAD.MOV.U32 R14, RZ, RZ, R7 ;  /* 0x000000ffff0ed224 */ /* 0x000fc600078e0007 */
[----:B------:R-:W3:Y:S01]  /*256d0*/  LDL R7, [R1+0xa20] ;  /* 0x000a200001077983 */ /* 0x000ee20000100800 */
[----:B------:R-:W-:Y:S02]  /*256e0*/  @!P5 IMAD.MOV.U32 R12, RZ, RZ, R11 ;  /* 0x000000ffff0cd224 */ /* 0x000fe400078e000b */
[----:B------:R-:W-:Y:S02]  /*256f0*/  @!P5 IMAD.MOV.U32 R11, RZ, RZ, R10 ;  /* 0x000000ffff0bd224 */ /* 0x000fe400078e000a */
[----:B------:R-:W-:Y:S01]  /*25700*/  @!P5 IMAD.MOV.U32 R10, RZ, RZ, R9 ;  /* 0x000000ffff0ad224 */ /* 0x000fe200078e0009 */
[----:B------:R-:W-:Y:S01]  /*25710*/  PRMT R43, RZ, 0x7610, R43 ;  /* 0x00007610ff2b7816 */ /* 0x000fe2000000002b */
[----:B------:R-:W3:Y:S04]  /*25720*/  LDL R9, [R1+0xaa0] ;  /* 0x000aa00001097983 */ /* 0x000ee80000100800 */
[----:B------:R4:W3:Y:S01]  /*25730*/  @!P5 LDG.E.U16 R44, desc[UR16][R10.64] ;  /* 0x000000100a2cd981 */ /* 0x0008e2000c1e1500 */
[----:B------:R-:W-:-:S03]  /*25740*/  PRMT R46, RZ, 0x7610, R46 ;  /* 0x00007610ff2e7816 */ /* 0x000fc6000000002e */
[----:B------:R-:W3:Y:S01]  /*25750*/  @!P5 LDG.E.U16 R43, desc[UR16][R12.64] ;  /* 0x000000100c2bd981 */ /* 0x000ee2000c1e1500 */
[----:B----4-:R-:W-:Y:S02]  /*25760*/  @!P5 IMAD.MOV.U32 R10, RZ, RZ, R5 ;  /* 0x000000ffff0ad224 */ /* 0x010fe400078e0005 */
[----:B------:R-:W-:Y:S01]  /*25770*/  @!P5 IMAD.MOV.U32 R11, RZ, RZ, R6 ;  /* 0x000000ffff0bd224 */ /* 0x000fe200078e0006 */
[----:B------:R-:W4:Y:S04]  /*25780*/  LDL R5, [R1+0xa40] ;  /* 0x000a400001057983 */ /* 0x000f280000100800 */
[----:B------:R-:W4:Y:S04]  /*25790*/  LDL R6, [R1+0xa3c] ;  /* 0x000a3c0001067983 */ /* 0x000f280000100800 */
[----:B------:R2:W4:Y:S01]  /*257a0*/  @!P5 LDG.E.U16 R45, desc[UR16][R10.64] ;  /* 0x000000100a2dd981 */ /* 0x000522000c1e1500 */
[----:B------:R-:W-:-:S03]  /*257b0*/  PRMT R60, RZ, 0x7610, R60 ;  /* 0x00007610ff3c7816 */ /* 0x000fc6000000003c */
[----:B------:R-:W4:Y:S04]  /*257c0*/  LDL R12, [R1+0xa7c] ;  /* 0x000a7c00010c7983 */ /* 0x000f280000100800 */
[----:B------:R3:W4:Y:S01]  /*257d0*/  @!P5 LDG.E.U16 R60, desc[UR16][R14.64] ;  /* 0x000000100e3cd981 */ /* 0x000722000c1e1500 */
[----:B--2---:R-:W-:-:S03]  /*257e0*/  @!P5 IMAD.MOV.U32 R11, RZ, RZ, R4 ;  /* 0x000000ffff0bd224 */ /* 0x004fc600078e0004 */
[----:B------:R-:W2:Y:S01]  /*257f0*/  LDL R4, [R1+0xa5c] ;  /* 0x000a5c0001047983 */ /* 0x000ea20000100800 */
[----:B------:R-:W-:-:S03]  /*25800*/  @!P5 IMAD.MOV.U32 R10, RZ, RZ, R0 ;  /* 0x000000ffff0ad224 */ /* 0x000fc600078e0000 */
[----:B------:R-:W2:Y:S04]  /*25810*/  LDL R0, [R1+0xa60] ;  /* 0x000a600001007983 */ /* 0x000ea80000100800 */
[----:B------:R-:W2:Y:S04]  /*25820*/  @!P5 LDG.E.U16 R46, desc[UR16][R10.64] ;  /* 0x000000100a2ed981 */ /* 0x000ea8000c1e1500 */
[----:B------:R-:W2:Y:S04]  /*25830*/  LDL R11, [R1+0xa80] ;  /* 0x000a8000010b7983 */ /* 0x000ea80000100800 */
[----:B------:R-:W2:Y:S01]  /*25840*/  LDL R10, [R1+0xa9c] ;  /* 0x000a9c00010a7983 */ /* 0x000ea20000100800 */
[----:B------:R-:W-:-:S02]  /*25850*/  PRMT R47, RZ, 0x7610, R47 ;  /* 0x00007610ff2f7816 */ /* 0x000fc4000000002f */
[----:B------:R-:W-:Y:S01]  /*25860*/  PRMT R48, RZ, 0x7610, R48 ;  /* 0x00007610ff307816 */ /* 0x000fe20000000030 */
[----:B---3--:R-:W-:Y:S02]  /*25870*/  @!P5 IMAD.MOV.U32 R15, RZ, RZ, R8 ;  /* 0x000000ffff0fd224 */ /* 0x008fe400078e0008 */
[----:B------:R-:W3:Y:S01]  /*25880*/  LDL R8, [R1+0xabc] ;  /* 0x000abc0001087983 */ /* 0x000ee20000100800 */
[----:B------:R-:W-:-:S03]  /*25890*/  @!P5 IMAD.MOV.U32 R14, RZ, RZ, R7 ;  /* 0x000000ffff0ed224 */ /* 0x000fc600078e0007 */
[----:B------:R-:W3:Y:S04]  /*258a0*/  LDL R7, [R1+0xac0] ;  /* 0x000ac00001077983 */ /* 0x000ee80000100800 */
[----:B------:R4:W3:Y:S02]  /*258b0*/  @!P5 LDG.E.U16 R47, desc[UR16][R14.64] ;  /* 0x000000100e2fd981 */ /* 0x0008e4000c1e1500 */
[----:B----4-:R-:W-:Y:S02]  /*258c0*/  @!P5 IMAD.MOV.U32 R14, RZ, RZ, R5 ;  /* 0x000000ffff0ed224 */ /* 0x010fe400078e0005 */
[----:B------:R-:W4:Y:S01]  /*258d0*/  LDL R5, [R1+0xae0] ;  /* 0x000ae00001057983 */ /* 0x000f220000100800 */
[----:B------:R-:W-:-:S03]  /*258e0*/  @!P5 IMAD.MOV.U32 R15, RZ, RZ, R6 ;  /* 0x000000ffff0fd224 */ /* 0x000fc600078e0006 */
[----:B------:R-:W4:Y:S04]  /*258f0*/  LDL R6, [R1+0xadc] ;  /* 0x000adc0001067983 */ /* 0x000f280000100800 */
[----:B------:R2:W4:Y:S02]  /*25900*/  @!P5 LDG.E.U16 R48, desc[UR16][R14.64] ;  /* 0x000000100e30d981 */ /* 0x000524000c1e1500 */
[----:B--2---:R-:W-:Y:S02]  /*25910*/  @!P5 IMAD.MOV.U32 R15, RZ, RZ, R4 ;  /* 0x000000ffff0fd224 */ /* 0x004fe400078e0004 */
[----:B------:R-:W2:Y:S01]  /*25920*/  LDL R4, [R1+0xafc] ;  /* 0x000afc0001047983 */ /* 0x000ea20000100800 */
[----:B------:R-:W-:-:S03]  /*25930*/  @!P5 IMAD.MOV.U32 R14, RZ, RZ, R0 ;  /* 0x000000ffff0ed224 */ /* 0x000fc600078e0000 */
[----:B------:R-:W2:Y:S01]  /*25940*/  LDL R0, [R1+0xb00] ;  /* 0x000b000001007983 */ /* 0x000ea20000100800 */
[----:B------:R-:W-:Y:S01]  /*25950*/  @!P5 IMAD.MOV.U32 R13, RZ, RZ, R12 ;  /* 0x000000ffff0dd224 */ /* 0x000fe200078e000c */
[----:B------:R-:W-:Y:S01]  /*25960*/  PRMT R51, RZ, 0x7610, R51 ;  /* 0x00007610ff337816 */ /* 0x000fe20000000033 */
[----:B------:R-:W-:Y:S02]  /*25970*/  @!P5 IMAD.MOV.U32 R12, RZ, RZ, R11 ;  /* 0x000000ffff0cd224 */ /* 0x000fe400078e000b */
[----:B------:R-:W-:Y:S02]  /*25980*/  @!P5 IMAD.MOV.U32 R11, RZ, RZ, R10 ;  /* 0x000000ffff0bd224 */ /* 0x000fe400078e000a */
[----:B------:R-:W-:Y:S01]  /*25990*/  @!P5 IMAD.MOV.U32 R10, RZ, RZ, R9 ;  /* 0x000000ffff0ad224 */ /* 0x000fe200078e0009 */
[----:B------:R-:W-:Y:S01]  /*259a0*/  PRMT R52, RZ, 0x7610, R52 ;  /* 0x00007610ff347816 */ /* 0x000fe20000000034 */
[----:B------:R-:W2:Y:S04]  /*259b0*/  LDL R9, [R1+0xb80] ;  /* 0x000b800001097983 */ /* 0x000ea80000100800 */
[----:B------:R3:W2:Y:S01]  /*259c0*/  @!P5 LDG.E.U16 R51, desc[UR16][R10.64] ;  /* 0x000000100a33d981 */ /* 0x0006a2000c1e1500 */
[----:B------:R-:W-:-:S02]  /*259d0*/  PRMT R50, RZ, 0x7610, R50 ;  /* 0x00007610ff327816 */ /* 0x000fc40000000032 */
[----:B------:R-:W-:Y:S02]  /*259e0*/  PRMT R53, RZ, 0x7610, R53 ;  /* 0x00007610ff357816 */ /* 0x000fe40000000035 */
[----:B------:R-:W-:Y:S02]  /*259f0*/  PRMT R49, RZ, 0x7610, R49 ;  /* 0x00007610ff317816 */ /* 0x000fe40000000031 */
[----:B------:R-:W2:Y:S04]  /*25a00*/  @!P5 LDG.E.U16 R50, desc[UR16][R12.64] ;  /* 0x000000100c32d981 */ /* 0x000ea8000c1e1500 */
[----:B------:R-:W2:Y:S04]  /*25a10*/  @!P5 LDG.E.U16 R49, desc[UR16][R14.64] ;  /* 0x000000100e31d981 */ /* 0x000ea8000c1e1500 */
[----:B------:R-:W2:Y:S01]  /*25a20*/  LDL R12, [R1+0xb5c] ;  /* 0x000b5c00010c7983 */ /* 0x000ea20000100800 */
[----:B---3--:R-:W-:-:S03]  /*25a30*/  @!P5 IMAD.MOV.U32 R11, RZ, RZ, R8 ;  /* 0x000000ffff0bd224 */ /* 0x008fc600078e0008 */
        /* <DEDUP_REMOVED lines=8> */
[----:B------:R-:W4:Y:S04]  /*25ac0*/  @!P5 LDG.E.U16 R53, desc[UR16][R10.64] ;  /* 0x000000100a35d981 */ /* 0x000f28000c1e1500 */
[----:B------:R-:W4:Y:S04]  /*25ad0*/  LDL R11, [R1+0xb60] ;  /* 0x000b6000010b7983 */ /* 0x000f280000100800 */
[----:B------:R-:W4:Y:S01]  /*25ae0*/  LDL R10, [R1+0xb7c] ;  /* 0x000b7c00010a7983 */ /* 0x000f220000100800 */
[----:B--2---:R-:W-:-:S03]  /*25af0*/  @!P5 IMAD.MOV.U32 R15, RZ, RZ, R4 ;  /* 0x000000ffff0fd224 */ /* 0x004fc600078e0004 */
[----:B------:R-:W2:Y:S01]  /*25b00*/  LDL R4, [R1+0xb9c] ;  /* 0x000b9c0001047983 */ /* 0x000ea20000100800 */
[----:B------:R-:W-:-:S03]  /*25b10*/  @!P5 IMAD.MOV.U32 R14, RZ, RZ, R0 ;  /* 0x000000ffff0ed224 */ /* 0x000fc600078e0000 */
[----:B------:R-:W2:Y:S01]  /*25b20*/  LDL R0, [R1+0xba0] ;  /* 0x000ba00001007983 */ /* 0x000ea20000100800 */
[----:B------:R-:W-:-:S06]  /*25b30*/  PRMT R54, RZ, 0x7610, R54 ;  /* 0x00007610ff367816 */ /* 0x000fcc0000000036 */
[----:B------:R3:W2:Y:S01]  /*25b40*/  @!P5 LDG.E.U16 R54, desc[UR16][R14.64] ;  /* 0x000000100e36d981 */ /* 0x0006a2000c1e1500 */
[----:B------:R-:W-:Y:S02]  /*25b50*/  PRMT R55, RZ, 0x7610, R55 ;  /* 0x00007610ff377816 */ /* 0x000fe40000000037 */
[----:B------:R-:W-:Y:S01]  /*25b60*/  PRMT R76, RZ, 0x7610, R76 ;  /* 0x00007610ff4c7816 */ /* 0x000fe2000000004c */
[----:B------:R-:W-:Y:S02]  /*25b70*/  @!P5 IMAD.MOV.U32 R13, RZ, RZ, R12 ;  /* 0x000000ffff0dd224 */ /* 0x000fe400078e000c */
        /* <DEDUP_REMOVED lines=8> */
[----:B------:R-:W4:Y:S01]  /*25c00*/  LDL R6, [R1+0x9e8] ;  /* 0x0009e80001067983 */ /* 0x000f220000100800 */
[----:B------:R-:W-:Y:S02]  /*25c10*/  @!P5 IMAD.MOV.U32 R12, RZ, RZ, R11 ;  /* 0x000000ffff0cd224 */ /* 0x000fe400078e000b */
[----:B------:R-:W-:Y:S02]  /*25c20*/  @!P5 IMAD.MOV.U32 R11, RZ, RZ, R10 ;  /* 0x000000ffff0bd224 */ /* 0x000fe400078e000a */
[----:B------:R-:W-:Y:S01]  /*25c30*/  @!P5 IMAD.MOV.U32 R10, RZ, RZ, R9 ;  /* 0x000000ffff0ad224 */ /* 0x000fe200078e0009 */
[----:B------:R-:W-:Y:S01]  /*25c40*/  PRMT R58, RZ, 0x7610, R58 ;  /* 0x00007610ff3a7816 */ /* 0x000fe2000000003a */
[----:B------:R-:W4:Y:S04]  /*25c50*/  LDL R9, [R1+0xa68] ;  /* 0x000a680001097983 */ /* 0x000f280000100800 */
[----:B------:R2:W4:Y:S02]  /*25c60*/  @!P5 LDG.E.U16 R76, desc[UR16][R10.64] ;  /* 0x000000100a4cd981 */ /* 0x000524000c1e1500 */
[----:B--2---:R-:W-:-:S02]  /*25c70*/  @!P5 IMAD.MOV.U32 R11, RZ, RZ, R4 ;  /* 0x000000ffff0bd224 */ /* 0x004fc400078e0004 */
[----:B------:R-:W-:Y:S01]  /*25c80*/  @!P5 IMAD.MOV.U32 R10, RZ, RZ, R0 ;  /* 0x000000ffff0ad224 */ /* 0x000fe200078e0000 */
[----:B------:R-:W2:Y:S04]  /*25c90*/  LDL R4, [R1+0xa04] ;  /* 0x000a040001047983 */ /* 0x000ea80000100800 */
[----:B------:R-:W2:Y:S01]  /*25ca0*/  LDL R0, [R1+0xa08] ;  /* 0x000a080001007983 */ /* 0x000ea20000100800 */
[----:B------:R-:W-:Y:S02]  /*25cb0*/  PRMT R57, RZ, 0x7610, R57 ;  /* 0x00007610ff397816 */ /* 0x000fe40000000039 */
[----:B------:R-:W-:Y:S01]  /*25cc0*/  PRMT R59, RZ, 0x7610, R59 ;  /* 0x00007610ff3b7816 */ /* 0x000fe2000000003b */
[----:B------:R3:W2:Y:S01]  /*25cd0*/  @!P5 LDG.E.U16 R58, desc[UR16][R10.64] ;  /* 0x000000100a3ad981 */ /* 0x0006a2000c1e1500 */
[----:B------:R-:W-:-:S03]  /*25ce0*/  PRMT R56, RZ, 0x7610, R56 ;  /* 0x00007610ff387816 */ /* 0x000fc60000000038 */
[----:B------:R-:W2:Y:S04]  /*25cf0*/  @!P5 LDG.E.U16 R57, desc[UR16][R12.64] ;  /* 0x000000100c39d981 */ /* 0x000ea8000c1e1500 */
[----:B------:R4:W2:Y:S04]  /*25d00*/  @!P5 LDG.E.U16 R56, desc[UR16][R14.64] ;  /* 0x000000100e38d981 */ /* 0x0008a8000c1e1500 */
[----:B------:R-:W2:Y:S01]  /*25d10*/  LDL R12, [R1+0xa44] ;  /* 0x000a4400010c7983 */ /* 0x000ea20000100800 */
[----:B------:R-:W-:Y:S01]  /*25d20*/  PRMT R61, RZ, 0x7610, R61 ;  /* 0x00007610ff3d7816 */ /* 0x000fe2000000003d */
[----:B---3--:R-:W-:-:S02]  /*25d30*/  @!P5 IMAD.MOV.U32 R11, RZ, RZ, R8 ;  /* 0x000000ffff0bd224 */ /* 0x008fc400078e0008 */
[----:B------:R-:W3:Y:S01]  /*25d40*/  LDL R8, [R1+0xa24] ;  /* 0x000a240001087983 */ /* 0x000ee20000100800 */
[----:B------:R-:W-:-:S03]  /*25d50*/  @!P5 IMAD.MOV.U32 R10, RZ, RZ, R7 ;  /* 0x000000ffff0ad224 */ /* 0x000fc600078e0007 */
[----:B------:R-:W3:Y:S04]  /*25d60*/  LDL R7, [R1+0xa28] ;  /* 0x000a280001077983 */ /* 0x000ee80000100800 */
[----:B------:R-:W3:Y:S04]  /*25d70*/  @!P5 LDG.E.U16 R59, desc[UR16][R10.64] ;  /* 0x000000100a3bd981 */ /* 0x000ee8000c1e1500 */
[----:B------:R-:W3:Y:S04]  /*25d80*/  LDL R11, [R1+0xa48] ;  /* 0x000a4800010b7983 */ /* 0x000ee80000100800 */
[----:B------:R-:W3:Y:S01]  /*25d90*/  LDL R10, [R1+0xa64] ;  /* 0x000a6400010a7983 */ /* 0x000ee20000100800 */
[----:B----4-:R-:W-:-:S03]  /*25da0*/  @!P5 IMAD.MOV.U32 R14, RZ, RZ, R5 ;  /* 0x000000ffff0ed224 */ /* 0x010fc600078e0005 */
        /* <DEDUP_REMOVED lines=8> */
[----:B------:R-:W-:Y:S02]  /*25e30*/  PRMT R62, RZ, 0x7610, R62 ;  /* 0x00007610ff3e7816 */ /* 0x000fe4000000003e */
[----:B------:R-:W-:-:S04]  /*25e40*/  PRMT R65, RZ, 0x7610, R65 ;  /* 0x00007610ff417816 */ /* 0x000fc80000000041 */
[----:B------:R3:W2:Y:S01]  /*25e50*/  @!P5 LDG.E.U16 R62, desc[UR16][R14.64] ;  /* 0x000000100e3ed981 */ /* 0x0006a2000c1e1500 */
[----:B------:R-:W-:Y:S01]  /*25e60*/  @!P5 IMAD.MOV.U32 R13, RZ, RZ, R12 ;  /* 0x000000ffff0dd224 */ /* 0x000fe200078e000c */
        /* <DEDUP_REMOVED lines=13> */
[----:B----4-:R-:W-:-:S03]  /*25f40*/  @!P5 IMAD.MOV.U32 R10, RZ, RZ, R5 ;  /* 0x000000ffff0ad224 */ /* 0x010fc600078e0005 */
[----:B------:R-:W4:Y:S01]  /*25f50*/  LDL R5, [R1+0xae8] ;  /* 0x000ae80001057983 */ /* 0x000f220000100800 */
[----:B------:R-:W-:-:S03]  /*25f60*/  @!P5 IMAD.MOV.U32 R11, RZ, RZ, R6 ;  /* 0x000000ffff0bd224 */ /* 0x000fc600078e0006 */
[----:B------:R-:W4:Y:S04]  /*25f70*/  LDL R6, [R1+0xae4] ;  /* 0x000ae40001067983 */ /* 0x000f280000100800 */
[----:B------:R2:W4:Y:S01]  /*25f80*/  @!P5 LDG.E.U16 R66, desc[UR16][R10.64] ;  /* 0x000000100a42d981 */ /* 0x000522000c1e1500 */
[----:B------:R-:W-:-:S03]  /*25f90*/  PRMT R63, RZ, 0x7610, R63 ;  /* 0x00007610ff3f7816 */ /* 0x000fc6000000003f */
[----:B------:R-:W4:Y:S01]  /*25fa0*/  LDL R12, [R1+0xb24] ;  /* 0x000b2400010c7983 */ /* 0x000f220000100800 */
[----:B------:R-:W-:-:S03]  /*25fb0*/  PRMT R68, RZ, 0x7610, R68 ;  /* 0x00007610ff447816 */ /* 0x000fc60000000044 */
        /* <DEDUP_REMOVED lines=8> */
[----:B------:R-:W-:Y:S01]  /*26040*/  PRMT R69, RZ, 0x7610, R69 ;  /* 0x00007610ff457816 */ /* 0x000fe20000000045 */
[----:B---3--:R-:W-:-:S02]  /*26050*/  @!P5 IMAD.MOV.U32 R15, RZ, RZ, R8 ;  /* 0x000000ffff0fd224 */ /* 0x008fc400078e0008 */
        /* <DEDUP_REMOVED lines=14> */
[----:B------:R-:W-:Y:S02]  /*26140*/  PRMT R72, RZ, 0x7610, R72 ;  /* 0x00007610ff487816 */ /* 0x000fe40000000048 */
[----:B------:R-:W-:Y:S01]  /*26150*/  PRMT R73, RZ, 0x7610, R73 ;  /* 0x00007610ff497816 */ /* 0x000fe20000000049 */
        /* <DEDUP_REMOVED lines=27> */
[----:B------:R-:W-:Y:S02]  /*26310*/  PRMT R74, RZ, 0x7610, R74 ;  /* 0x00007610ff4a7816 */ /* 0x000fe4000000004a */
[----:B------:R-:W-:-:S04]  /*26320*/  PRMT R75, RZ, 0x7610, R75 ;  /* 0x00007610ff4b7816 */ /* 0x000fc8000000004b */
[----:B------:R3:W2:Y:S01]  /*26330*/  @!P5 LDG.E.U16 R74, desc[UR16][R14.64] ;  /* 0x000000100e4ad981 */ /* 0x0006a2000c1e1500 */
        /* <DEDUP_REMOVED lines=13> */
[----:B------:R-:W-:-:S05]  /*26410*/  @!P5 IMAD.MOV.U32 R10, RZ, RZ, R9 ;  /* 0x000000ffff0ad224 */ /* 0x000fca00078e0009 */
[----:B------:R2:W4:Y:S02]  /*26420*/  @!P5 LDG.E.U16 R79, desc[UR16][R10.64] ;  /* 0x000000100a4fd981 */ /* 0x000524000c1e1500 */
[----:B--2---:R-:W-:Y:S02]  /*26430*/  @!P5 IMAD.MOV.U32 R11, RZ, RZ, R4 ;  /* 0x000000ffff0bd224 */ /* 0x004fe400078e0004 */
[----:B------:R-:W2:Y:S01]  /*26440*/  LDL R4, [R1+0xaac] ;  /* 0x000aac0001047983 */ /* 0x000ea20000100800 */
[----:B------:R-:W-:-:S03]  /*26450*/  @!P5 IMAD.MOV.U32 R10, RZ, RZ, R0 ;  /* 0x000000ffff0ad224 */ /* 0x000fc600078e0000 */
[----:B------:R-:W2:Y:S01]  /*26460*/  LDL R0, [R1+0xab0] ;  /* 0x000ab00001007983 */ /* 0x000ea20000100800 */
[----:B------:R-:W-:Y:S02]  /*26470*/  PRMT R77, RZ, 0x7610, R77 ;  /* 0x00007610ff4d7816 */ /* 0x000fe4000000004d */
[----:B------:R-:W-:Y:S02]  /*26480*/  PRMT R78, RZ, 0x7610, R78 ;  /* 0x00007610ff4e7816 */ /* 0x000fe4000000004e */
[----:B------:R-:W-:Y:S02]  /*26490*/  PRMT R80, RZ, 0x7610, R80 ;  /* 0x00007610ff507816 */ /* 0x000fe40000000050 */
[----:B------:R-:W-:Y:S01]  /*264a0*/  PRMT R81, RZ, 0x7610, R81 ;  /* 0x00007610ff517816 */ /* 0x000fe20000000051 */
[----:B------:R-:W2:Y:S01]  /*264b0*/  @!P5 LDG.E.U16 R77, desc[UR16][R14.64] ;  /* 0x000000100e4dd981 */ /* 0x000ea2000c1e1500 */
[----:B------:R-:W-:-:S03]  /*264c0*/  PRMT R82, RZ, 0x7610, R82 ;  /* 0x00007610ff527816 */ /* 0x000fc60000000052 */
[----:B------:R-:W2:Y:S04]  /*264d0*/  @!P5 LDG.E.U16 R78, desc[UR16][R12.64] ;  /* 0x000000100c4ed981 */ /* 0x000ea8000c1e1500 */
[----:B------:R-:W2:Y:S04]  /*264e0*/  @!P5 LDG.E.U16 R80, desc[UR16][R10.64] ;  /* 0x000000100a50d981 */ /* 0x000ea8000c1e1500 */
[----:B------:R-:W2:Y:S04]  /*264f0*/  LDL R14, [R1+0xacc] ;  /* 0x000acc00010e7983 */ /* 0x000ea80000100800 */
[----:B------:R-:W2:Y:S04]  /*26500*/  LDL R13, [R1+0xad0] ;  /* 0x000ad000010d7983 */ /* 0x000ea80000100800 */
[----:B------:R-:W2:Y:S04]  /*26510*/  LDL R12, [R1+0xaec] ;  /* 0x000aec00010c7983 */ /* 0x000ea80000100800 */
[----:B------:R-:W2:Y:S04]  /*26520*/  LDL R11, [R1+0xaf0] ;  /* 0x000af000010b7983 */ /* 0x000ea80000100800 */
[----:B------:R-:W2:Y:S01]  /*26530*/  LDL R10, [R1+0xb0c] ;  /* 0x000b0c00010a7983 */ /* 0x000ea20000100800 */
[----:B---3--:R-:W-:-:S02]  /*26540*/  @!P5 IMAD.MOV.U32 R9, RZ, RZ, R8 ;  /* 0x000000ffff09d224 */ /* 0x008fc400078e0008 */
[----:B------:R-:W-:Y:S02]  /*26550*/  @!P5 IMAD.MOV.U32 R8, RZ, RZ, R7 ;  /* 0x000000ffff08d224 */ /* 0x000fe400078e0007 */
        /* <DEDUP_REMOVED lines=14> */
[----:B------:R-:W-:Y:S02]  /*26640*/  PRMT R88, RZ, 0x7610, R88 ;  /* 0x00007610ff587816 */ /* 0x000fe40000000058 */
[----:B------:R-:W-:Y:S01]  /*26650*/  PRMT R89, RZ, 0x7610, R89 ;  /* 0x00007610ff597816 */ /* 0x000fe20000000059 */
[----:B------:R-:W-:Y:S02]  /*26660*/  @!P5 IMAD.MOV.U32 R15, RZ, RZ, R14 ;  /* 0x000000ffff0fd224 */ /* 0x000fe400078e000e */
[----:B------:R-:W-:Y:S02]  /*26670*/  @!P5 IMAD.MOV.U32 R14, RZ, RZ, R13 ;  /* 0x000000ffff0ed224 */ /* 0x000fe400078e000d */
[----:B------:R-:W-:-:S02]  /*26680*/  @!P5 IMAD.MOV.U32 R13, RZ, RZ, R12 ;  /* 0x000000ffff0dd224 */ /* 0x000fc400078e000c */
[----:B------:R-:W-:Y:S02]  /*26690*/  @!P5 IMAD.MOV.U32 R12, RZ, RZ, R11 ;  /* 0x000000ffff0cd224 */ /* 0x000fe400078e000b */
[----:B------:R-:W-:Y:S01]  /*266a0*/  @!P5 IMAD.MOV.U32 R11, RZ, RZ, R10 ;  /* 0x000000ffff0bd224 */ /* 0x000fe200078e000a */
[----:B------:R-:W-:Y:S02]  /*266b0*/  PRMT R86, RZ, 0x7610, R86 ;  /* 0x00007610ff567816 */ /* 0x000fe40000000056 */
[----:B------:R-:W-:Y:S02]  /*266c0*/  PRMT R85, RZ, 0x7610, R85 ;  /* 0x00007610ff557816 */ /* 0x000fe40000000055 */
[----:B------:R-:W-:Y:S02]  /*266d0*/  PRMT R84, RZ, 0x7610, R84 ;  /* 0x00007610ff547816 */ /* 0x000fe40000000054 */
[----:B------:R-:W-:Y:S02]  /*266e0*/  PRMT R83, RZ, 0x7610, R83 ;  /* 0x00007610ff537816 */ /* 0x000fe40000000053 */
[----:B------:R-:W2:Y:S04]  /*266f0*/  @!P5 LDG.E.U16 R85, desc[UR16][R12.64] ;  /* 0x000000100c55d981 */ /* 0x000ea8000c1e1500 */
[----:B------:R-:W2:Y:S04]  /*26700*/  @!P5 LDG.E.U16 R84, desc[UR16][R14.64] ;  /* 0x000000100e54d981 */ /* 0x000ea8000c1e1500 */
[----:B------:R-:W2:Y:S01]  /*26710*/  @!P5 LDG.E.U16 R83, desc[UR16][R16.64] ;  /* 0x000000101053d981 */ /* 0x000ea2000c1e1500 */
[----:B---3--:R-:W-:-:S02]  /*26720*/  @!P5 IMAD.MOV.U32 R10, RZ, RZ, R9 ;  /* 0x000000ffff0ad224 */ /* 0x008fc400078e0009 */
[----:B------:R-:W-:-:S03]  /*26730*/  @!P5 IMAD.MOV.U32 R9, RZ, RZ, R8 ;  /* 0x000000ffff09d224 */ /* 0x000fc600078e0008 */
[----:B------:R-:W3:Y:S01]  /*26740*/  @!P5 LDG.E.U16 R86, desc[UR16][R10.64] ;  /* 0x000000100a56d981 */ /* 0x000ee2000c1e1500 */
[----:B------:R-:W-:-:S05]  /*26750*/  @!P5 IMAD.MOV.U32 R8, RZ, RZ, R7 ;  /* 0x000000ffff08d224 */ /* 0x000fca00078e0007 */
[----:B------:R-:W3:Y:S04]  /*26760*/  @!P5 LDG.E.U16 R87, desc[UR16][R8.64] ;  /* 0x000000100857d981 */ /* 0x000ee8000c1e1500 */
[----:B------:R-:W3:Y:S01]  /*26770*/  LDL R9, [R1+0xbac] ;  /* 0x000bac0001097983 */ /* 0x000ee20000100800 */
[----:B----4-:R-:W-:Y:S02]  /*26780*/  @!P5 IMAD.MOV.U32 R7, RZ, RZ, R6 ;  /* 0x000000ffff07d224 */ /* 0x010fe400078e0006 */
[----:B------:R-:W-:-:S05]  /*26790*/  @!P5 IMAD.MOV.U32 R6, RZ, RZ, R5 ;  /* 0x000000ffff06d224 */ /* 0x000fca00078e0005 */
[----:B------:R-:W4:Y:S04]  /*267a0*/  @!P5 LDG.E.U16 R88, desc[UR16][R6.64] ;  /* 0x000000100658d981 */ /* 0x000f28000c1e1500 */
[----:B------:R-:W4:Y:S04]  /*267b0*/  LDL R7, [R1+0xbb0] ;  /* 0x000bb00001077983 */ /* 0x000f280000100800 */
[----:B------:R-:W4:Y:S01]  /*267c0*/  LDL R6, [R1+0x9e0] ;  /* 0x0009e00001067983 */ /* 0x000f220000100800 */
[----:B--2---:R-:W-:Y:S02]  /*267d0*/  @!P5 IMAD.MOV.U32 R5, RZ, RZ, R4 ;  /* 0x000000ffff05d224 */ /* 0x004fe400078e0004 */
[----:B------:R-:W-:-:S02]  /*267e0*/  @!P5 IMAD.MOV.U32 R4, RZ, RZ, R0 ;  /* 0x000000ffff04d224 */ /* 0x000fc400078e0000 */
[----:B------:R-:W2:Y:S04]  /*267f0*/  LDL R0, [R1+0x9f0] ;  /* 0x0009f00001007983 */ /* 0x000ea80000100800 */
[----:B------:R-:W2:Y:S04]  /*26800*/  @!P5 LDG.E.U16 R89, desc[UR16][R4.64] ;  /* 0x000000100459d981 */ /* 0x000ea8000c1e1500 */
[----:B------:R-:W2:Y:S04]  /*26810*/  LDL R5, [R1+0xbcc] ;  /* 0x000bcc0001057983 */ /* 0x000ea80000100800 */
[----:B------:R-:W2:Y:S04]  /*26820*/  LDL R4, [R1+0x9dc] ;  /* 0x0009dc0001047983 */ /* 0x000ea80000100800 */
        /* <DEDUP_REMOVED lines=18> */
[----:B------:R-:W2:Y:S01]  /*26950*/  LDL.LU R17, [R1+0xc14] ;  /* 0x000c140001117983 */ /* 0x000ea20000300800 */
[----:B------:R-:W-:Y:S01]  /*26960*/  PRMT R93, RZ, 0x7610, R93 ;  /* 0x00007610ff5d7816 */ /* 0x000fe2000000005d */
[----:B-1----:R-:W-:-:S02]  /*26970*/  @!P5 IMAD.MOV.U32 R32, RZ, RZ, R29 ;  /* 0x000000ffff20d224 */ /* 0x002fc400078e001d */
[----:B------:R-:W-:Y:S01]  /*26980*/  @!P5 IMAD.MOV.U32 R33, RZ, RZ, R31 ;  /* 0x000000ffff21d224 */ /* 0x000fe200078e001f */
[----:B------:R-:W-:Y:S01]  /*26990*/  PRMT R92, RZ, 0x7610, R92 ;  /* 0x00007610ff5c7816 */ /* 0x000fe2000000005c */
[----:B------:R-:W2:Y:S04]  /*269a0*/  LDL.LU R16, [R1+0xc10] ;  /* 0x000c100001107983 */ /* 0x000ea80000300800 */
[----:B------:R3:W2:Y:S01]  /*269b0*/  @!P5 LDG.E.U16 R93, desc[UR16][R32.64] ;  /* 0x00000010205dd981 */ /* 0x0006a2000c1e1500 */
[----:B------:R-:W-:Y:S02]  /*269c0*/  PRMT R3, RZ, 0x7610, R3 ;  /* 0x00007610ff037816 */ /* 0x000fe40000000003 */
[----:B------:R-:W-:Y:S02]  /*269d0*/  PRMT R91, RZ, 0x7610, R91 ;  /* 0x00007610ff5b7816 */ /* 0x000fe4000000005b */
[----:B------:R-:W-:Y:S01]  /*269e0*/  LOP3.LUT R31, R2, 0x60, RZ, 0x3c, !PT ;  /* 0x00000060021f7812 */ /* 0x000fe200078e3cff */
[----:B---3--:R-:W-:-:S02]  /*269f0*/  @!P5 IMAD.MOV.U32 R33, RZ, RZ, R9 ;  /* 0x000000ffff21d224 */ /* 0x008fc400078e0009 */
[----:B----4-:R-:W-:Y:S02]  /*26a00*/  @!P5 IMAD.MOV.U32 R32, RZ, RZ, R7 ;  /* 0x000000ffff20d224 */ /* 0x010fe400078e0007 */
[----:B------:R-:W-:-:S03]  /*26a10*/  @!P5 IMAD.MOV.U32 R7, RZ, RZ, R6 ;  /* 0x000000ffff07d224 */ /* 0x000fc600078e0006 */
[----:B------:R-:W3:Y:S04]  /*26a20*/  @!P5 LDG.E.U16 R92, desc[UR16][R32.64] ;  /* 0x00000010205cd981 */ /* 0x000ee8000c1e1500 */
[----:B------:R-:W4:Y:S04]  /*26a30*/  LDL.LU R33, [R1+0xbf8] ;  /* 0x000bf80001217983 */ /* 0x000f280000300800 */
[----:B------:R-:W3:Y:S01]  /*26a40*/  LDL.LU R32, [R1+0xbf4] ;  /* 0x000bf40001207983 */ /* 0x000ee20000300800 */
[----:B--2---:R-:W-:Y:S02]  /*26a50*/  @!P5 IMAD.MOV.U32 R6, RZ, RZ, R5 ;  /* 0x000000ffff06d224 */ /* 0x004fe400078e0005 */
[----:B------:R-:W-:-:S03]  /*26a60*/  @!P5 IMAD.MOV.U32 R5, RZ, RZ, R4 ;  /* 0x000000ffff05d224 */ /* 0x000fc600078e0004 */
[----:B------:R-:W2:Y:S01]  /*26a70*/  @!P5 LDG.E.U16 R91, desc[UR16][R6.64] ;  /* 0x00000010065bd981 */ /* 0x000ea2000c1e1500 */
[----:B------:R-:W-:-:S03]  /*26a80*/  @!P5 IMAD.MOV.U32 R4, RZ, RZ, R0 ;  /* 0x000000ffff04d224 */ /* 0x000fc600078e0000 */
[----:B------:R-:W2:Y:S04]  /*26a90*/  LDL.LU R0, [R1+0xbf0] ;  /* 0x000bf00001007983 */ /* 0x000ea80000300800 */
[----:B------:R-:W2:Y:S04]  /*26aa0*/  @!P5 LDG.E.U16 R3, desc[UR16][R4.64] ;  /* 0x000000100403d981 */ /* 0x000ea8000c1e1500 */
[----:B------:R-:W-:Y:S04]  /*26ab0*/  STS.U16 [R31+UR5+0x10b00], R8 ;  /* 0x010b00081f007988 */ /* 0x000fe80008000405 */
[----:B------:R-:W2:Y:S04]  /*26ac0*/  LDL.LU R4, [R1+0xcbc] ;  /* 0x000cbc0001047983 */ /* 0x000ea80000300800 */
[----:B------:R-:W2:Y:S04]  /*26ad0*/  LDL.LU R5, [R1+0xcb8] ;  /* 0x000cb80001057983 */ /* 0x000ea80000300800 */
[----:B------:R-:W2:Y:S04]  /*26ae0*/  LDL.LU R29, [R1+0xcb4] ;  /* 0x000cb400011d7983 */ /* 0x000ea80000300800 */
[----:B------:R-:W2:Y:S04]  /*26af0*/  LDL.LU R6, [R1+0xcb0] ;  /* 0x000cb00001067983 */ /* 0x000ea80000300800 */
[----:B------:R0:W-:Y:S04]  /*26b00*/  STS.U16 [R31+UR5+0x14b00], R28 ;  /* 0x014b001c1f007988 */ /* 0x0001e80008000405 */
[----:B------:R-:W2:Y:S04]  /*26b10*/  LDL.LU R7, [R1+0xcac] ;  /* 0x000cac0001077983 */ /* 0x000ea80000300800 */
[----:B------:R-:W-:Y:S04]  /*26b20*/  STS.U16 [R31+UR5+0x18b00], R11 ;  /* 0x018b000b1f007988 */ /* 0x000fe80008000405 */
[----:B0-----:R-:W2:Y:S04]  /*26b30*/  LDL.LU R28, [R1+0xca8] ;  /* 0x000ca800011c7983 */ /* 0x001ea80000300800 */
[----:B------:R-:W-:Y:S04]  /*26b40*/  STS.U16 [R31+UR5+0x1cb00], R10 ;  /* 0x01cb000a1f007988 */ /* 0x000fe80008000405 */
[----:B------:R-:W2:Y:S04]  /*26b50*/  LDL.LU R8, [R1+0xca4] ;  /* 0x000ca40001087983 */ /* 0x000ea80000300800 */
[----:B------:R0:W-:Y:S04]  /*26b60*/  STS.U16 [R31+UR5+0x10f00], R19 ;  /* 0x010f00131f007988 */ /* 0x0001e80008000405 */
[----:B------:R-:W2:Y:S04]  /*26b70*/  LDL.LU R9, [R1+0xca0] ;  /* 0x000ca00001097983 */ /* 0x000ea80000300800 */
[----:B------:R-:W-:Y:S04]  /*26b80*/  STS.U16 [R31+UR5+0x14f00], R21 ;  /* 0x014f00151f007988 */ /* 0x000fe80008000405 */
[----:B0-----:R-:W2:Y:S04]  /*26b90*/  LDL.LU R19, [R1+0xc8c] ;  /* 0x000c8c0001137983 */ /* 0x001ea80000300800 */
[----:B------:R0:W-:Y:S04]  /*26ba0*/  STS.U16 [R31+UR5+0x18f00], R20 ;  /* 0x018f00141f007988 */ /* 0x0001e80008000405 */
[----:B------:R-:W2:Y:S04]  /*26bb0*/  LDL.LU R10, [R1+0xc88] ;  /* 0x000c8800010a7983 */ /* 0x000ea80000300800 */
[----:B------:R-:W-:Y:S04]  /*26bc0*/  STS.U16 [R31+UR5+0x1cf00], R23 ;  /* 0x01cf00171f007988 */ /* 0x000fe80008000405 */
[----:B------:R-:W2:Y:S04]  /*26bd0*/  LDL.LU R11, [R1+0xc84] ;  /* 0x000c8400010b7983 */ /* 0x000ea80000300800 */
[----:B------:R1:W-:Y:S04]  /*26be0*/  STS.U16 [R31+UR5+0x11300], R22 ;  /* 0x011300161f007988 */ /* 0x0003e80008000405 */
[----:B0-----:R-:W2:Y:S04]  /*26bf0*/  LDL.LU R20, [R1+0xc80] ;  /* 0x000c800001147983 */ /* 0x001ea80000300800 */
[----:B------:R-:W-:Y:S04]  /*26c00*/  STS.U16 [R31+UR5+0x15300], R25 ;  /* 0x015300191f007988 */ /* 0x000fe80008000405 */
[----:B------:R-:W2:Y:S04]  /*26c10*/  LDL.LU R21, [R1+0xc6c] ;  /* 0x000c6c0001157983 */ /* 0x000ea80000300800 */
[----:B------:R0:W-:Y:S04]  /*26c20*/  STS.U16 [R31+UR5+0x19300], R24 ;  /* 0x019300181f007988 */ /* 0x0001e80008000405 */
[----:B-1----:R-:W2:Y:S04]  /*26c30*/  LDL.LU R22, [R1+0xc68] ;  /* 0x000c680001167983 */ /* 0x002ea80000300800 */
[----:B------:R-:W-:Y:S04]  /*26c40*/  STS.U16 [R31+UR5+0x1d300], R27 ;  /* 0x01d3001b1f007988 */ /* 0x000fe80008000405 */
[----:B------:R-:W2:Y:S04]  /*26c50*/  LDL.LU R23, [R1+0xc64] ;  /* 0x000c640001177983 */ /* 0x000ea80000300800 */
[----:B------:R1:W-:Y:S04]  /*26c60*/  STS.U16 [R31+UR5+0x11700], R26 ;  /* 0x0117001a1f007988 */ /* 0x0003e80008000405 */
[----:B0-----:R-:W2:Y:S04]  /*26c70*/  LDL.LU R24, [R1+0xc60] ;  /* 0x000c600001187983 */ /* 0x001ea80000300800 */
[----:B------:R-:W-:Y:S04]  /*26c80*/  STS.U16 [R31+UR5+0x15700], R13 ;  /* 0x0157000d1f007988 */ /* 0x000fe80008000405 */
[----:B------:R-:W2:Y:S04]  /*26c90*/  LDL.LU R25, [R1+0xc4c] ;  /* 0x000c4c0001197983 */ /* 0x000ea80000300800 */
[----:B------:R-:W-:Y:S04]  /*26ca0*/  STS.U16 [R31+UR5+0x19700], R12 ;  /* 0x0197000c1f007988 */ /* 0x000fe80008000405 */
[----:B-1----:R-:W2:Y:S04]  /*26cb0*/  LDL.LU R26, [R1+0xc48] ;  /* 0x000c4800011a7983 */ /* 0x002ea80000300800 */
        /* <DEDUP_REMOVED lines=8> */
[----:B0-----:R-:W2:Y:S04]  /*26d40*/  LDL.LU R17, [R1+0xc24] ;  /* 0x000c240001117983 */ /* 0x001ea80000300800 */
[----:B------:R0:W-:Y:S04]  /*26d50*/  STS.U16 [R31+UR5+0x1db00], R16 ;  /* 0x01db00101f007988 */ /* 0x0001e80008000405 */
[----:B------:R-:W2:Y:S04]  /*26d60*/  LDL.LU R14, [R1+0xc20] ;  /* 0x000c2000010e7983 */ /* 0x000ea80000300800 */
[----:B------:R1:W-:Y:S04]  /*26d70*/  STS.U16 [R31+UR5+0x11f00], R30 ;  /* 0x011f001e1f007988 */ /* 0x0003e80008000405 */
[----:B------:R-:W2:Y:S04]  /*26d80*/  LDL.LU R15, [R1+0xc0c] ;  /* 0x000c0c00010f7983 */ /* 0x000ea80000300800 */
[----:B0-----:R-:W2:Y:S01]  /*26d90*/  LDL.LU R16, [R1+0xc08] ;  /* 0x000c080001107983 */ /* 0x001ea20000300800 */
[----:B-1----:R-:W-:-:S03]  /*26da0*/  LOP3.LUT R30, R2, 0x70, RZ, 0x3c, !PT ;  /* 0x00000070021e7812 */ /* 0x002fc600078e3cff */
[----:B----4-:R0:W-:Y:S04]  /*26db0*/  STS.U16 [R31+UR5+0x15f00], R33 ;  /* 0x015f00211f007988 */ /* 0x0101e80008000405 */
[----:B---3--:R1:W-:Y:S04]  /*26dc0*/  STS.U16 [R31+UR5+0x19f00], R32 ;  /* 0x019f00201f007988 */ /* 0x0083e80008000405 */
[----:B0-----:R-:W3:Y:S04]  /*26dd0*/  LDL.LU R33, [R1+0x117c] ;  /* 0x00117c0001217983 */ /* 0x001ee80000300800 */
[----:B-1----:R-:W4:Y:S04]  /*26de0*/  LDL.LU R32, [R1+0x1178] ;  /* 0x0011780001207983 */ /* 0x002f280000300800 */
[----:B--2---:R0:W-:Y:S04]  /*26df0*/  STS.U16 [R31+UR5+0x1df00], R0 ;  /* 0x01df00001f007988 */ /* 0x0041e80008000405 */
[----:B0-----:R-:W2:Y:S04]  /*26e00*/  LDL.LU R31, [R1+0x1174] ;  /* 0x00117400011f7983 */ /* 0x001ea80000300800 */
[----:B------:R-:W2:Y:S04]  /*26e10*/  LDL.LU R0, [R1+0x1170] ;  /* 0x0011700001007983 */ /* 0x000ea80000300800 */
[----:B------:R0:W-:Y:S04]  /*26e20*/  STS.U16 [R30+UR5+0x10380], R4 ;  /* 0x010380041e007988 */ /* 0x0001e80008000405 */
[----:B------:R1:W-:Y:S04]  /*26e30*/  STS.U16 [R30+UR5+0x14380], R5 ;  /* 0x014380051e007988 */ /* 0x0003e80008000405 */
[----:B------:R1:W-:Y:S04]  /*26e40*/  STS.U16 [R30+UR5+0x18380], R29 ;  /* 0x0183801d1e007988 */ /* 0x0003e80008000405 */
[----:B0-----:R0:W5:Y:S04]  /*26e50*/  LDL.LU R4, [R1+0x116c] ;  /* 0x00116c0001047983 */ /* 0x0011680000300800 */
[----:B-1----:R0:W5:Y:S04]  /*26e60*/  LDL.LU R5, [R1+0x1168] ;  /* 0x0011680001057983 */ /* 0x0021680000300800 */
[----:B------:R-:W2:Y:S04]  /*26e70*/  LDL.LU R29, [R1+0x1164] ;  /* 0x00116400011d7983 */ /* 0x000ea80000300800 */
[----:B------:R1:W-:Y:S04]  /*26e80*/  STS.U16 [R30+UR5+0x1c380], R6 ;  /* 0x01c380061e007988 */ /* 0x0003e80008000405 */
[----:B------:R0:W-:Y:S04]  /*26e90*/  STS.U16 [R30+UR5+0x10780], R7 ;  /* 0x010780071e007988 */ /* 0x0001e80008000405 */
[----:B------:R0:W-:Y:S04]  /*26ea0*/  STS.U16 [R30+UR5+0x14780], R28 ;  /* 0x0147801c1e007988 */ /* 0x0001e80008000405 */
[----:B-1----:R1:W5:Y:S04]  /*26eb0*/  LDL.LU R6, [R1+0x1160] ;  /* 0x0011600001067983 */ /* 0x0023680000300800 */
[----:B0-----:R1:W5:Y:S04]  /*26ec0*/  LDL.LU R7, [R1+0x115c] ;  /* 0x00115c0001077983 */ /* 0x0013680000300800 */
        /* <DEDUP_REMOVED lines=12> */
[----:B------:R1:W5:Y:S04]  /*26f90*/  LDL.LU R20, [R1+0x1140] ;  /* 0x0011400001147983 */ /* 0x0003680000300800 */
[----:B------:R0:W-:Y:S04]  /*26fa0*/  STS.U16 [R30+UR5+0x10f80], R21 ;  /* 0x010f80151e007988 */ /* 0x0001e80008000405 */
[----:B------:R1:W-:Y:S04]  /*26fb0*/  STS.U16 [R30+UR5+0x14f80], R22 ;  /* 0x014f80161e007988 */ /* 0x0003e80008000405 */
[----:B------:R1:W-:Y:S04]  /*26fc0*/  STS.U16 [R30+UR5+0x18f80], R23 ;  /* 0x018f80171e007988 */ /* 0x0003e80008000405 */
[----:B0-----:R0:W5:Y:S04]  /*26fd0*/  LDL.LU R21, [R1+0x113c] ;  /* 0x00113c0001157983 */ /* 0x0011680000300800 */
[----:B-1----:R0:W5:Y:S04]  /*26fe0*/  LDL.LU R22, [R1+0x1138] ;  /* 0x0011380001167983 */ /* 0x0021680000300800 */
[----:B------:R0:W5:Y:S04]  /*26ff0*/  LDL.LU R23, [R1+0x1134] ;  /* 0x0011340001177983 */ /* 0x0001680000300800 */
        /* <DEDUP_REMOVED lines=10> */
[----:B-1----:R-:W2:Y:S04]  /*270a0*/  LDL.LU R18, [R1+0x1120] ;  /* 0x0011200001127983 */ /* 0x002ea80000300800 */
[----:B------:R0:W5:Y:S04]  /*270b0*/  LDL.LU R12, [R1+0x111c] ;  /* 0x00111c00010c7983 */ /* 0x0001680000300800 */
[----:B------:R1:W-:Y:S04]  /*270c0*/  STS.U16 [R30+UR5+0x15780], R13 ;  /* 0x0157800d1e007988 */ /* 0x0003e80008000405 */
[----:B------:R0:W-:Y:S04]  /*270d0*/  STS.U16 [R30+UR5+0x19780], R17 ;  /* 0x019780111e007988 */ /* 0x0001e80008000405 */
[----:B-1----:R1:W5:Y:S04]  /*270e0*/  LDL.LU R13, [R1+0x1118] ;  /* 0x00111800010d7983 */ /* 0x0023680000300800 */
[----:B0-----:R-:W2:Y:S04]  /*270f0*/  LDL.LU R17, [R1+0x1114] ;  /* 0x0011140001117983 */ /* 0x001ea80000300800 */
[----:B------:R0:W-:Y:S04]  /*27100*/  STS.U16 [R30+UR5+0x1d780], R14 ;  /* 0x01d7800e1e007988 */ /* 0x0001e80008000405 */
[----:B------:R1:W-:Y:S04]  /*27110*/  STS.U16 [R30+UR5+0x11b80], R15 ;  /* 0x011b800f1e007988 */ /* 0x0003e80008000405 */
[----:B------:R1:W-:Y:S04]  /*27120*/  STS.U16 [R30+UR5+0x15b80], R16 ;  /* 0x015b80101e007988 */ /* 0x0003e80008000405 */
[----:B0-----:R0:W5:Y:S04]  /*27130*/  LDL.LU R14, [R1+0x1110] ;  /* 0x00111000010e7983 */ /* 0x0011680000300800 */
[----:B-1----:R0:W5:Y:S04]  /*27140*/  LDL.LU R15, [R1+0x110c] ;  /* 0x00110c00010f7983 */ /* 0x0021680000300800 */
[----:B------:R0:W5:Y:S04]  /*27150*/  LDL.LU R16, [R1+0x1108] ;  /* 0x0011080001107983 */ /* 0x0001680000300800 */
[----:B--2---:R1:W-:Y:S04]  /*27160*/  STS.U16 [R30+UR5+0x19b80], R17 ;  /* 0x019b80111e007988 */ /* 0x0043e80008000405 */
[----:B------:R2:W-:Y:S04]  /*27170*/  STS.U16 [R30+UR5+0x1db80], R18 ;  /* 0x01db80121e007988 */ /* 0x0005e80008000405 */
[----:B------:R0:W-:Y:S04]  /*27180*/  STS.U16 [R30+UR5+0x11f80], R19 ;  /* 0x011f80131e007988 */ /* 0x0001e80008000405 */
[----:B-1----:R1:W5:Y:S04]  /*27190*/  LDL.LU R17, [R1+0x1104] ;  /* 0x0011040001117983 */ /* 0x0023680000300800 */
[----:B--2---:R1:W5:Y:S04]  /*271a0*/  LDL.LU R18, [R1+0x1100] ;  /* 0x0011000001127983 */ /* 0x0043680000300800 */
[----:B0-----:R1:W5:Y:S04]  /*271b0*/  LDL.LU R19, [R1+0x10fc] ;  /* 0x0010fc0001137983 */ /* 0x0013680000300800 */
[----:B------:R0:W-:Y:S04]  /*271c0*/  STS.U16 [R30+UR5+0x15f80], R28 ;  /* 0x015f801c1e007988 */ /* 0x0001e80008000405 */
[----:B------:R2:W-:Y:S04]  /*271d0*/  STS.U16 [R30+UR5+0x19f80], R29 ;  /* 0x019f801d1e007988 */ /* 0x0005e80008000405 */
[----:B------:R1:W-:Y:S04]  /*271e0*/  STS.U16 [R30+UR5+0x1df80], R0 ;  /* 0x01df80001e007988 */ /* 0x0003e80008000405 */
[----:B0-----:R0:W5:Y:S04]  /*271f0*/  LDL.LU R28, [R1+0x10f8] ;  /* 0x0010f800011c7983 */ /* 0x0011680000300800 */
[----:B--2---:R0:W5:Y:S04]  /*27200*/  LDL.LU R29, [R1+0x10f4] ;  /* 0x0010f400011d7983 */ /* 0x0041680000300800 */
[----:B-1----:R0:W5:Y:S04]  /*27210*/  LDL.LU R30, [R1+0x10f0] ;  /* 0x0010f000011e7983 */ /* 0x0021680000300800 */
[----:B------:R-:W2:Y:S04]  /*27220*/  LDL.LU R0, [R1+0x10ec] ;  /* 0x0010ec0001007983 */ /* 0x000ea80000300800 */
[----:B--2---:R1:W-:Y:S04]  /*27230*/  STS.U16 [R0+UR5+0x24000], R31 ;  /* 0x0240001f00007988 */ /* 0x0043e80008000405 */
[----:B----4-:R2:W-:Y:S04]  /*27240*/  STS.U16 [R0+UR5+0x24400], R32 ;  /* 0x0244002000007988 */ /* 0x0105e80008000405 */
[----:B---3--:R3:W-:Y:S04]  /*27250*/  STS.U16 [R0+UR5+0x24800], R33 ;  /* 0x0248002100007988 */ /* 0x0087e80008000405 */
[----:B-1----:R0:W5:Y:S04]  /*27260*/  LDL.LU R31, [R1+0x10e8] ;  /* 0x0010e800011f7983 */ /* 0x0021680000300800 */
[----:B--2---:R0:W5:Y:S04]  /*27270*/  LDL.LU R32, [R1+0x10e4] ;  /* 0x0010e40001207983 */ /* 0x0041680000300800 */
[----:B---3--:R0:W5:Y:S04]  /*27280*/  LDL.LU R33, [R1+0x10e0] ;  /* 0x0010e00001217983 */ /* 0x0081680000300800 */
[----:B------:R1:W-:Y:S04]  /*27290*/  STS.U16 [R0+UR5+0x24c00], R34 ;  /* 0x024c002200007988 */ /* 0x0003e80008000405 */
[----:B------:R2:W-:Y:S04]  /*272a0*/  STS.U16 [R0+UR5+0x25000], R35 ;  /* 0x0250002300007988 */ /* 0x0005e80008000405 */
[----:B------:R3:W-:Y:S04]  /*272b0*/  STS.U16 [R0+UR5+0x25400], R36 ;  /* 0x0254002400007988 */ /* 0x0007e80008000405 */
[----:B-1----:R0:W5:Y:S04]  /*272c0*/  LDL.LU R34, [R1+0x10dc] ;  /* 0x0010dc0001227983 */ /* 0x0021680000300800 */
[----:B--2---:R0:W5:Y:S04]  /*272d0*/  LDL.LU R35, [R1+0x10d8] ;  /* 0x0010d80001237983 */ /* 0x0041680000300800 */
[----:B------:R1:W-:Y:S04]  /*272e0*/  STS.U16 [R0+UR5+0x27000], R60 ;  /* 0x0270003c00007988 */ /* 0x0003e80008000405 */
[----:B---3--:R0:W5:Y:S04]  /*272f0*/  LDL.LU R36, [R1+0x10d4] ;  /* 0x0010d40001247983 */ /* 0x0081680000300800 */
[----:B------:R2:W-:Y:S01]  /*27300*/  STS.U16 [R0+UR5+0x25800], R37 ;  /* 0x0258002500007988 */ /* 0x0005e20008000405 */
[----:B-1----:R-:W-:-:S03]  /*27310*/  LOP3.LUT R60, R0, 0x20, RZ, 0x3c, !PT ;  /* 0x00000020003c7812 */ /* 0x002fc600078e3cff */
[----:B------:R1:W-:Y:S04]  /*27320*/  STS.U16 [R0+UR5+0x25c00], R38 ;  /* 0x025c002600007988 */ /* 0x0003e80008000405 */
[----:B------:R3:W-:Y:S04]  /*27330*/  STS.U16 [R0+UR5+0x26000], R39 ;  /* 0x0260002700007988 */ /* 0x0007e80008000405 */
[----:B--2---:R0:W5:Y:S04]  /*27340*/  LDL.LU R37, [R1+0x10d0] ;  /* 0x0010d00001257983 */ /* 0x0041680000300800 */
[----:B-1----:R0:W5:Y:S04]  /*27350*/  LDL.LU R38, [R1+0x10cc] ;  /* 0x0010cc0001267983 */ /* 0x0021680000300800 */
[----:B---3--:R0:W5:Y:S04]  /*27360*/  LDL.LU R39, [R1+0x10c8] ;  /* 0x0010c80001277983 */ /* 0x0081680000300800 */
[----:B------:R1:W-:Y:S04]  /*27370*/  STS.U16 [R0+UR5+0x26400], R40 ;  /* 0x0264002800007988 */ /* 0x0003e80008000405 */
[----:B------:R2:W-:Y:S04]  /*27380*/  STS.U16 [R0+UR5+0x26800], R41 ;  /* 0x0268002900007988 */ /* 0x0005e80008000405 */
[----:B------:R3:W-:Y:S04]  /*27390*/  STS.U16 [R0+UR5+0x26c00], R42 ;  /* 0x026c002a00007988 */ /* 0x0007e80008000405 */
[----:B-1----:R0:W5:Y:S04]  /*273a0*/  LDL.LU R40, [R1+0x10c4] ;  /* 0x0010c40001287983 */ /* 0x0021680000300800 */
[----:B------:R1:W-:Y:S04]  /*273b0*/  STS.U16 [R0+UR5+0x27400], R43 ;  /* 0x0274002b00007988 */ /* 0x0003e80008000405 */
[----:B------:R4:W-:Y:S04]  /*273c0*/  STS.U16 [R0+UR5+0x27800], R44 ;  /* 0x0278002c00007988 */ /* 0x0009e80008000405 */
[----:B------:R0:W-:Y:S04]  /*273d0*/  STS.U16 [R0+UR5+0x27c00], R45 ;  /* 0x027c002d00007988 */ /* 0x0001e80008000405 */
[----:B--2---:R2:W5:Y:S04]  /*273e0*/  LDL.LU R41, [R1+0x10c0] ;  /* 0x0010c00001297983 */ /* 0x0045680000300800 */
[----:B------:R0:W-:Y:S04]  /*273f0*/  STS.U16 [R60+UR5+0x24100], R46 ;  /* 0x0241002e3c007988 */ /* 0x0001e80008000405 */
[----:B---3--:R2:W5:Y:S04]  /*27400*/  LDL.LU R42, [R1+0x10bc] ;  /* 0x0010bc00012a7983 */ /* 0x0085680000300800 */
[----:B------:R3:W-:Y:S04]  /*27410*/  STS.U16 [R60+UR5+0x24500], R47 ;  /* 0x0245002f3c007988 */ /* 0x0007e80008000405 */
[----:B-1----:R2:W5:Y:S04]  /*27420*/  LDL.LU R43, [R1+0x10b8] ;  /* 0x0010b800012b7983 */ /* 0x0025680000300800 */
[----:B------:R1:W-:Y:S04]  /*27430*/  STS.U16 [R60+UR5+0x24900], R48 ;  /* 0x024900303c007988 */ /* 0x0003e80008000405 */
[----:B----4-:R2:W5:Y:S04]  /*27440*/  LDL.LU R44, [R1+0x10b4] ;  /* 0x0010b400012c7983 */ /* 0x0105680000300800 */
[----:B------:R4:W-:Y:S04]  /*27450*/  STS.U16 [R60+UR5+0x24d00], R49 ;  /* 0x024d00313c007988 */ /* 0x0009e80008000405 */
[----:B0-----:R2:W5:Y:S04]  /*27460*/  LDL.LU R45, [R1+0x10b0] ;  /* 0x0010b000012d7983 */ /* 0x0015680000300800 */
[----:B------:R0:W-:Y:S04]  /*27470*/  STS.U16 [R60+UR5+0x25100], R50 ;  /* 0x025100323c007988 */ /* 0x0001e80008000405 */
[----:B------:R2:W5:Y:S04]  /*27480*/  LDL.LU R46, [R1+0x10ac] ;  /* 0x0010ac00012e7983 */ /* 0x0005680000300800 */
        /* <DEDUP_REMOVED lines=10> */
[----:B------:R-:W-:Y:S04]  /*27530*/  STS.U16 [R60+UR5+0x26900], R56 ;  /* 0x026900383c007988 */ /* 0x000fe80008000405 */
[----:B---3--:R2:W5:Y:S04]  /*27540*/  LDL.LU R52, [R1+0x1094] ;  /* 0x0010940001347983 */ /* 0x0085680000300800 */
[----:B------:R-:W-:Y:S04]  /*27550*/  STS.U16 [R60+UR5+0x26d00], R57 ;  /* 0x026d00393c007988 */ /* 0x000fe80008000405 */
[----:B-1----:R2:W5:Y:S04]  /*27560*/  LDL.LU R53, [R1+0x1090] ;  /* 0x0010900001357983 */ /* 0x0025680000300800 */
[----:B------:R1:W-:Y:S04]  /*27570*/  STS.U16 [R60+UR5+0x27100], R76 ;  /* 0x0271004c3c007988 */ /* 0x0003e80008000405 */
[----:B----4-:R2:W5:Y:S04]  /*27580*/  LDL.LU R54, [R1+0x108c] ;  /* 0x00108c0001367983 */ /* 0x0105680000300800 */
[----:B0-----:R2:W5:Y:S01]  /*27590*/  LDL.LU R55, [R1+0x1088] ;  /* 0x0010880001377983 */ /* 0x0015620000300800 */
[----:B-1----:R-:W-:-:S03]  /*275a0*/  LOP3.LUT R76, R0, 0x40, RZ, 0x3c, !PT ;  /* 0x00000040004c7812 */ /* 0x002fc600078e3cff */
[----:B------:R2:W5:Y:S04]  /*275b0*/  LDL.LU R56, [R1+0x1084] ;  /* 0x0010840001387983 */ /* 0x0005680000300800 */
[----:B------:R0:W-:Y:S04]  /*275c0*/  STS.U16 [R60+UR5+0x27500], R58 ;  /* 0x0275003a3c007988 */ /* 0x0001e80008000405 */
[----:B------:R2:W5:Y:S04]  /*275d0*/  LDL.LU R57, [R1+0x1080] ;  /* 0x0010800001397983 */ /* 0x0005680000300800 */
[----:B------:R1:W-:Y:S04]  /*275e0*/  STS.U16 [R60+UR5+0x27900], R59 ;  /* 0x0279003b3c007988 */ /* 0x0003e80008000405 */
[----:B0-----:R2:W5:Y:S04]  /*275f0*/  LDL.LU R58, [R1+0x107c] ;  /* 0x00107c00013a7983 */ /* 0x0015680000300800 */
[----:B------:R0:W-:Y:S04]  /*27600*/  STS.U16 [R60+UR5+0x27d00], R61 ;  /* 0x027d003d3c007988 */ /* 0x0001e80008000405 */
[----:B-1----:R2:W5:Y:S04]  /*27610*/  LDL.LU R59, [R1+0x1078] ;  /* 0x00107800013b7983 */ /* 0x0025680000300800 */
[----:B------:R1:W-:Y:S04]  /*27620*/  STS.U16 [R76+UR5+0x24200], R62 ;  /* 0x0242003e4c007988 */ /* 0x0003e80008000405 */
[----:B0-----:R2:W5:Y:S04]  /*27630*/  LDL.LU R60, [R1+0x1074] ;  /* 0x00107400013c7983 */ /* 0x0015680000300800 */
[----:B------:R0:W-:Y:S04]  /*27640*/  STS.U16 [R76+UR5+0x24600], R63 ;  /* 0x0246003f4c007988 */ /* 0x0001e80008000405 */
[----:B------:R2:W5:Y:S04]  /*27650*/  LDL.LU R61, [R1+0x1070] ;  /* 0x00107000013d7983 */ /* 0x0005680000300800 */
[----:B------:R3:W-:Y:S04]  /*27660*/  STS.U16 [R76+UR5+0x24a00], R64 ;  /* 0x024a00404c007988 */ /* 0x0007e80008000405 */
[----:B-1----:R2:W5:Y:S04]  /*27670*/  LDL.LU R62, [R1+0x106c] ;  /* 0x00106c00013e7983 */ /* 0x0025680000300800 */
[----:B------:R1:W-:Y:S04]  /*27680*/  STS.U16 [R76+UR5+0x24e00], R65 ;  /* 0x024e00414c007988 */ /* 0x0003e80008000405 */
[----:B0-----:R2:W5:Y:S04]  /*27690*/  LDL.LU R63, [R1+0x1068] ;  /* 0x00106800013f7983 */ /* 0x0015680000300800 */
[----:B------:R0:W-:Y:S04]  /*276a0*/  STS.U16 [R76+UR5+0x25200], R66 ;  /* 0x025200424c007988 */ /* 0x0001e80008000405 */
[----:B---3--:R2:W5:Y:S04]  /*276b0*/  LDL.LU R64, [R1+0x1064] ;  /* 0x0010640001407983 */ /* 0x0085680000300800 */
        /* <DEDUP_REMOVED lines=16> */
[----:B---3--:R2:W5:Y:S01]  /*277c0*/  LDL.LU R73, [R1+0x1040] ;  /* 0x0010400001497983 */ /* 0x0085620000300800 */
[----:B-1----:R-:W-:-:S03]  /*277d0*/  LOP3.LUT R90, R0, 0x60, RZ, 0x3c, !PT ;  /* 0x00000060005a7812 */ /* 0x002fc600078e3cff */
[----:B------:R0:W-:Y:S04]  /*277e0*/  STS.U16 [R76+UR5+0x27600], R74 ;  /* 0x0276004a4c007988 */ /* 0x0001e80008000405 */
[----:B------:R1:W-:Y:S04]  /*277f0*/  STS.U16 [R76+UR5+0x27a00], R75 ;  /* 0x027a004b4c007988 */ /* 0x0003e80008000405 */
[----:B------:R3:W-:Y:S04]  /*27800*/  STS.U16 [R76+UR5+0x27e00], R77 ;  /* 0x027e004d4c007988 */ /* 0x0007e80008000405 */
[----:B0-----:R2:W5:Y:S04]  /*27810*/  LDL.LU R74, [R1+0x103c] ;  /* 0x00103c00014a7983 */ /* 0x0015680000300800 */
[----:B-1----:R2:W5:Y:S04]  /*27820*/  LDL.LU R75, [R1+0x1038] ;  /* 0x00103800014b7983 */ /* 0x0025680000300800 */
[----:B---3--:R2:W5:Y:S04]  /*27830*/  LDL.LU R76, [R1+0x1034] ;  /* 0x00103400014c7983 */ /* 0x0085680000300800 */
[----:B------:R2:W5:Y:S04]  /*27840*/  LDL.LU R77, [R1+0x1030] ;  /* 0x00103000014d7983 */ /* 0x0005680000300800 */
[----:B------:R0:W-:Y:S04]  /*27850*/  STS.U16 [R90+UR5+0x24300], R78 ;  /* 0x0243004e5a007988 */ /* 0x0001e80008000405 */
[----:B------:R1:W-:Y:S04]  /*27860*/  STS.U16 [R90+UR5+0x24700], R79 ;  /* 0x0247004f5a007988 */ /* 0x0003e80008000405 */
[----:B------:R3:W-:Y:S04]  /*27870*/  STS.U16 [R90+UR5+0x24b00], R80 ;  /* 0x024b00505a007988 */ /* 0x0007e80008000405 */
[----:B0-----:R2:W5:Y:S04]  /*27880*/  LDL.LU R78, [R1+0x102c] ;  /* 0x00102c00014e7983 */ /* 0x0015680000300800 */
[----:B-1----:R2:W5:Y:S04]  /*27890*/  LDL.LU R79, [R1+0x1028] ;  /* 0x00102800014f7983 */ /* 0x0025680000300800 */
[----:B---3--:R2:W5:Y:S04]  /*278a0*/  LDL.LU R80, [R1+0x1024] ;  /* 0x0010240001507983 */ /* 0x0085680000300800 */
        /* <DEDUP_REMOVED lines=24> */
[----:B------:R0:W-:Y:S01]  /*27a30*/  STS.U16 [R90+UR5+0x27f00], R3 ;  /* 0x027f00035a007988 */ /* 0x0001e20008000405 */
[----:B------:R1:W-:Y:S06]  /*27a40*/  MEMBAR.ALL.CTA ;  /* 0x0000000000007992 */ /* 0x0003ec0000008000 */
[----:B-1----:R-:W1:Y:S04]  /*27a50*/  FENCE.VIEW.ASYNC.S ;  /* 0x00000000000073c6 */ /* 0x002e680000000000 */
[----:B0-----:R2:W5:Y:S04]  /*27a60*/  LDL.LU R90, [R1+0xff0] ;  /* 0x000ff000015a7983 */ /* 0x0015680000300800 */
[----:B------:R2:W5:Y:S01]  /*27a70*/  LDL.LU R3, [R1+0xfec] ;  /* 0x000fec0001037983 */ /* 0x0005620000300800 */
[----:B------:R-:W-:-:S04]  /*27a80*/  ULEA UR8, UR11, UR5, 0x3 ;  /* 0x000000050b087291 */ /* 0x000fc8000f8e18ff */
[----:B------:R-:W-:Y:S01]  /*27a90*/  UIADD3 UR8, UPT, UPT, UR8, 0x28000, URZ ;  /* 0x0002800008087890 */ /* 0x000fe2000fffe0ff */
[----:B-1----:R-:W-:Y:S06]  /*27aa0*/  BAR.SYNC.DEFER_BLOCKING 0x0 ;  /* 0x0000000000007b1d */ /* 0x002fec0000010000 */
[----:B------:R-:W-:Y:S05]  /*27ab0*/  @P3 BRA `(.L_x_9) ;  /* 0x0000000000dc3947 */ /* 0x000fea0003800000 */
[----:B------:R-:W-:Y:S02]  /*27ac0*/  UIADD3 UR4, UPT, UPT, UR6, 0x80, URZ ;  /* 0x0000008006047890 */ /* 0x000fe4000fffe0ff */
[----:B------:R-:W-:Y:S02]  /*27ad0*/  UIADD3 UR10, UPT, UPT, UR6, 0x80, URZ ;  /* 0x00000080060a7890 */ /* 0x000fe4000fffe0ff */
[----:B------:R-:W-:Y:S01]  /*27ae0*/  UIADD3 UR15, UPT, UPT, UR6, 0x80, URZ ;  /* 0x00000080060f7890 */ /* 0x000fe2000fffe0ff */
[----:B------:R-:W-:Y:S01]  /*27af0*/  UMOV UR64, 0x0 ;  /* 0x0000000000407882 */ /* 0x000fe20000000000 */
[----:B------:R-:W-:Y:S01]  /*27b00*/  UMOV UR65, 0x8208010 ;  /* 0x0820801000417882 */ /* 0x000fe20000000000 */
[----:B------:R-:W-:Y:S01]  /*27b10*/  UMOV UR66, UR14 ;  /* 0x0000000e00427c82 */ /* 0x000fe20008000000 */
[----:B------:R-:W-:Y:S01]  /*27b20*/  UMOV UR67, 0x40004040 ;  /* 0x4000404000437882 */ /* 0x000fe20000000000 */
[----:B------:R-:W-:Y:S01]  /*27b30*/  UMOV UR76, 0x0 ;  /* 0x00000000004c7882 */ /* 0x000fe20000000000 */
[----:B------:R-:W-:Y:S01]  /*27b40*/  UMOV UR77, 0x8208010 ;  /* 0x08208010004d7882 */ /* 0x000fe20000000000 */
[----:B------:R-:W-:-:S02]  /*27b50*/  UIADD3 UR72, UPT, UPT, UR6, 0x80, URZ ;  /* 0x0000008006487890 */ /* 0x000fc4000fffe0ff */
[----:B------:R-:W-:Y:S01]  /*27b60*/  UTCHMMA gdesc[UR66], gdesc[UR52], tmem[UR6], tmem[UR64], idesc[UR65], UPT ;  /* 0x00ff4034420075ea */ /* 0x000fe2000b800006 */
[----:B------:R-:W-:Y:S01]  /*27b70*/  UMOV UR68, 0x0 ;  /* 0x0000000000447882 */ /* 0x000fe20000000000 */
[----:B------:R-:W-:Y:S01]  /*27b80*/  UMOV UR69, 0x8208010 ;  /* 0x0820801000457882 */ /* 0x000fe20000000000 */
[----:B------:R-:W-:Y:S02]  /*27b90*/  UIADD3 UR73, UPT, UPT, UR6, 0x100, URZ ;  /* 0x0000010006497890 */ /* 0x000fe4000fffe0ff */
[----:B------:R0:W-:Y:S01]  /*27ba0*/  UTCHMMA gdesc[UR12], gdesc[UR18], tmem[UR6], tmem[UR76], idesc[UR77], UPT ;  /* 0x00ff4c120c0075ea */ /* 0x0001e2000b800006 */
[----:B------:R-:W-:Y:S01]  /*27bb0*/  UMOV UR70, 0x0 ;  /* 0x0000000000467882 */ /* 0x000fe20000000000 */
[----:B------:R-:W-:Y:S01]  /*27bc0*/  UMOV UR71, 0x8208010 ;  /* 0x0820801000477882 */ /* 0x000fe20000000000 */
[----:B------:R-:W-:Y:S02]  /*27bd0*/  UIADD3 UR74, UPT, UPT, UR6, 0x100, URZ ;  /* 0x00000100064a7890 */ /* 0x000fe4000fffe0ff */
[----:B------:R-:W-:Y:S01]  /*27be0*/  UTCHMMA gdesc[UR20], gdesc[UR22], tmem[UR6], tmem[UR68], idesc[UR69], UPT ;  /* 0x00ff4416140075ea */ /* 0x000fe2000b800006 */
[----:B------:R-:W-:Y:S01]  /*27bf0*/  UMOV UR54, 0x0 ;  /* 0x0000000000367882 */ /* 0x000fe20000000000 */
[----:B------:R-:W-:Y:S01]  /*27c00*/  UMOV UR55, 0x8208010 ;  /* 0x0820801000377882 */ /* 0x000fe20000000000 */
[----:B------:R-:W-:-:S02]  /*27c10*/  UIADD3 UR75, UPT, UPT, UR6, 0x100, URZ ;  /* 0x00000100064b7890 */ /* 0x000fc4000fffe0ff */
[----:B------:R-:W-:Y:S01]  /*27c20*/  UTCHMMA gdesc[UR24], gdesc[UR26], tmem[UR6], tmem[UR70], idesc[UR71], UPT ;  /* 0x00ff461a180075ea */ /* 0x000fe2000b800006 */
[----:B------:R-:W-:Y:S01]  /*27c30*/  UMOV UR56, 0x0 ;  /* 0x0000000000387882 */ /* 0x000fe20000000000 */
[----:B------:R-:W-:Y:S01]  /*27c40*/  UMOV UR57, 0x8208010 ;  /* 0x0820801000397882 */ /* 0x000fe20000000000 */
[----:B0-----:R-:W-:Y:S01]  /*27c50*/  UIADD3 UR76, UPT, UPT, UR6, 0x100, URZ ;  /* 0x00000100064c7890 */ /* 0x001fe2000fffe0ff */
[----:B------:R0:W-:Y:S01]  /*27c60*/  UTCHMMA gdesc[UR28], gdesc[UR52], tmem[UR4], tmem[UR54], idesc[UR55], UPT ;  /* 0x00ff36341c0075ea */ /* 0x0001e2000b800004 */
[----:B------:R-:W-:Y:S01]  /*27c70*/  UMOV UR58, 0x0 ;  /* 0x00000000003a7882 */ /* 0x000fe20000000000 */
[----:B------:R-:W-:Y:S01]  /*27c80*/  UMOV UR59, 0x8208010 ;  /* 0x08208010003b7882 */ /* 0x000fe20000000000 */
[----:B------:R-:W-:Y:S01]  /*27c90*/  UIADD3 UR77, UPT, UPT, UR6, 0x180, URZ ;  /* 0x00000180064d7890 */ /* 0x000fe2000fffe0ff */
[----:B------:R1:W-:Y:S01]  /*27ca0*/  UTCHMMA gdesc[UR30], gdesc[UR18], tmem[UR10], tmem[UR56], idesc[UR57], UPT ;  /* 0x00ff38121e0075ea */ /* 0x0003e2000b80000a */
[----:B------:R-:W-:Y:S01]  /*27cb0*/  UMOV UR60, 0x0 ;  /* 0x00000000003c7882 */ /* 0x000fe20000000000 */
[----:B------:R-:W-:Y:S01]  /*27cc0*/  UMOV UR61, 0x8208010 ;  /* 0x08208010003d7882 */ /* 0x000fe20000000000 */
[----:B------:R3:W-:Y:S01]  /*27cd0*/  UTCHMMA gdesc[UR32], gdesc[UR22], tmem[UR15], tmem[UR58], idesc[UR59], UPT ;  /* 0x00ff3a16200075ea */ /* 0x0007e2000b80000f */
[----:B------:R-:W-:Y:S01]  /*27ce0*/  UMOV UR62, 0x0 ;  /* 0x00000000003e7882 */ /* 0x000fe20000000000 */
[----:B------:R-:W-:Y:S01]  /*27cf0*/  UMOV UR63, 0x8208010 ;  /* 0x08208010003f7882 */ /* 0x000fe20000000000 */
[----:B0-----:R-:W-:Y:S01]  /*27d00*/  UIADD3 UR4, UPT, UPT, UR6, 0x180, URZ ;  /* 0x0000018006047890 */ /* 0x001fe2000fffe0ff */
[----:B------:R0:W-:Y:S01]  /*27d10*/  UTCHMMA gdesc[UR34], gdesc[UR26], tmem[UR72], tmem[UR60], idesc[UR61], UPT ;  /* 0x00ff3c1a220075ea */ /* 0x0001e2000b800048 */
[----:B------:R-:W-:Y:S01]  /*27d20*/  UMOV UR66, 0x0 ;  /* 0x0000000000427882 */ /* 0x000fe20000000000 */
[----:B------:R-:W-:Y:S01]  /*27d30*/  UMOV UR67, 0x8208010 ;  /* 0x0820801000437882 */ /* 0x000fe20000000000 */
[----:B-1----:R-:W-:Y:S01]  /*27d40*/  UIADD3 UR10, UPT, UPT, UR6, 0x180, URZ ;  /* 0x00000180060a7890 */ /* 0x002fe2000fffe0ff */
[----:B------:R1:W-:Y:S01]  /*27d50*/  UTCHMMA gdesc[UR36], gdesc[UR52], tmem[UR73], tmem[UR62], idesc[UR63], UPT ;  /* 0x00ff3e34240075ea */ /* 0x0003e2000b800049 */
[----:B------:R1:W-:Y:S01]  /*27d60*/  UTCHMMA gdesc[UR38], gdesc[UR18], tmem[UR74], tmem[UR64], idesc[UR65], UPT ;  /* 0x00ff4012260075ea */ /* 0x0003e2000b80004a */
[----:B---3--:R-:W-:Y:S01]  /*27d70*/  UIADD3 UR15, UPT, UPT, UR6, 0x180, URZ ;  /* 0x00000180060f7890 */ /* 0x008fe2000fffe0ff */
[----:B------:R1:W-:Y:S01]  /*27d80*/  UTCHMMA gdesc[UR40], gdesc[UR22], tmem[UR75], tmem[UR66], idesc[UR67], UPT ;  /* 0x00ff4216280075ea */ /* 0x0003e2000b80004b */
[----:B------:R1:W-:Y:S01]  /*27d90*/  UTCHMMA gdesc[UR42], gdesc[UR26], tmem[UR76], tmem[UR68], idesc[UR69], UPT ;  /* 0x00ff441a2a0075ea */ /* 0x0003e2000b80004c */
[----:B------:R1:W-:Y:S01]  /*27da0*/  UTCHMMA gdesc[UR44], gdesc[UR52], tmem[UR77], tmem[UR70], idesc[UR71], UPT ;  /* 0x00ff46342c0075ea */ /* 0x0003e2000b80004d */
[----:B0-----:R-:W-:Y:S01]  /*27db0*/  UMOV UR60, UR8 ;  /* 0x00000008003c7c82 */ /* 0x001fe20008000000 */
[----:B------:R-:W-:Y:S01]  /*27dc0*/  UMOV UR61, URZ ;  /* 0x000000ff003d7c82 */ /* 0x000fe20008000000 */
[----:B------:R1:W-:Y:S01]  /*27dd0*/  UTCHMMA gdesc[UR46], gdesc[UR18], tmem[UR4], tmem[UR54], idesc[UR55], UPT ;  /* 0x00ff36122e0075ea */ /* 0x0003e2000b800004 */
[----:B------:R-:W-:Y:S01]  /*27de0*/  UMOV UR60, UR60 ;  /* 0x0000003c003c7c82 */ /* 0x000fe20008000000 */
[----:B------:R1:W-:Y:S01]  /*27df0*/  UTCHMMA gdesc[UR48], gdesc[UR22], tmem[UR10], tmem[UR56], idesc[UR57], UPT ;  /* 0x00ff3816300075ea */ /* 0x0003e2000b80000a */
[----:B------:R1:W-:Y:S01]  /*27e00*/  UTCHMMA gdesc[UR50], gdesc[UR26], tmem[UR15], tmem[UR58], idesc[UR59], UPT ;  /* 0x00ff3a1a320075ea */ /* 0x0003e2000b80000f */
[----:B------:R1:W-:Y:S01]  /*27e10*/  UTCBAR [UR60], URZ ;  /* 0x000000ff3c0073e9 */ /* 0x0003e200080000ff */
[----:B------:R-:W-:Y:S01]  /*27e20*/  NOP ;  /* 0x0000000000007918 */ /* 0x000fe20000000000 */
.L_x_9:
[----:B------:R0:W-:Y:S04]  /*27e30*/  STL [R1+0xff0], R2 ;  /* 0x000ff00201007387 */ /* 0x0001e80000100800 */
[----:B0-----:R-:W3:Y:S04]  /*27e40*/  LDL R2, [R1+0xfe0] ;  /* 0x000fe00001027983 */ /* 0x001ee80000100800 */
[----:B------:R0:W-:Y:S04]  /*27e50*/  STL [R1+0xfec], R0 ;  /* 0x000fec0001007387 */ /* 0x0001e80000100800 */
[----:B0-----:R-:W3:Y:S01]  /*27e60*/  LDL R0, [R1+0x6c0] ;  /* 0x0006c00001007983 */ /* 0x001ee20000100800 */
[----:B------:R-:W-:-:S04]  /*27e70*/  UIADD3 UR11, UPT, UPT, UR11, 0x1, URZ ;  /* 0x000000010b0b7890 */ /* 0x000fc8000fffe0ff */
[----:B------:R-:W-:-:S04]  /*27e80*/  UISETP.GT.AND UP1, UPT, UR11, 0x1, UPT ;  /* 0x000000010b00788c */ /* 0x000fc8000bf24270 */
[----:B-1----:R-:W-:Y:S02]  /*27e90*/  USEL UR4, URZ, 0x1, !UP1 ;  /* 0x00000001ff047887 */ /* 0x002fe4000c800000 */
[----:B------:R-:W-:Y:S01]  /*27ea0*/  USEL UR11, UR11, URZ, !UP1 ;  /* 0x000000ff0b0b7287 */ /* 0x000fe2000c800000 */
[----:B---3--:R-:W-:Y:S02]  /*27eb0*/  ISETP.NE.U32.AND P0, PT, R0, R2, PT ;  /* 0x000000020000720c */ /* 0x008fe40003f05070 */
[----:B------:R1:W5:Y:S04]  /*27ec0*/  LDL.LU R2, [R1+0xff0] ;  /* 0x000ff00001027983 */ /* 0x0003680000300800 */
[----:B------:R1:W5:Y:S01]  /*27ed0*/  LDL.LU R0, [R1+0xfec] ;  /* 0x000fec0001007983 */ /* 0x0003620000300800 */
[----:B------:R-:W-:-:S03]  /*27ee0*/  ULOP3.LUT UR10, UR9, UR4, URZ, 0x3c, !UPT ;  /* 0x00000004090a7292 */ /* 0x000fc6000f8e3cff */
[----:B------:R-:W-:-:S04]  /*27ef0*/  UMOV UR4, UR9 ;  /* 0x0000000900047c82 */ /* 0x000fc80008000000 */
[----:B------:R-:W-:Y:S01]  /*27f00*/  UMOV UR9, UR10 ;  /* 0x0000000a00097c82 */ /* 0x000fe20008000000 */
[----:B-1----:R-:W-:Y:S05]  /*27f10*/  @P0 BRA `(.L_x_10) ;  /* 0xfffffe8400980947 */ /* 0x002fea000383ffff */
.L_x_7:
[----:B-----5:R-:W1:Y:S02]  /*27f20*/  LDC R92, c[0x0][0x3a0] ;  /* 0x0000e800ff5c7b82 */ /* 0x020e640000000800 */
[----:B-1----:R-:W-:-:S05]  /*27f30*/  VIADD R92, R92, 0x3f ;  /* 0x0000003f5c5c7836 */ /* 0x002fca0000000000 */
[----:B------:R-:W-:-:S13]  /*27f40*/  ISETP.GE.AND P0, PT, R92, 0x40, PT ;  /* 0x000000405c00780c */ /* 0x000fda0003f06270 */
[----:B------:R-:W-:Y:S05]  /*27f50*/  @!P0 BRA `(.L_x_11) ;  /* 0x0000000000108947 */ /* 0x000fea0003800000 */
[----:B------:R-:W-:-:S06]  /*27f60*/  USHF.L.U32 UR4, UR4, 0x1f, URZ ;  /* 0x0000001f04047899 */ /* 0x000fcc00080006ff */
[----:B------:R-:W-:-:S04]  /*27f70*/  IMAD.U32 R0, RZ, RZ, UR4 ;  /* 0x00000004ff007e24 */ /* 0x000fc8000f8e00ff */
[----:B------:R-:W1:Y:S02]  /*27f80*/  SYNCS.PHASECHK.TRANS64.TRYWAIT P0, [UR8], R0 ;  /* 0x00000000ff0075a7 */ /* 0x000e640008001108 */
[----:B-1----:R-:W-:Y:S05]  /*27f90*/  @!P0 BRA `(.L_x_12) ;  /* 0x0000012800408947 */ /* 0x002fea0003800000 */
.L_x_11:
[----:B------:R-:W-:Y:S01]  /*27fa0*/  STL [R1+0x1258], R65 ;  /* 0x0012584101007387 */ /* 0x000fe20000100800 */
[----:B------:R-:W1:Y:S03]  /*27fb0*/  LDCU.128 UR20, c[0x0][0x390] ;  /* 0x00007200ff1477ac */ /* 0x000e660008000c00 */
[----:B------:R-:W-:Y:S01]  /*27fc0*/  STL [R1+0x1254], R62 ;  /* 0x0012543e01007387 */ /* 0x000fe20000100800 */
[----:B------:R-:W3:Y:S03]  /*27fd0*/  LDCU.64 UR30, c[0x0][0x398] ;  /* 0x00007300ff1e77ac */ /* 0x000ee60008000a00 */
[----:B------:R-:W-:Y:S01]  /*27fe0*/  STL [R1+0x1250], R59 ;  /* 0x0012503b01007387 */ /* 0x000fe20000100800 */
[----:B------:R-:W4:Y:S03]  /*27ff0*/  LDCU.64 UR8, c[0x0][0x398] ;  /* 0x00007300ff0877ac */ /* 0x000f260008000a00 */
[----:B------:R-:W-:Y:S01]  /*28000*/  STL [R1+0x125c], R59 ;  /* 0x00125c3b01007387 */ /* 0x000fe20000100800 */
[----:B------:R-:W5:Y:S03]  /*28010*/  LDCU.64 UR12, c[0x0][0x398] ;  /* 0x00007300ff0c77ac */ /* 0x000f660008000a00 */
[----:B------:R-:W-:Y:S01]  /*28020*/  STL [R1+0x1268], R59 ;  /* 0x0012683b01007387 */ /* 0x000fe20000100800 */
[----:B------:R-:W0:Y:S03]  /*28030*/  LDCU.64 UR28, c[0x0][0x398] ;  /* 0x00007300ff1c77ac */ /* 0x000e260008000a00 */
[----:B------:R-:W-:Y:S01]  /*28040*/  STL [R1+0x1274], R59 ;  /* 0x0012743b01007387 */ /* 0x000fe20000100800 */
[----:B------:R-:W2:Y:S03]  /*28050*/  LDCU.64 UR26, c[0x0][0x398] ;  /* 0x00007300ff1a77ac */ /* 0x000ea60008000a00 */
[----:B------:R-:W-:Y:S01]  /*28060*/  STL [R1+0x1280], R59 ;  /* 0x0012803b01007387 */ /* 0x000fe20000100800 */
[----:B------:R-:W0:Y:S03]  /*28070*/  LDCU.64 UR24, c[0x0][0x398] ;  /* 0x00007300ff1877ac */ /* 0x000e260008000a00 */
[----:B------:R-:W-:Y:S01]  /*28080*/  STL [R1+0x128c], R59 ;  /* 0x00128c3b01007387 */ /* 0x000fe20000100800 */
[----:B------:R-:W0:Y:S03]  /*28090*/  LDCU.64 UR10, c[0x0][0x398] ;  /* 0x00007300ff0a77ac */ /* 0x000e260008000a00 */
[----:B------:R-:W-:Y:S01]  /*280a0*/  STL [R1+0x1298], R59 ;  /* 0x0012983b01007387 */ /* 0x000fe20000100800 */
[----:B------:R-:W0:Y:S03]  /*280b0*/  LDCU.64 UR14, c[0x0][0x398] ;  /* 0x00007300ff0e77ac */ /* 0x000e260008000a00 */
[----:B------:R-:W-:Y:S01]  /*280c0*/  STL [R1+0x12a4], R59 ;  /* 0x0012a43b01007387 */ /* 0x000fe20000100800 */
[----:B------:R-:W0:Y:S03]  /*280d0*/  LDCU.64 UR18, c[0x0][0x398] ;  /* 0x00007300ff1277ac */ /* 0x000e260008000a00 */
        /* <DEDUP_REMOVED lines=51> */
[----:B------:R-:W0:Y:S01]  /*28410*/  LDCU UR65, c[0x0][0x39c] ;  /* 0x00007380ff4177ac */ /* 0x000e220008000800 */
[----:B------:R-:W-:Y:S06]  /*28420*/  BAR.SYNC.DEFER_BLOCKING 0x0 ;  /* 0x0000000000007b1d */ /* 0x000fec0000010000 */
[----:B------:R-:W0:Y:S01]  /*28430*/  LDCU UR71, c[0x0][0x398] ;  /* 0x00007300ff4777ac */ /* 0x000e220008000800 */
        /* <DEDUP_REMOVED lines=9> */
[----:B------:R-:W0:Y:S01]  /*284d0*/  @!P1 SYNCS.CCTL.IV [UR5+0x28000] ;  /* 0x02800000ff0099b1 */ /* 0x000e220008000005 */
[----:B------:R-:W0:Y:S02]  /*284e0*/  LDCU UR64, c[0x0][0x398] ;  /* 0x00007300ff4077ac */ /* 0x000e240008000800 */
        /* <DEDUP_REMOVED lines=28> */
[----:B------:R-:W-:Y:S04]  /*286b0*/  STL [R1+0x1098], R73 ;  /* 0x0010984901007387 */ /* 0x000fe80000100800 */
[----:B------:R-:W-:Y:S04]  /*286c0*/  STL [R1+0x1094], R72 ;  /* 0x0010944801007387 */ /* 0x000fe80000100800 */
[----:B------:R-:W-:Y:S04]  /*286d0*/  STL [R1+0x1090], R71 ;  /* 0x0010904701007387 */ /* 0x000fe80000100800 */
[----:B------:R-:W-:Y:S04]  /*286e0*/  STL [R1+0x108c], R70 ;  /* 0x00108c4601007387 */ /* 0x000fe80000100800 */
[----:B------:R-:W-:Y:S04]  /*286f0*/  STL [R1+0x1088], R69 ;  /* 0x0010884501007387 */ /* 0x000fe80000100800 */
[----:B------:R1:W-:Y:S01]  /*28700*/  STL [R1+0x1084], R68 ;  /* 0x0010844401007387 */ /* 0x0003e20000100800 */
[----:B0-----:R-:W-:Y:S06]  /*28710*/  BAR.SYNC.DEFER_BLOCKING 0x0 ;  /* 0x0000000000007b1d */ /* 0x001fec0000010000 */
[----:B-1----:R-:W0:Y:S01]  /*28720*/  LDTM.x64 R28, tmem[UR7] ;  /* 0x00000007001c79ee */ /* 0x002e220008340000 */
[----:B------:R-:W-:Y:S04]  /*28730*/  STL [R1+0x106c], R3 ;  /* 0x00106c0301007387 */ /* 0x000fe80000100800 */
[----:B------:R-:W-:Y:S04]  /*28740*/  STL [R1+0x1110], R3 ;  /* 0x0011100301007387 */ /* 0x000fe80000100800 */
[----:B------:R-:W-:Y:S04]  /*28750*/  STL [R1+0x1068], R0 ;  /* 0x0010680001007387 */ /* 0x000fe80000100800 */
[----:B------:R-:W-:Y:S01]  /*28760*/  STL [R1+0x1114], R0 ;  /* 0x0011140001007387 */ /* 0x000fe20000100800 */
[----:B------:R-:W1:Y:S03]  /*28770*/  @!P1 SYNCS.CCTL.IV [UR5+0x28008] ;  /* 0x02800800ff0099b1 */ /* 0x000e660008000005 */
[----:B------:R-:W-:Y:S01]  /*28780*/  STL [R1+0x1060], R93 ;  /* 0x0010605d01007387 */ /* 0x000fe20000100800 */
[----:B------:R-:W1:Y:S03]  /*28790*/  LDCU.64 UR4, c[0x0][0x398] ;  /* 0x00007300ff0477ac */ /* 0x000e660008000a00 */
[----:B0-----:R-:W-:Y:S01]  /*287a0*/  STL.64 [R1+0x200], R28 ;  /* 0x0002001c01007387 */ /* 0x001fe20000100a00 */
[----:B------:R-:W-:-:S02]  /*287b0*/  IMAD.MOV.U32 R9, RZ, RZ, R88 ;  /* 0x000000ffff097224 */ /* 0x000fc400078e0058 */
[----:B------:R-:W-:Y:S01]  /*287c0*/  IMAD.MOV.U32 R27, RZ, RZ, R87 ;  /* 0x000000ffff1b7224 */ /* 0x000fe200078e0057 */
[----:B------:R-:W-:Y:S04]  /*287d0*/  STL.64 [R1+0x208], R30 ;  /* 0x0002081e01007387 */ /* 0x000fe80000100a00 */
        /* <DEDUP_REMOVED lines=10> */
[----:B------:R-:W-:Y:S04]  /*28880*/  STL.64 [R1+0x260], R52 ;  /* 0x0002603401007387 */ /* 0x000fe80000100a00 */
[----:B------:R-:W-:Y:S04]  /*28890*/  STL.64 [R1+0x268], R54 ;  /* 0x0002683601007387 */ /* 0x000fe80000100a00 */
[----:B------:R-:W-:Y:S01]  /*288a0*/  STL.64 [R1+0x270], R56 ;  /* 0x0002703801007387 */ /* 0x000fe20000100a00 */
[----:B0-----:R-:W-:-:S03]  /*288b0*/  IMAD.MOV.U32 R50, RZ, RZ, R86 ;  /* 0x000000ffff327224 */ /* 0x001fc600078e0056 */
[----:B------:R-:W-:Y:S04]  /*288c0*/  STL.64 [R1+0x278], R58 ;  /* 0x0002783a01007387 */ /* 0x000fe80000100a00 */
[----:B------:R-:W-:Y:S04]  /*288d0*/  STL.64 [R1+0x280], R60 ;  /* 0x0002803c01007387 */ /* 0x000fe80000100a00 */
[----:B------:R0:W-:Y:S04]  /*288e0*/  STL.64 [R1+0x288], R62 ;  /* 0x0002883e01007387 */ /* 0x0001e80000100a00 */
        /* <DEDUP_REMOVED lines=12> */
[----:B------:R1:W-:Y:S04]  /*289b0*/  STL.64 [R1+0x2f8], R90 ;  /* 0x0002f85a01007387 */ /* 0x0003e80000100a00 */
[----:B0-----:R-:W2:Y:S04]  /*289c0*/  LDL.LU R62, [R1+0x2e4] ;  /* 0x0002e400013e7983 */ /* 0x001ea80000300800 */
[----:B------:R-:W2:Y:S04]  /*289d0*/  LDL.LU R53, [R1+0x2e0] ;  /* 0x0002e00001357983 */ /* 0x000ea80000300800 */
[----:B------:R-:W2:Y:S04]  /*289e0*/  LDL.LU R38, [R1+0x2dc] ;  /* 0x0002dc0001267983 */ /* 0x000ea80000300800 */
[----:B------:R-:W2:Y:S04]  /*289f0*/  LDL.LU R30, [R1+0x2d8] ;  /* 0x0002d800011e7983 */ /* 0x000ea80000300800 */
[----:B------:R-:W2:Y:S04]  /*28a00*/  LDL.LU R21, [R1+0x2d4] ;  /* 0x0002d40001157983 */ /* 0x000ea80000300800 */
[----:B------:R-:W2:Y:S04]  /*28a10*/  LDL.LU R12, [R1+0x2d0] ;  /* 0x0002d000010c7983 */ /* 0x000ea80000300800 */
[----:B------:R-:W2:Y:S04]  /*28a20*/  LDL.LU R66, [R1+0x2b0] ;  /* 0x0002b00001427983 */ /* 0x000ea80000300800 */
        /* <DEDUP_REMOVED lines=20> */
[----:B------:R-:W5:Y:S04]  /*28b70*/  LDL.LU R7, [R1+0x260] ;  /* 0x0002600001077983 */ /* 0x000f680000300800 */
[----:B------:R-:W5:Y:S04]  /*28b80*/  LDL.LU R4, [R1+0x25c] ;  /* 0x00025c0001047983 */ /* 0x000f680000300800 */
[----:B------:R-:W5:Y:S04]  /*28b90*/  LDL.LU R92, [R1+0x224] ;  /* 0x00022400015c7983 */ /* 0x000f680000300800 */
[----:B-1----:R-:W5:Y:S04]  /*28ba0*/  LDL.LU R91, [R1+0x210] ;  /* 0x00021000015b7983 */ /* 0x002f680000300800 */
[----:B------:R-:W5:Y:S04]  /*28bb0*/  LDL.LU R90, [R1+0x20c] ;  /* 0x00020c00015a7983 */ /* 0x000f680000300800 */
[----:B------:R-:W5:Y:S04]  /*28bc0*/  LDL.LU R89, [R1+0x208] ;  /* 0x0002080001597983 */ /* 0x000f680000300800 */
        /* <DEDUP_REMOVED lines=10> */
[----:B---3--:R-:W-:Y:S04]  /*28c70*/  STL [R1+0x136c], R63 ;  /* 0x00136c3f01007387 */ /* 0x008fe80000100800 */
        /* <DEDUP_REMOVED lines=9> */
[----:B----4-:R-:W-:Y:S04]  /*28d10*/  STL [R1+0x1344], R36 ;  /* 0x0013442401007387 */ /* 0x010fe80000100800 */
        /* <DEDUP_REMOVED lines=10> */
[----:B------:R0:W-:Y:S04]  /*28dc0*/  STL [R1+0x1318], R4 ;  /* 0x0013180401007387 */ /* 0x0001e80000100800 */
[----:B------:R-:W-:Y:S04]  /*28dd0*/  STL [R1+0x1190], R92 ;  /* 0x0011905c01007387 */ /* 0x000fe80000100800 */
[----:B------:R-:W-:Y:S01]  /*28de0*/  STL [R1+0x115c], R91 ;  /* 0x00115c5b01007387 */ /* 0x000fe20000100800 */
[----:B0-----:R-:W0:Y:S03]  /*28df0*/  LDTM.x64 R4, tmem[UR7+0x40] ;  /* 0x00004007000479ee */ /* 0x001e260008340000 */
[----:B------:R-:W-:Y:S04]  /*28e00*/  STL [R1+0x1154], R90 ;  /* 0x0011545a01007387 */ /* 0x000fe80000100800 */
[----:B------:R-:W-:Y:S04]  /*28e10*/  STL [R1+0x114c], R89 ;  /* 0x00114c5901007387 */ /* 0x000fe80000100800 */
[----:B0-----:R-:W-:Y:S01]  /*28e20*/  STL.64 [R1+0x160], R28 ;  /* 0x0001601c01007387 */ /* 0x001fe20000100a00 */
[----:B------:R-:W-:-:S02]  /*28e30*/  IMAD.MOV.U32 R93, RZ, RZ, R25 ;  /* 0x000000ffff5d7224 */ /* 0x000fc400078e0019 */
[----:B------:R-:W-:Y:S01]  /*28e40*/  IMAD.MOV.U32 R85, RZ, RZ, R22 ;  /* 0x000000ffff557224 */ /* 0x000fe200078e0016 */
[----:B------:R-:W-:Y:S01]  /*28e50*/  STL.64 [R1+0x168], R30 ;  /* 0x0001681e01007387 */ /* 0x000fe20000100a00 */
[----:B------:R-:W-:Y:S02]  /*28e60*/  IMAD.MOV.U32 R82, RZ, RZ, R19 ;  /* 0x000000ffff527224 */ /* 0x000fe400078e0013 */
[----:B------:R-:W-:Y:S01]  /*28e70*/  IMAD.MOV.U32 R79, RZ, RZ, R16 ;  /* 0x000000ffff4f7224 */ /* 0x000fe200078e0010 */
[----:B------:R-:W-:Y:S01]  /*28e80*/  STL.64 [R1+0x170], R32 ;  /* 0x0001702001007387 */ /* 0x000fe20000100a00 */
[----:B------:R-:W-:Y:S02]  /*28e90*/  IMAD.MOV.U32 R76, RZ, RZ, R13 ;  /* 0x000000ffff4c7224 */ /* 0x000fe400078e000d */
[----:B------:R-:W-:Y:S01]  /*28ea0*/  IMAD.MOV.U32 R73, RZ, RZ, R10 ;  /* 0x000000ffff497224 */ /* 0x000fe200078e000a */
[----:B------:R-:W-:Y:S01]  /*28eb0*/  STL.64 [R1+0x178], R34 ;  /* 0x0001782201007387 */ /* 0x000fe20000100a00 */
        /* <DEDUP_REMOVED lines=34> */
[----:B0-----:R-:W2:Y:S04]  /*290e0*/  LDL.LU R63, [R1+0x136c] ;  /* 0x00136c00013f7983 */ /* 0x001ea80000300800 */
[----:B------:R-:W3:Y:S04]  /*290f0*/  LDL.LU R60, [R1+0x1368] ;  /* 0x00136800013c7983 */ /* 0x000ee80000300800 */
[----:B------:R-:W4:Y:S04]  /*29100*/  LDL.LU R57, [R1+0x1364] ;  /* 0x0013640001397983 */ /* 0x000f280000300800 */
[----:B------:R-:W5:Y:S04]  /*29110*/  LDL.LU R54, [R1+0x1360] ;  /* 0x0013600001367983 */ /* 0x000f680000300800 */
        /* <DEDUP_REMOVED lines=20> */
[----:B------:R-:W3:Y:S04]  /*29260*/  LDL.LU R9, [R1+0x2f4] ;  /* 0x0002f40001097983 */ /* 0x000ee80000300800 */
[----:B--2---:R-:W-:Y:S04]  /*29270*/  STL.64 [R1+0x1310], R62 ;  /* 0x0013103e01007387 */ /* 0x004fe80000100a00 */
[----:B---3--:R-:W-:Y:S04]  /*29280*/  STL [R1+0x130c], R60 ;  /* 0x00130c3c01007387 */ /* 0x008fe80000100800 */
[----:B----4-:R-:W-:Y:S04]  /*29290*/  STL [R1+0x1308], R57 ;  /* 0x0013083901007387 */ /* 0x010fe80000100800 */
[----:B-----5:R-:W-:Y:S04]  /*292a0*/  STL [R1+0x1304], R54 ;  /* 0x0013043601007387 */ /* 0x020fe80000100800 */
[----:B------:R-:W-:Y:S04]  /*292b0*/  STL [R1+0x1300], R51 ;  /* 0x0013003301007387 */ /* 0x000fe80000100800 */
[----:B------:R-:W-:Y:S04]  /*292c0*/  STL [R1+0x12fc], R48 ;  /* 0x0012fc3001007387 */ /* 0x000fe80000100800 */
[----:B------:R-:W-:Y:S04]  /*292d0*/  STL [R1+0x12f8], R45 ;  /* 0x0012f82d01007387 */ /* 0x000fe80000100800 */
[----:B------:R-:W-:Y:S04]  /*292e0*/  STL [R1+0x12f4], R43 ;  /* 0x0012f42b01007387 */ /* 0x000fe80000100800 */
[----:B------:R-:W-:Y:S04]  /*292f0*/  STL [R1+0x12f0], R41 ;  /* 0x0012f02901007387 */ /* 0x000fe80000100800 */
[----:B------:R-:W-:Y:S04]  /*29300*/  STL.64 [R1+0x12e8], R38 ;  /* 0x0012e82601007387 */ /* 0x000fe80000100a00 */
        /* <DEDUP_REMOVED lines=13> */
[----:B------:R-:W2:Y:S04]  /*293e0*/  LDL.LU R91, [R1+0x2b8] ;  /* 0x0002b800015b7983 */ /* 0x000ea80000300800 */
[----:B------:R-:W3:Y:S04]  /*293f0*/  LDL.LU R92, [R1+0x2b4] ;  /* 0x0002b400015c7983 */ /* 0x000ee80000300800 */
        /* <DEDUP_REMOVED lines=10> */
[----:B------:R1:W-:Y:S01]  /*294a0*/  STL [R1+0x1174], R77 ;  /* 0x0011744d01007387 */ /* 0x0003e20000100800 */
[----:B0-----:R-:W0:Y:S03]  /*294b0*/  LDTM.x64 R4, tmem[UR7+0x80] ;  /* 0x00008007000479ee */ /* 0x001e260008340000 */
[----:B-1----:R-:W4:Y:S04]  /*294c0*/  LDL.LU R77, [R1+0x2bc] ;  /* 0x0002bc00014d7983 */ /* 0x002f280000300800 */
        /* <DEDUP_REMOVED lines=12> */
[----:B-1----:R-:W5:Y:S04]  /*29590*/  LDL.LU R83, [R1+0x2c0] ;  /* 0x0002c00001537983 */ /* 0x002f680000300800 */
[----:B------:R-:W-:Y:S04]  /*295a0*/  STL [R1+0x1130], R84 ;  /* 0x0011305401007387 */ /* 0x000fe80000100800 */
[----:B------:R-:W-:Y:S04]  /*295b0*/  STL [R1+0x11c0], R84 ;  /* 0x0011c05401007387 */ /* 0x000fe80000100800 */
[----:B------:R-:W-:Y:S04]  /*295c0*/  STL [R1+0x112c], R85 ;  /* 0x00112c5501007387 */ /* 0x000fe80000100800 */
[----:B------:R1:W-:Y:S04]  /*295d0*/  STL [R1+0x11b8], R85 ;  /* 0x0011b85501007387 */ /* 0x0003e80000100800 */
[----:B-1----:R-:W2:Y:S04]  /*295e0*/  LDL.LU R85, [R1+0x2c4] ;  /* 0x0002c40001557983 */ /* 0x002ea80000300800 */
        /* <DEDUP_REMOVED lines=10> */
[----:B0-----:R-:W-:Y:S04]  /*29690*/  STL.64 [R1], R4 ;  /* 0x0000000401007387 */ /* 0x001fe80000100a00 */
        /* <DEDUP_REMOVED lines=30> */
[----:B------:R1:W-:Y:S04]  /*29880*/  STL.64 [R1+0xf0], R64 ;  /* 0x0000f04001007387 */ /* 0x0003e80000100a00 */
[----:B------:R1:W-:Y:S04]  /*29890*/  STL [R1+0xf8], R66 ;  /* 0x0000f84201007387 */ /* 0x0003e80000100800 */
[----:B0-----:R-:W2:Y:S04]  /*298a0*/  LDL.LU.64 R62, [R1+0x1310] ;  /* 0x00131000013e7983 */ /* 0x001ea80000300a00 */
        /* <DEDUP_REMOVED lines=8> */
[----:B------:R-:W2:Y:S04]  /*29930*/  LDL.LU.64 R38, [R1+0x12e8] ;  /* 0x0012e80001267983 */ /* 0x000ea80000300a00 */
        /* <DEDUP_REMOVED lines=18> */
[----:B-1----:R-:W2:Y:S04]  /*29a60*/  LDL.LU R65, [R1+0xe4] ;  /* 0x0000e40001417983 */ /* 0x002ea80000300800 */
        /* <DEDUP_REMOVED lines=8> */
[----:B------:R-:W5:Y:S04]  /*29af0*/  LDL.LU R84, [R1+0xc0] ;  /* 0x0000c00001547983 */ /* 0x000f680000300800 */
[----:B------:R-:W4:Y:S04]  /*29b00*/  LDL.LU R79, [R1+0xbc] ;  /* 0x0000bc00014f7983 */ /* 0x000f280000300800 */
[----:B------:R-:W2:Y:S04]  /*29b10*/  LDL.LU R75, [R1+0xb8] ;  /* 0x0000b800014b7983 */ /* 0x000ea80000300800 */
[----:B------:R-:W3:Y:S04]  /*29b20*/  LDL.LU R71, [R1+0xb4] ;  /* 0x0000b40001477983 */ /* 0x000ee80000300800 */
        /* <DEDUP_REMOVED lines=42> */
[----:B------:R0:W3:Y:S04]  /*29dd0*/  LDL.LU R59, [R1+0x12a4] ;  /* 0x0012a400013b7983 */ /* 0x0000e80000300800 */
[----:B--2---:R1:W-:Y:S04]  /*29de0*/  STL [R1+0x1208], R78 ;  /* 0x0012084e01007387 */ /* 0x0043e80000100800 */
[----:B-1----:R-:W2:Y:S04]  /*29df0*/  LDL.LU R78, [R1+0x2c8] ;  /* 0x0002c800014e7983 */ /* 0x002ea80000300800 */
[----:B------:R-:W-:Y:S04]  /*29e00*/  STL [R1+0x1204], R76 ;  /* 0x0012044c01007387 */ /* 0x000fe80000100800 */
[----:B------:R-:W-:Y:S04]  /*29e10*/  STL [R1+0x11fc], R74 ;  /* 0x0011fc4a01007387 */ /* 0x000fe80000100800 */
[----:B------:R-:W-:Y:S04]  /*29e20*/  STL [R1+0x11f8], R73 ;  /* 0x0011f84901007387 */ /* 0x000fe80000100800 */
[----:B------:R-:W-:Y:S04]  /*29e30*/  STL [R1+0x11f0], R72 ;  /* 0x0011f04801007387 */ /* 0x000fe80000100800 */
[----:B------:R-:W-:Y:S04]  /*29e40*/  STL [R1+0x11ec], R70 ;  /* 0x0011ec4601007387 */ /* 0x000fe80000100800 */
[----:B------:R-:W-:Y:S01]  /*29e50*/  STL [R1+0x11e4], R68 ;  /* 0x0011e44401007387 */ /* 0x000fe20000100800 */
[----:B---3--:R-:W-:-:S03]  /*29e60*/  F2FP.F16.F32.PACK_AB R59, R30, R38 ;  /* 0x000000261e3b723e */ /* 0x008fc600000000ff */
[----:B------:R-:W-:Y:S04]  /*29e70*/  STL [R1+0x11e0], R87 ;  /* 0x0011e05701007387 */ /* 0x000fe80000100800 */
[----:B------:R1:W-:Y:S04]  /*29e80*/  STL [R1+0x11d8], R93 ;  /* 0x0011d85d01007387 */ /* 0x0003e80000100800 */
[----:B-1----:R-:W3:Y:S04]  /*29e90*/  LDL.LU R93, [R1+0x2cc] ;  /* 0x0002cc00015d7983 */ /* 0x002ee80000300800 */
[----:B------:R-:W-:Y:S04]  /*29ea0*/  STL [R1+0x11d4], R3 ;  /* 0x0011d40301007387 */ /* 0x000fe80000100800 */
[----:B------:R-:W-:Y:S04]  /*29eb0*/  STL [R1+0x11cc], R0 ;  /* 0x0011cc0001007387 */ /* 0x000fe80000100800 */
[----:B------:R-:W2:Y:S04]  /*29ec0*/  LDL.LU R30, [R1+0x12a0] ;  /* 0x0012a000011e7983 */ /* 0x000ea80000300800 */
[----:B------:R-:W2:Y:S04]  /*29ed0*/  LDL.LU R38, [R1+0x129c] ;  /* 0x00129c0001267983 */ /* 0x000ea80000300800 */
[----:B------:R1:W-:Y:S04]  /*29ee0*/  STL [R1+0x324], R59 ;  /* 0x0003243b01007387 */ /* 0x0003e80000100800 */
[----:B-1----:R0:W2:Y:S02]  /*29ef0*/  LDL.LU R59, [R1+0x1298] ;  /* 0x00129800013b7983 */ /* 0x0020a40000300800 */
[----:B--2---:R-:W-:-:S02]  /*29f00*/  F2FP.F16.F32.PACK_AB R59, R53, R62 ;  /* 0x0000003e353b723e */ /* 0x004fc400000000ff */
        /* <DEDUP_REMOVED lines=11> */
[----:B------:R0:W2:Y:S04]  /*29fc0*/  LDL.LU R9, [R1+0x1278] ;  /* 0x0012780001097983 */ /* 0x0000a80000300800 */
[----:B------:R1:W-:Y:S04]  /*29fd0*/  STL [R1+0x30c], R59 ;  /* 0x00030c3b01007387 */ /* 0x0003e80000100800 */
[----:B-1----:R0:W2:Y:S02]  /*29fe0*/  LDL.LU R59, [R1+0x1274] ;  /* 0x00127400013b7983 */ /* 0x0020a40000300800 */
[----:B--2---:R-:W-:-:S02]  /*29ff0*/  F2FP.F16.F32.PACK_AB R59, R18, R27 ;  /* 0x0000001b123b723e */ /* 0x004fc400000000ff */
[----:B------:R0:W2:Y:S04]  /*2a000*/  LDL.LU R18, [R1+0x1270] ;  /* 0x0012700001127983 */ /* 0x0000a80000300800 */
[----:B------:R0:W2:Y:S04]  /*2a010*/  LDL.LU R27, [R1+0x126c] ;  /* 0x00126c00011b7983 */ /* 0x0000a80000300800 */
[----:B------:R1:W-:Y:S04]  /*2a020*/  STL [R1+0x304], R59 ;  /* 0x0003043b01007387 */ /* 0x0003e80000100800 */
[----:B-1----:R0:W2:Y:S02]  /*2a030*/  LDL.LU R59, [R1+0x1268] ;  /* 0x00126800013b7983 */ /* 0x0020a40000300800 */
[----:B--2---:R-:W-:-:S02]  /*2a040*/  F2FP.F16.F32.PACK_AB R59, R35, R50 ;  /* 0x00000032233b723e */ /* 0x004fc400000000ff */
[----:B------:R0:W2:Y:S04]  /*2a050*/  LDL.LU R35, [R1+0x1264] ;  /* 0x0012640001237983 */ /* 0x0000a80000300800 */
[----:B------:R0:W2:Y:S04]  /*2a060*/  LDL.LU R50, [R1+0x1260] ;  /* 0x0012600001327983 */ /* 0x0000a80000300800 */
[----:B------:R1:W-:Y:S04]  /*2a070*/  STL [R1+0x2fc], R59 ;  /* 0x0002fc3b01007387 */ /* 0x0003e80000100800 */
[----:B-1----:R0:W4:Y:S01]  /*2a080*/  LDL.LU R59, [R1+0x125c] ;  /* 0x00125c00013b7983 */ /* 0x0021220000300800 */
[----:B------:R-:W-:-:S02]  /*2a090*/  F2FP.F16.F32.PACK_AB R27, R32, R30 ;  /* 0x0000001e201b723e */ /* 0x000fc400000000ff */
[----:B------:R-:W-:Y:S02]  /*2a0a0*/  F2FP.F16.F32.PACK_AB R18, R24, R21 ;  /* 0x000000151812723e */ /* 0x000fe400000000ff */
[----:B------:R-:W-:Y:S02]  /*2a0b0*/  F2FP.F16.F32.PACK_AB R9, R15, R12 ;  /* 0x0000000c0f09723e */ /* 0x000fe400000000ff */
[----:B---3--:R-:W-:Y:S02]  /*2a0c0*/  F2FP.F16.F32.PACK_AB R87, R6, R93 ;  /* 0x0000005d0657723e */ /* 0x008fe400000000ff */
[----:B------:R-:W-:Y:S02]  /*2a0d0*/  F2FP.F16.F32.PACK_AB R76, R67, R78 ;  /* 0x0000004e434c723e */ /* 0x000fe400000000ff */
[----:B--2---:R-:W-:Y:S02]  /*2a0e0*/  F2FP.F16.F32.PACK_AB R50, R56, R53 ;  /* 0x000000353832723e */ /* 0x004fe400000000ff */
[----:B------:R-:W-:-:S02]  /*2a0f0*/  F2FP.F16.F32.PACK_AB R35, R47, R38 ;  /* 0x000000262f23723e */ /* 0x000fc400000000ff */
[----:B----4-:R-:W-:Y:S02]  /*2a100*/  F2FP.F16.F32.PACK_AB R59, R65, R62 ;  /* 0x0000003e413b723e */ /* 0x010fe400000000ff */
[----:B------:R0:W2:Y:S04]  /*2a110*/  LDL.LU R65, [R1+0x1258] ;  /* 0x0012580001417983 */ /* 0x0000a80000300800 */
[----:B------:R0:W3:Y:S04]  /*2a120*/  LDL.LU R62, [R1+0x1254] ;  /* 0x00125400013e7983 */ /* 0x0000e80000300800 */
[----:B------:R1:W-:Y:S04]  /*2a130*/  STL [R1+0x2f4], R59 ;  /* 0x0002f43b01007387 */ /* 0x0003e80000100800 */
[----:B-1----:R0:W4:Y:S04]  /*2a140*/  LDL.LU R59, [R1+0x1250] ;  /* 0x00125000013b7983 */ /* 0x0021280000300800 */
[----:B------:R0:W4:Y:S04]  /*2a150*/  LDL.LU R56, [R1+0x124c] ;  /* 0x00124c0001387983 */ /* 0x0001280000300800 */
[----:B------:R0:W4:Y:S04]  /*2a160*/  LDL.LU R53, [R1+0x1248] ;  /* 0x0012480001357983 */ /* 0x0001280000300800 */
        /* <DEDUP_REMOVED lines=19> */
[----:B------:R0:W4:Y:S01]  /*2a2a0*/  LDL.LU R67, [R1+0x120c] ;  /* 0x00120c0001437983 */ /* 0x0001220000300800 */
[----:B------:R-:W-:Y:S01]  /*2a2b0*/  F2FP.F16.F32.PACK_AB R74, R86, R85 ;  /* 0x00000055564a723e */ /* 0x000fe200000000ff */
[----:B------:R-:W-:Y:S01]  /*2a2c0*/  IMAD.MOV.U32 R78, RZ, RZ, R42 ;  /* 0x000000ffff4e7224 */ /* 0x000fe200078e002a */
[----:B-----5:R-:W-:Y:S01]  /*2a2d0*/  F2FP.F16.F32.PACK_AB R73, R84, R83 ;  /* 0x000000535449723e */ /* 0x020fe200000000ff */
[----:B------:R-:W-:Y:S01]  /*2a2e0*/  STL [R1+0x2cc], R87 ;  /* 0x0002cc5701007387 */ /* 0x000fe20000100800 */
[----:B------:R-:W-:-:S02]  /*2a2f0*/  F2FP.F16.F32.PACK_AB R72, R79, R77 ;  /* 0x0000004d4f48723e */ /* 0x000fc400000000ff */
[----:B------:R-:W-:Y:S01]  /*2a300*/  F2FP.F16.F32.PACK_AB R70, R75, R91 ;  /* 0x0000005b4b46723e */ /* 0x000fe200000000ff */
[----:B------:R1:W-:Y:S01]  /*2a310*/  STL [R1+0x2c8], R76 ;  /* 0x0002c84c01007387 */ /* 0x0003e20000100800 */
[----:B------:R-:W-:Y:S02]  /*2a320*/  F2FP.F16.F32.PACK_AB R68, R71, R92 ;  /* 0x0000005c4744723e */ /* 0x000fe400000000ff */
[----:B------:R-:W-:Y:S01]  /*2a330*/  F2FP.F16.F32.PACK_AB R3, R46, R45 ;  /* 0x0000002d2e03723e */ /* 0x000fe200000000ff */
[----:B------:R5:W-:Y:S01]  /*2a340*/  STL [R1+0x2c4], R74 ;  /* 0x0002c44a01007387 */ /* 0x000be20000100800 */
[----:B------:R-:W-:-:S03]  /*2a350*/  F2FP.F16.F32.PACK_AB R0, R44, R43 ;  /* 0x0000002b2c00723e */ /* 0x000fc600000000ff */
[----:B------:R0:W-:Y:S04]  /*2a360*/  STL [R1+0x2c0], R73 ;  /* 0x0002c04901007387 */ /* 0x0001e80000100800 */
[----:B------:R0:W-:Y:S01]  /*2a370*/  STL [R1+0x2bc], R72 ;  /* 0x0002bc4801007387 */ /* 0x0001e20000100800 */
[----:B-1----:R-:W-:-:S03]  /*2a380*/  IMAD.MOV.U32 R76, RZ, RZ, R41 ;  /* 0x000000ffff4c7224 */ /* 0x002fc600078e0029 */
[----:B------:R1:W-:Y:S04]  /*2a390*/  STL [R1+0x2b8], R70 ;  /* 0x0002b84601007387 */ /* 0x0003e80000100800 */
[----:B------:R0:W-:Y:S01]  /*2a3a0*/  STL [R1+0x2b4], R68 ;  /* 0x0002b44401007387 */ /* 0x0001e20000100800 */
[----:B------:R-:W-:Y:S02]  /*2a3b0*/  F2FP.F16.F32.PACK_AB R82, R78, R76 ;  /* 0x0000004c4e52723e */ /* 0x000fe400000000ff */
[----:B--2---:R-:W-:Y:S02]  /*2a3c0*/  F2FP.F16.F32.PACK_AB R65, R69, R66 ;  /* 0x000000424541723e */ /* 0x004fe400000000ff */
[----:B---3--:R-:W-:-:S03]  /*2a3d0*/  F2FP.F16.F32.PACK_AB R62, R64, R63 ;  /* 0x0000003f403e723e */ /* 0x008fc600000000ff */
[----:B------:R-:W-:Y:S04]  /*2a3e0*/  STL [R1+0x2b0], R65 ;  /* 0x0002b04101007387 */ /* 0x000fe80000100800 */
[----:B------:R-:W-:Y:S01]  /*2a3f0*/  STL [R1+0x2ac], R62 ;  /* 0x0002ac3e01007387 */ /* 0x000fe20000100800 */
[----:B----4-:R-:W-:Y:S02]  /*2a400*/  F2FP.F16.F32.PACK_AB R59, R61, R60 ;  /* 0x0000003c3d3b723e */ /* 0x010fe400000000ff */
[----:B------:R-:W-:-:S03]  /*2a410*/  F2FP.F16.F32.PACK_AB R56, R58, R57 ;  /* 0x000000393a38723e */ /* 0x000fc600000000ff */
[----:B------:R-:W-:Y:S01]  /*2a420*/  STL [R1+0x2a8], R59 ;  /* 0x0002a83b01007387 */ /* 0x000fe20000100800 */
[----:B------:R-:W-:-:S03]  /*2a430*/  F2FP.F16.F32.PACK_AB R53, R55, R54 ;  /* 0x000000363735723e */ /* 0x000fc600000000ff */
[----:B------:R-:W-:Y:S04]  /*2a440*/  STL [R1+0x2a4], R56 ;  /* 0x0002a43801007387 */ /* 0x000fe80000100800 */
[----:B------:R-:W-:Y:S01]  /*2a450*/  STL [R1+0x2a0], R53 ;  /* 0x0002a03501007387 */ /* 0x000fe20000100800 */
[----:B------:R-:W-:Y:S02]  /*2a460*/  F2FP.F16.F32.PACK_AB R50, R52, R51 ;  /* 0x000000333432723e */ /* 0x000fe400000000ff */
[----:B------:R-:W-:-:S03]  /*2a470*/  F2FP.F16.F32.PACK_AB R47, R49, R48 ;  /* 0x00000030312f723e */ /* 0x000fc600000000ff */
[----:B------:R-:W-:Y:S04]  /*2a480*/  STL [R1+0x29c], R50 ;  /* 0x00029c3201007387 */ /* 0x000fe80000100800 */
[----:B------:R-:W-:Y:S04]  /*2a490*/  STL [R1+0x298], R47 ;  /* 0x0002982f01007387 */ /* 0x000fe80000100800 */
[----:B------:R2:W-:Y:S04]  /*2a4a0*/  STL [R1+0x294], R3 ;  /* 0x0002940301007387 */ /* 0x0005e80000100800 */
[----:B------:R3:W-:Y:S04]  /*2a4b0*/  STL [R1+0x290], R0 ;  /* 0x0002900001007387 */ /* 0x0007e80000100800 */
[----:B-----5:R-:W4:Y:S04]  /*2a4c0*/  LDL.LU R74, [R1+0x54] ;  /* 0x00005400014a7983 */ /* 0x020f280000300800 */
[----:B0-----:R-:W4:Y:S04]  /*2a4d0*/  LDL.LU R73, [R1+0x254] ;  /* 0x0002540001497983 */ /* 0x001f280000300800 */
[----:B------:R-:W5:Y:S01]  /*2a4e0*/  LDL.LU R72, [R1+0x50] ;  /* 0x0000500001487983 */ /* 0x000f620000300800 */
[----:B------:R-:W-:-:S03]  /*2a4f0*/  F2FP.F16.F32.PACK_AB R38, R40, R39 ;  /* 0x000000272826723e */ /* 0x000fc600000000ff */
[----:B-1----:R-:W5:Y:S04]  /*2a500*/  LDL.LU R70, [R1+0x250] ;  /* 0x0002500001467983 */ /* 0x002f680000300800 */
[----:B------:R-:W4:Y:S01]  /*2a510*/  LDL.LU R68, [R1+0x4c] ;  /* 0x00004c0001447983 */ /* 0x000f220000300800 */
[----:B------:R-:W-:-:S03]  /*2a520*/  F2FP.F16.F32.PACK_AB R35, R37, R36 ;  /* 0x000000242523723e */ /* 0x000fc600000000ff */
[----:B------:R-:W4:Y:S04]  /*2a530*/  LDL.LU R87, [R1+0x24c] ;  /* 0x00024c0001577983 */ /* 0x000f280000300800 */
[----:B------:R-:W4:Y:S01]  /*2a540*/  LDL.LU R93, [R1+0x48] ;  /* 0x00004800015d7983 */ /* 0x000f220000300800 */
[----:B------:R-:W-:-:S03]  /*2a550*/  F2FP.F16.F32.PACK_AB R32, R34, R33 ;  /* 0x000000212220723e */ /* 0x000fc600000000ff */
[----:B--2---:R-:W2:Y:S04]  /*2a560*/  LDL.LU R3, [R1+0x248] ;  /* 0x0002480001037983 */ /* 0x004ea80000300800 */
[----:B---3--:R-:W3:Y:S01]  /*2a570*/  LDL.LU R0, [R1+0x44] ;  /* 0x0000440001007983 */ /* 0x008ee20000300800 */
[----:B------:R-:W-:-:S03]  /*2a580*/  F2FP.F16.F32.PACK_AB R30, R2, R31 ;  /* 0x0000001f021e723e */ /* 0x000fc600000000ff */
[----:B------:R-:W3:Y:S04]  /*2a590*/  LDL.LU R83, [R1+0x244] ;  /* 0x0002440001537983 */ /* 0x000ee80000300800 */
[----:B------:R-:W2:Y:S01]  /*2a5a0*/  LDL.LU R84, [R1+0x240] ;  /* 0x0002400001547983 */ /* 0x000ea20000300800 */
[----:B------:R-:W-:-:S03]  /*2a5b0*/  F2FP.F16.F32.PACK_AB R27, R29, R28 ;  /* 0x0000001c1d1b723e */ /* 0x000fc600000000ff */
[----:B------:R-:W-:Y:S04]  /*2a5c0*/  STL [R1+0x28c], R38 ;  /* 0x00028c2601007387 */ /* 0x000fe80000100800 */
[----:B------:R-:W2:Y:S01]  /*2a5d0*/  LDL.LU R85, [R1+0x23c] ;  /* 0x00023c0001557983 */ /* 0x000ea20000300800 */
[----:B------:R-:W-:-:S03]  /*2a5e0*/  F2FP.F16.F32.PACK_AB R24, R26, R25 ;  /* 0x000000191a18723e */ /* 0x000fc600000000ff */
[----:B------:R-:W-:Y:S04]  /*2a5f0*/  STL [R1+0x288], R35 ;  /* 0x0002882301007387 */ /* 0x000fe80000100800 */
[----:B------:R-:W2:Y:S01]  /*2a600*/  LDL.LU R86, [R1+0x238] ;  /* 0x0002380001567983 */ /* 0x000ea20000300800 */
[----:B------:R-:W-:-:S03]  /*2a610*/  F2FP.F16.F32.PACK_AB R21, R23, R22 ;  /* 0x000000161715723e */ /* 0x000fc600000000ff */
[----:B------:R-:W-:Y:S01]  /*2a620*/  STL [R1+0x284], R32 ;  /* 0x0002842001007387 */ /* 0x000fe20000100800 */
[----:B------:R-:W-:-:S03]  /*2a630*/  F2FP.F16.F32.PACK_AB R18, R20, R19 ;  /* 0x000000131412723e */ /* 0x000fc600000000ff */
[----:B------:R-:W2:Y:S04]  /*2a640*/  LDL.LU R2, [R1+0x234] ;  /* 0x0002340001027983 */ /* 0x000ea80000300800 */
[----:B------:R-:W-:Y:S01]  /*2a650*/  STL [R1+0x280], R30 ;  /* 0x0002801e01007387 */ /* 0x000fe20000100800 */
[----:B------:R-:W-:-:S03]  /*2a660*/  F2FP.F16.F32.PACK_AB R15, R17, R16 ;  /* 0x00000010110f723e */ /* 0x000fc600000000ff */
[----:B------:R-:W2:Y:S04]  /*2a670*/  LDL.LU R69, [R1+0x230] ;  /* 0x0002300001457983 */ /* 0x000ea80000300800 */
[----:B------:R-:W-:Y:S01]  /*2a680*/  STL [R1+0x27c], R27 ;  /* 0x00027c1b01007387 */ /* 0x000fe20000100800 */
[----:B------:R-:W-:-:S03]  /*2a690*/  F2FP.F16.F32.PACK_AB R12, R14, R13 ;  /* 0x0000000d0e0c723e */ /* 0x000fc600000000ff */
[----:B------:R-:W2:Y:S04]  /*2a6a0*/  LDL.LU R71, [R1+0x22c] ;  /* 0x00022c0001477983 */ /* 0x000ea80000300800 */
[----:B------:R-:W-:Y:S04]  /*2a6b0*/  STL [R1+0x278], R24 ;  /* 0x0002781801007387 */ /* 0x000fe80000100800 */
[----:B------:R-:W2:Y:S01]  /*2a6c0*/  LDL.LU R92, [R1+0x228] ;  /* 0x00022800015c7983 */ /* 0x000ea20000300800 */
[----:B------:R-:W-:-:S03]  /*2a6d0*/  F2FP.F16.F32.PACK_AB R9, R11, R10 ;  /* 0x0000000a0b09723e */ /* 0x000fc600000000ff */
[----:B------:R-:W-:Y:S01]  /*2a6e0*/  STL [R1+0x274], R21 ;  /* 0x0002741501007387 */ /* 0x000fe20000100800 */
[----:B------:R-:W-:-:S03]  /*2a6f0*/  F2FP.F16.F32.PACK_AB R67, R5, R4 ;  /* 0x000000040543723e */ /* 0x000fc600000000ff */
[----:B------:R-:W-:Y:S01]  /*2a700*/  STL [R1+0x270], R18 ;  /* 0x0002701201007387 */ /* 0x000fe20000100800 */
[----:B------:R-:W-:-:S03]  /*2a710*/  F2FP.F16.F32.PACK_AB R6, R8, R7 ;  /* 0x000000070806723e */ /* 0x000fc600000000ff */
[----:B------:R-:W2:Y:S04]  /*2a720*/  LDL.LU R75, [R1+0x220] ;  /* 0x00022000014b7983 */ /* 0x000ea80000300800 */
[----:B------:R-:W-:Y:S04]  /*2a730*/  STL [R1+0x26c], R15 ;  /* 0x00026c0f01007387 */ /* 0x000fe80000100800 */
[----:B------:R-:W2:Y:S04]  /*2a740*/  LDL.LU R77, [R1+0x21c] ;  /* 0x00021c00014d7983 */ /* 0x000ea80000300800 */
[----:B------:R-:W-:Y:S04]  /*2a750*/  STL [R1+0x268], R12 ;  /* 0x0002680c01007387 */ /* 0x000fe80000100800 */
[----:B------:R-:W2:Y:S04]  /*2a760*/  LDL.LU R79, [R1+0x218] ;  /* 0x00021800014f7983 */ /* 0x000ea80000300800 */
[----:B------:R-:W2:Y:S04]  /*2a770*/  LDL.LU R91, [R1+0x214] ;  /* 0x00021400015b7983 */ /* 0x000ea80000300800 */
[----:B------:R-:W-:Y:S04]  /*2a780*/  STL [R1+0x264], R9 ;  /* 0x0002640901007387 */ /* 0x000fe80000100800 */
[----:B------:R-:W-:Y:S04]  /*2a790*/  STL [R1+0x25c], R67 ;  /* 0x00025c4301007387 */ /* 0x000fe80000100800 */
[----:B------:R0:W-:Y:S04]  /*2a7a0*/  STL [R1+0x260], R6 ;  /* 0x0002600601007387 */ /* 0x0001e80000100800 */
[----:B------:R-:W2:Y:S04]  /*2a7b0*/  LDL.LU R78, [R1+0x1208] ;  /* 0x00120800014e7983 */ /* 0x000ea80000300800 */
[----:B------:R-:W2:Y:S04]  /*2a7c0*/  LDL.LU R76, [R1+0x1204] ;  /* 0x00120400014c7983 */ /* 0x000ea80000300800 */
[----:B------:R1:W-:Y:S01]  /*2a7d0*/  STL [R1+0x258], R82 ;  /* 0x0002585201007387 */ /* 0x0003e20000100800 */
[----:B0-----:R-:W0:Y:S03]  /*2a7e0*/  LDTM.x64 R4, tmem[UR7+0xc0] ;  /* 0x0000c007000479ee */ /* 0x001e260008340000 */
[----:B-1----:R1:W4:Y:S02]  /*2a7f0*/  LDL.LU R82, [R1+0x1200] ;  /* 0x0012000001527983 */ /* 0x0023240000300800 */
[----:B----4-:R-:W-:-:S02]  /*2a800*/  F2FP.F16.F32.PACK_AB R82, R74, R73 ;  /* 0x000000494a52723e */ /* 0x010fc400000000ff */
[----:B------:R-:W4:Y:S04]  /*2a810*/  LDL.LU R74, [R1+0x11fc] ;  /* 0x0011fc00014a7983 */ /* 0x000f280000300800 */
[----:B------:R-:W2:Y:S04]  /*2a820*/  LDL.LU R73, [R1+0x11f8] ;  /* 0x0011f80001497983 */ /* 0x000ea80000300800 */
[----:B------:R0:W-:Y:S04]  /*2a830*/  STL [R1+0x254], R82 ;  /* 0x0002545201007387 */ /* 0x0001e80000100800 */
[----:B0-----:R1:W5:Y:S02]  /*2a840*/  LDL.LU R82, [R1+0x11f4] ;  /* 0x0011f40001527983 */ /* 0x0013640000300800 */
[----:B-----5:R-:W-:-:S02]  /*2a850*/  F2FP.F16.F32.PACK_AB R82, R72, R70 ;  /* 0x000000464852723e */ /* 0x020fc400000000ff */
[----:B------:R-:W5:Y:S04]  /*2a860*/  LDL.LU R72, [R1+0x11f0] ;  /* 0x0011f00001487983 */ /* 0x000f680000300800 */
[----:B------:R-:W2:Y:S04]  /*2a870*/  LDL.LU R70, [R1+0x11ec] ;  /* 0x0011ec0001467983 */ /* 0x000ea80000300800 */
[----:B------:R0:W-:Y:S04]  /*2a880*/  STL [R1+0x250], R82 ;  /* 0x0002505201007387 */ /* 0x0001e80000100800 */
[----:B0-----:R1:W2:Y:S02]  /*2a890*/  LDL.LU R82, [R1+0x11e8] ;  /* 0x0011e80001527983 */ /* 0x0012a40000300800 */
[----:B--2---:R-:W-:-:S02]  /*2a8a0*/  F2FP.F16.F32.PACK_AB R82, R68, R87 ;  /* 0x000000574452723e */ /* 0x004fc400000000ff */
[----:B------:R-:W2:Y:S04]  /*2a8b0*/  LDL.LU R68, [R1+0x11e4] ;  /* 0x0011e40001447983 */ /* 0x000ea80000300800 */
[----:B------:R-:W2:Y:S04]  /*2a8c0*/  LDL.LU R87, [R1+0x11e0] ;  /* 0x0011e00001577983 */ /* 0x000ea80000300800 */
[----:B------:R0:W-:Y:S04]  /*2a8d0*/  STL [R1+0x24c], R82 ;  /* 0x00024c5201007387 */ /* 0x0001e80000100800 */
[----:B0-----:R1:W2:Y:S02]  /*2a8e0*/  LDL.LU R82, [R1+0x11dc] ;  /* 0x0011dc0001527983 */ /* 0x0012a40000300800 */
[----:B--2---:R-:W-:-:S02]  /*2a8f0*/  F2FP.F16.F32.PACK_AB R82, R93, R3 ;  /* 0x000000035d52723e */ /* 0x004fc400000000ff */
[----:B------:R-:W2:Y:S04]  /*2a900*/  LDL.LU R93, [R1+0x11d8] ;  /* 0x0011d800015d7983 */ /* 0x000ea80000300800 */
[----:B------:R-:W2:Y:S04]  /*2a910*/  LDL.LU R3, [R1+0x11d4] ;  /* 0x0011d40001037983 */ /* 0x000ea80000300800 */
[----:B------:R0:W-:Y:S04]  /*2a920*/  STL [R1+0x248], R82 ;  /* 0x0002485201007387 */ /* 0x0001e80000100800 */
[----:B0-----:R1:W3:Y:S02]  /*2a930*/  LDL.LU R82, [R1+0x11d0] ;  /* 0x0011d00001527983 */ /* 0x0012e40000300800 */
[----:B---3--:R-:W-:-:S02]  /*2a940*/  F2FP.F16.F32.PACK_AB R82, R0, R83 ;  /* 0x000000530052723e */ /* 0x008fc400000000ff */
[----:B------:R-:W3:Y:S04]  /*2a950*/  LDL.LU R0, [R1+0x11cc] ;  /* 0x0011cc0001007983 */ /* 0x000ee80000300800 */
[----:B------:R1:W3:Y:S04]  /*2a960*/  LDL.LU R83, [R1+0x11c8] ;  /* 0x0011c80001537983 */ /* 0x0002e80000300800 */
[----:B------:R0:W-:Y:S04]  /*2a970*/  STL [R1+0x244], R82 ;  /* 0x0002445201007387 */ /* 0x0001e80000100800 */
[----:B0-----:R-:W2:Y:S01]  /*2a980*/  LDL.LU R82, [R1+0x1fc] ;  /* 0x0001fc0001527983 */ /* 0x001ea20000300800 */
[----:B---3--:R-:W-:-:S03]  /*2a990*/  F2FP.F16.F32.PACK_AB R83, R0, R84 ;  /* 0x000000540053723e */ /* 0x008fc600000000ff */
[----:B------:R1:W3:Y:S04]  /*2a9a0*/  LDL.LU R0, [R1+0x11c4] ;  /* 0x0011c40001007983 */ /* 0x0002e80000300800 */
[----:B------:R1:W2:Y:S04]  /*2a9b0*/  LDL.LU R84, [R1+0x11c0] ;  /* 0x0011c00001547983 */ /* 0x0002a80000300800 */
[----:B------:R0:W-:Y:S04]  /*2a9c0*/  STL [R1+0x240], R83 ;  /* 0x0002405301007387 */ /* 0x0001e80000100800 */
[----:B0-----:R-:W3:Y:S01]  /*2a9d0*/  LDL.LU R83, [R1+0x1f8] ;  /* 0x0001f80001537983 */ /* 0x001ee20000300800 */
[----:B--2---:R-:W-:-:S03]  /*2a9e0*/  F2FP.F16.F32.PACK_AB R84, R3, R85 ;  /* 0x000000550354723e */ /* 0x004fc600000000ff */
[----:B------:R1:W5:Y:S04]  /*2a9f0*/  LDL.LU R3, [R1+0x11bc] ;  /* 0x0011bc0001037983 */ /* 0x0003680000300800 */
[----:B------:R1:W2:Y:S04]  /*2aa00*/  LDL.LU R85, [R1+0x11b8] ;  /* 0x0011b80001557983 */ /* 0x0002a80000300800 */
[----:B------:R0:W-:Y:S04]  /*2aa10*/  STL [R1+0x23c], R84 ;  /* 0x00023c5401007387 */ /* 0x0001e80000100800 */
[----:B0-----:R-:W3:Y:S01]  /*2aa20*/  LDL.LU R84, [R1+0x1f4] ;  /* 0x0001f40001547983 */ /* 0x001ee20000300800 */
[----:B--2---:R-:W-:-:S03]  /*2aa30*/  F2FP.F16.F32.PACK_AB R85, R93, R86 ;  /* 0x000000565d55723e */ /* 0x004fc600000000ff */
[----:B------:R1:W2:Y:S04]  /*2aa40*/  LDL.LU R93, [R1+0x11b4] ;  /* 0x0011b400015d7983 */ /* 0x0002a80000300800 */
[----:B------:R1:W2:Y:S04]  /*2aa50*/  LDL.LU R86, [R1+0x11b0] ;  /* 0x0011b00001567983 */ /* 0x0002a80000300800 */
[----:B------:R0:W-:Y:S04]  /*2aa60*/  STL [R1+0x238], R85 ;  /* 0x0002385501007387 */ /* 0x0001e80000100800 */
[----:B0-----:R-:W3:Y:S01]  /*2aa70*/  LDL.LU R85, [R1+0x1f0] ;  /* 0x0001f00001557983 */ /* 0x001ee20000300800 */
[----:B--2---:R-:W-:-:S03]  /*2aa80*/  F2FP.F16.F32.PACK_AB R86, R87, R2 ;  /* 0x000000025756723e */ /* 0x004fc600000000ff */
[----:B------:R1:W2:Y:S04]  /*2aa90*/  LDL.LU R87, [R1+0x11ac] ;  /* 0x0011ac0001577983 */ /* 0x0002a80000300800 */
[----:B------:R-:W3:Y:S01]  /*2aaa0*/  LDL.LU R2, [R1+0x11a8] ;  /* 0x0011a80001027983 */ /* 0x000ee20000300800 */
[----:B------:R-:W-:-:S03]  /*2aab0*/  F2FP.F16.F32.PACK_AB R93, R70, R71 ;  /* 0x00000047465d723e */ /* 0x000fc600000000ff */
[----:B------:R0:W-:Y:S01]  /*2aac0*/  STL [R1+0x234], R86 ;  /* 0x0002345601007387 */ /* 0x0001e20000100800 */
[----:B-----5:R-:W-:-:S03]  /*2aad0*/  F2FP.F16.F32.PACK_AB R3, R72, R92 ;  /* 0x0000005c4803723e */ /* 0x020fc600000000ff */
[----:B0-----:R-:W5:Y:S01]  /*2aae0*/  LDL.LU R86, [R1+0x1ec] ;  /* 0x0001ec0001567983 */ /* 0x001f620000300800 */
[----:B--2---:R-:W-:-:S03]  /*2aaf0*/  F2FP.F16.F32.PACK_AB R87, R68, R69 ;  /* 0x000000454457723e */ /* 0x004fc600000000ff */
[----:B------:R-:W2:Y:S04]  /*2ab00*/  LDL.LU R68, [R1+0x11a4] ;  /* 0x0011a40001447983 */ /* 0x000ea80000300800 */
[----:B------:R-:W2:Y:S04]  /*2ab10*/  LDL.LU R69, [R1+0x11a0] ;  /* 0x0011a00001457983 */ /* 0x000ea80000300800 */
[----:B------:R0:W-:Y:S04]  /*2ab20*/  STL [R1+0x230], R87 ;  /* 0x0002305701007387 */ /* 0x0001e80000100800 */
[----:B0-----:R-:W2:Y:S04]  /*2ab30*/  LDL.LU R87, [R1+0x1e8] ;  /* 0x0001e80001577983 */ /* 0x001ea80000300800 */
[----:B------:R-:W2:Y:S04]  /*2ab40*/  LDL.LU R70, [R1+0x119c] ;  /* 0x00119c0001467983 */ /* 0x000ea80000300800 */
[----:B------:R-:W2:Y:S04]  /*2ab50*/  LDL.LU R71, [R1+0x1198] ;  /* 0x0011980001477983 */ /* 0x000ea80000300800 */
[----:B------:R0:W-:Y:S04]  /*2ab60*/  STL [R1+0x22c], R93 ;  /* 0x00022c5d01007387 */ /* 0x0001e80000100800 */
[----:B0-----:R-:W2:Y:S04]  /*2ab70*/  LDL.LU R93, [R1+0x1e4] ;  /* 0x0001e400015d7983 */ /* 0x001ea80000300800 */
[----:B------:R-:W2:Y:S04]  /*2ab80*/  LDL.LU R72, [R1+0x1194] ;  /* 0x0011940001487983 */ /* 0x000ea80000300800 */
[----:B------:R-:W3:Y:S04]  /*2ab90*/  LDL.LU R92, [R1+0x1190] ;  /* 0x00119000015c7983 */ /* 0x000ee80000300800 */
[----:B------:R0:W-:Y:S04]  /*2aba0*/  STL [R1+0x228], R3 ;  /* 0x0002280301007387 */ /* 0x0001e80000100800 */
[----:B0-----:R-:W2:Y:S01]  /*2abb0*/  LDL.LU R3, [R1+0x1e0] ;  /* 0x0001e00001037983 */ /* 0x001ea20000300800 */
[----:B---3--:R-:W-:-:S03]  /*2abc0*/  F2FP.F16.F32.PACK_AB R0, R73, R92 ;  /* 0x0000005c4900723e */ /* 0x008fc600000000ff */
[----:B------:R-:W3:Y:S04]  /*2abd0*/  LDL.LU R73, [R1+0x118c] ;  /* 0x00118c0001497983 */ /* 0x000ee80000300800 */
[----:B------:R1:W4:Y:S04]  /*2abe0*/  LDL.LU R92, [R1+0x1188] ;  /* 0x00118800015c7983 */ /* 0x0003280000300800 */
[----:B------:R0:W-:Y:S04]  /*2abf0*/  STL [R1+0x224], R0 ;  /* 0x0002240001007387 */ /* 0x0001e80000100800 */
[----:B0-----:R-:W2:Y:S01]  /*2ac00*/  LDL.LU R0, [R1+0x1dc] ;  /* 0x0001dc0001007983 */ /* 0x001ea20000300800 */
[----:B----4-:R-:W-:-:S03]  /*2ac10*/  F2FP.F16.F32.PACK_AB R92, R74, R75 ;  /* 0x0000004b4a5c723e */ /* 0x010fc600000000ff */
[----:B------:R-:W4:Y:S04]  /*2ac20*/  LDL.LU R74, [R1+0x1184] ;  /* 0x00118400014a7983 */ /* 0x000f280000300800 */
        /* <DEDUP_REMOVED lines=20> */
[----:B------:R1:W2:Y:S04]  /*2ad70*/  LDL.LU R91, [R1+0x1150] ;  /* 0x00115000015b7983 */ /* 0x0002a80000300800 */
[----:B------:R0:W-:Y:S04]  /*2ad80*/  STL [R1+0x1050], R92 ;  /* 0x0010505c01007387 */ /* 0x0001e80000100800 */
[----:B0-----:R-:W3:Y:S01]  /*2ad90*/  LDL.LU R92, [R1+0x200] ;  /* 0x00020000015c7983 */ /* 0x001ee20000300800 */
[----:B--2---:R-:W-:-:S03]  /*2ada0*/  F2FP.F16.F32.PACK_AB R91, R89, R90 ;  /* 0x0000005a595b723e */ /* 0x004fc600000000ff */
[----:B------:R-:W2:Y:S04]  /*2adb0*/  LDL.LU R89, [R1+0x114c] ;  /* 0x00114c0001597983 */ /* 0x000ea80000300800 */
[----:B------:R1:W2:Y:S04]  /*2adc0*/  LDL.LU R90, [R1+0x1148] ;  /* 0x00114800015a7983 */ /* 0x0002a80000300800 */
[----:B------:R0:W-:Y:S04]  /*2add0*/  STL [R1+0x1054], R91 ;  /* 0x0010545b01007387 */ /* 0x0001e80000100800 */
[----:B0-----:R-:W3:Y:S01]  /*2ade0*/  LDL.LU R91, [R1] ;  /* 0x00000000015b7983 */ /* 0x001ee20000300800 */
[----:B--2---:R-:W-:-:S03]  /*2adf0*/  F2FP.F16.F32.PACK_AB R90, R81, R89 ;  /* 0x00000059515a723e */ /* 0x004fc600000000ff */
[----:B------:R-:W2:Y:S04]  /*2ae00*/  LDL.LU R81, [R1+0x1144] ;  /* 0x0011440001517983 */ /* 0x000ea80000300800 */
[----:B------:R1:W2:Y:S04]  /*2ae10*/  LDL.LU R89, [R1+0x1140] ;  /* 0x0011400001597983 */ /* 0x0002a80000300800 */
[----:B------:R0:W-:Y:S04]  /*2ae20*/  STL [R1+0x1058], R90 ;  /* 0x0010585a01007387 */ /* 0x0001e80000100800 */
[----:B0-----:R-:W2:Y:S02]  /*2ae30*/  LDL.LU R90, [R1+0x204] ;  /* 0x00020400015a7983 */ /* 0x001ea40000300800 */
[----:B--2---:R-:W-:-:S02]  /*2ae40*/  F2FP.F16.F32.PACK_AB R89, R88, R90 ;  /* 0x0000005a5859723e */ /* 0x004fc400000000ff */
[----:B------:R1:W3:Y:S04]  /*2ae50*/  LDL.LU R88, [R1+0x113c] ;  /* 0x00113c0001587983 */ /* 0x0002e80000300800 */
[----:B------:R-:W-:Y:S01]  /*2ae60*/  STL [R1+0x105c], R89 ;  /* 0x00105c5901007387 */ /* 0x000fe20000100800 */
[----:B---3--:R-:W-:-:S05]  /*2ae70*/  F2FP.F16.F32.PACK_AB R88, R91, R92 ;  /* 0x0000005c5b58723e */ /* 0x008fca00000000ff */
[----:B------:R0:W-:Y:S02]  /*2ae80*/  STL [R1+0x1064], R88 ;  /* 0x0010645801007387 */ /* 0x0001e40000100800 */
[----:B0-----:R-:W-:Y:S02]  /*2ae90*/  F2FP.F16.F32.PACK_AB R88, R67, R82 ;  /* 0x000000524358723e */ /* 0x001fe400000000ff */
[----:B------:R-:W2:Y:S01]  /*2aea0*/  LDL.LU R82, [R1+0x1d8] ;  /* 0x0001d80001527983 */ /* 0x000ea20000300800 */
[----:B------:R-:W-:Y:S02]  /*2aeb0*/  F2FP.F16.F32.PACK_AB R67, R66, R83 ;  /* 0x000000534243723e */ /* 0x000fe400000000ff */
[----:B------:R-:W-:Y:S01]  /*2aec0*/  F2FP.F16.F32.PACK_AB R66, R65, R84 ;  /* 0x000000544142723e */ /* 0x000fe200000000ff */
[----:B------:R-:W-:Y:S01]  /*2aed0*/  STL [R1+0x3e8], R88 ;  /* 0x0003e85801007387 */ /* 0x000fe20000100800 */
[----:B------:R-:W-:-:S03]  /*2aee0*/  F2FP.F16.F32.PACK_AB R65, R64, R85 ;  /* 0x000000554041723e */ /* 0x000fc600000000ff */
[----:B------:R-:W3:Y:S04]  /*2aef0*/  LDL.LU R83, [R1+0x1d4] ;  /* 0x0001d40001537983 */ /* 0x000ee80000300800 */
[----:B------:R-:W-:Y:S01]  /*2af00*/  STL [R1+0x3e4], R67 ;  /* 0x0003e44301007387 */ /* 0x000fe20000100800 */
[----:B-----5:R-:W-:-:S03]  /*2af10*/  F2FP.F16.F32.PACK_AB R64, R63, R86 ;  /* 0x000000563f40723e */ /* 0x020fc600000000ff */
[----:B------:R-:W5:Y:S04]  /*2af20*/  LDL.LU R84, [R1+0x1d0] ;  /* 0x0001d00001547983 */ /* 0x000f680000300800 */
[----:B------:R-:W-:Y:S01]  /*2af30*/  STL [R1+0x3e0], R66 ;  /* 0x0003e04201007387 */ /* 0x000fe20000100800 */
[----:B------:R-:W-:-:S03]  /*2af40*/  F2FP.F16.F32.PACK_AB R63, R62, R87 ;  /* 0x000000573e3f723e */ /* 0x000fc600000000ff */
[----:B------:R-:W4:Y:S04]  /*2af50*/  LDL.LU R85, [R1+0x1cc] ;  /* 0x0001cc0001557983 */ /* 0x000f280000300800 */
[----:B------:R-:W-:Y:S01]  /*2af60*/  STL [R1+0x3dc], R65 ;  /* 0x0003dc4101007387 */ /* 0x000fe20000100800 */
[----:B------:R-:W-:-:S03]  /*2af70*/  F2FP.F16.F32.PACK_AB R62, R61, R93 ;  /* 0x0000005d3d3e723e */ /* 0x000fc600000000ff */
[----:B------:R-:W4:Y:S04]  /*2af80*/  LDL.LU R86, [R1+0x1c8] ;  /* 0x0001c80001567983 */ /* 0x000f280000300800 */
[----:B------:R-:W-:Y:S04]  /*2af90*/  STL [R1+0x3d8], R64 ;  /* 0x0003d84001007387 */ /* 0x000fe80000100800 */
[----:B------:R-:W4:Y:S01]  /*2afa0*/  LDL.LU R87, [R1+0x1c4] ;  /* 0x0001c40001577983 */ /* 0x000f220000300800 */
[----:B------:R-:W-:-:S03]  /*2afb0*/  F2FP.F16.F32.PACK_AB R61, R60, R3 ;  /* 0x000000033c3d723e */ /* 0x000fc600000000ff */
[----:B------:R-:W-:Y:S04]  /*2afc0*/  STL [R1+0x3d4], R63 ;  /* 0x0003d43f01007387 */ /* 0x000fe80000100800 */
[----:B------:R-:W4:Y:S04]  /*2afd0*/  LDL.LU R93, [R1+0x1c0] ;  /* 0x0001c000015d7983 */ /* 0x000f280000300800 */
[----:B------:R-:W-:Y:S04]  /*2afe0*/  STL [R1+0x3d0], R62 ;  /* 0x0003d03e01007387 */ /* 0x000fe80000100800 */
[----:B------:R-:W4:Y:S01]  /*2aff0*/  LDL.LU R3, [R1+0x1bc] ;  /* 0x0001bc0001037983 */ /* 0x000f220000300800 */
[----:B------:R-:W-:-:S03]  /*2b000*/  F2FP.F16.F32.PACK_AB R60, R59, R0 ;  /* 0x000000003b3c723e */ /* 0x000fc600000000ff */
[----:B------:R-:W-:Y:S04]  /*2b010*/  STL [R1+0x3cc], R61 ;  /* 0x0003cc3d01007387 */ /* 0x000fe80000100800 */
[----:B------:R-:W4:Y:S04]  /*2b020*/  LDL.LU R0, [R1+0x1b8] ;  /* 0x0001b80001007983 */ /* 0x000f280000300800 */
[----:B------:R-:W4:Y:S04]  /*2b030*/  LDL.LU R59, [R1+0x194] ;  /* 0x00019400013b7983 */ /* 0x000f280000300800 */
[----:B------:R0:W-:Y:S04]  /*2b040*/  STL [R1+0x3c8], R60 ;  /* 0x0003c83c01007387 */ /* 0x0001e80000100800 */
        /* <DEDUP_REMOVED lines=13> */
[----:B--2---:R-:W-:-:S03]  /*2b120*/  F2FP.F16.F32.PACK_AB R58, R58, R82 ;  /* 0x000000523a3a723e */ /* 0x004fc600000000ff */
[----:B------:R-:W2:Y:S04]  /*2b130*/  LDL.LU R82, [R1+0x1138] ;  /* 0x0011380001527983 */ /* 0x000ea80000300800 */
[----:B------:R0:W-:Y:S01]  /*2b140*/  STL [R1+0x3c4], R58 ;  /* 0x0003c43a01007387 */ /* 0x0001e20000100800 */
[----:B---3--:R-:W-:Y:S02]  /*2b150*/  F2FP.F16.F32.PACK_AB R57, R57, R83 ;  /* 0x000000533939723e */ /* 0x008fe400000000ff */
[----:B-----5:R-:W-:Y:S01]  /*2b160*/  F2FP.F16.F32.PACK_AB R56, R56, R84 ;  /* 0x000000543838723e */ /* 0x020fe200000000ff */
[----:B0-----:R-:W3:Y:S04]  /*2b170*/  LDL.LU R58, [R1+0x198] ;  /* 0x00019800013a7983 */ /* 0x001ee80000300800 */
[----:B------:R-:W5:Y:S01]  /*2b180*/  LDL.LU R83, [R1+0x1134] ;  /* 0x0011340001537983 */ /* 0x000f620000300800 */
[----:B----4-:R-:W-:-:S03]  /*2b190*/  F2FP.F16.F32.PACK_AB R55, R55, R85 ;  /* 0x000000553737723e */ /* 0x010fc600000000ff */
[----:B------:R0:W-:Y:S01]  /*2b1a0*/  STL [R1+0x3c0], R57 ;  /* 0x0003c03901007387 */ /* 0x0001e20000100800 */
[----:B------:R-:W-:-:S03]  /*2b1b0*/  F2FP.F16.F32.PACK_AB R54, R54, R86 ;  /* 0x000000563636723e */ /* 0x000fc600000000ff */
[----:B0-----:R-:W4:Y:S04]  /*2b1c0*/  LDL.LU R57, [R1+0x19c] ;  /* 0x00019c0001397983 */ /* 0x001f280000300800 */
[----:B------:R-:W2:Y:S04]  /*2b1d0*/  LDL.LU R84, [R1+0x1130] ;  /* 0x0011300001547983 */ /* 0x000ea80000300800 */
[----:B------:R0:W-:Y:S01]  /*2b1e0*/  STL [R1+0x3bc], R56 ;  /* 0x0003bc3801007387 */ /* 0x0001e20000100800 */
[----:B------:R-:W-:Y:S02]  /*2b1f0*/  F2FP.F16.F32.PACK_AB R53, R53, R87 ;  /* 0x000000573535723e */ /* 0x000fe400000000ff */
[----:B------:R-:W-:Y:S01]  /*2b200*/  F2FP.F16.F32.PACK_AB R52, R52, R93 ;  /* 0x0000005d3434723e */ /* 0x000fe200000000ff */
[----:B0-----:R-:W2:Y:S04]  /*2b210*/  LDL.LU R56, [R1+0x1a0] ;  /* 0x0001a00001387983 */ /* 0x001ea80000300800 */
[----:B------:R-:W5:Y:S04]  /*2b220*/  LDL.LU R85, [R1+0x112c] ;  /* 0x00112c0001557983 */ /* 0x000f680000300800 */
[----:B------:R0:W-:Y:S01]  /*2b230*/  STL [R1+0x3b8], R55 ;  /* 0x0003b83701007387 */ /* 0x0001e20000100800 */
[----:B------:R-:W-:-:S03]  /*2b240*/  F2FP.F16.F32.PACK_AB R51, R51, R3 ;  /* 0x000000033333723e */ /* 0x000fc600000000ff */
[----:B0-----:R-:W5:Y:S04]  /*2b250*/  LDL.LU R55, [R1+0x1a4] ;  /* 0x0001a40001377983 */ /* 0x001f680000300800 */
[----:B------:R-:W5:Y:S04]  /*2b260*/  LDL.LU R86, [R1+0x1128] ;  /* 0x0011280001567983 */ /* 0x000f680000300800 */
[----:B------:R0:W-:Y:S04]  /*2b270*/  STL [R1+0x3b4], R54 ;  /* 0x0003b43601007387 */ /* 0x0001e80000100800 */
        /* <DEDUP_REMOVED lines=9> */
[----:B0-----:R-:W5:Y:S01]  /*2b310*/  LDL.LU R51, [R1+0x1b4] ;  /* 0x0001b40001337983 */ /* 0x001f620000300800 */
[----:B------:R-:W-:-:S03]  /*2b320*/  F2FP.F16.F32.PACK_AB R50, R50, R0 ;  /* 0x000000003232723e */ /* 0x000fc600000000ff */
[----:B------:R-:W5:Y:S04]  /*2b330*/  LDL.LU R0, [R1+0x1118] ;  /* 0x0011180001007983 */ /* 0x000f680000300800 */
[----:B------:R-:W-:Y:S01]  /*2b340*/  STL [R1+0x3a4], R50 ;  /* 0x0003a43201007387 */ /* 0x000fe20000100800 */
[----:B------:R-:W-:Y:S02]  /*2b350*/  F2FP.F16.F32.PACK_AB R41, R41, R59 ;  /* 0x0000003b2929723e */ /* 0x000fe400000000ff */
[----:B------:R-:W-:Y:S02]  /*2b360*/  F2FP.F16.F32.PACK_AB R40, R40, R60 ;  /* 0x0000003c2828723e */ /* 0x000fe400000000ff */
[----:B------:R-:W-:Y:S02]  /*2b370*/  F2FP.F16.F32.PACK_AB R39, R39, R61 ;  /* 0x0000003d2727723e */ /* 0x000fe400000000ff */
[----:B------:R-:W-:-:S02]  /*2b380*/  F2FP.F16.F32.PACK_AB R38, R38, R62 ;  /* 0x0000003e2626723e */ /* 0x000fc400000000ff */
[----:B------:R-:W-:Y:S02]  /*2b390*/  F2FP.F16.F32.PACK_AB R37, R37, R63 ;  /* 0x0000003f2525723e */ /* 0x000fe400000000ff */
[----:B------:R-:W-:Y:S02]  /*2b3a0*/  F2FP.F16.F32.PACK_AB R36, R36, R64 ;  /* 0x000000402424723e */ /* 0x000fe400000000ff */
        /* <DEDUP_REMOVED lines=8> */
[----:B---3--:R-:W-:Y:S02]  /*2b430*/  F2FP.F16.F32.PACK_AB R42, R42, R58 ;  /* 0x0000003a2a2a723e */ /* 0x008fe400000000ff */
[----:B----4-:R-:W-:-:S02]  /*2b440*/  F2FP.F16.F32.PACK_AB R43, R43, R57 ;  /* 0x000000392b2b723e */ /* 0x010fc400000000ff */
[----:B--2---:R-:W-:Y:S02]  /*2b450*/  F2FP.F16.F32.PACK_AB R44, R44, R56 ;  /* 0x000000382c2c723e */ /* 0x004fe400000000ff */
[----:B-----5:R-:W-:Y:S02]  /*2b460*/  F2FP.F16.F32.PACK_AB R45, R45, R55 ;  /* 0x000000372d2d723e */ /* 0x020fe400000000ff */
[----:B------:R-:W-:Y:S02]  /*2b470*/  F2FP.F16.F32.PACK_AB R46, R46, R54 ;  /* 0x000000362e2e723e */ /* 0x000fe400000000ff */
[----:B------:R-:W-:Y:S02]  /*2b480*/  F2FP.F16.F32.PACK_AB R47, R47, R53 ;  /* 0x000000352f2f723e */ /* 0x000fe400000000ff */
[----:B------:R-:W-:Y:S02]  /*2b490*/  F2FP.F16.F32.PACK_AB R48, R48, R52 ;  /* 0x000000343030723e */ /* 0x000fe400000000ff */
[----:B------:R-:W-:-:S05]  /*2b4a0*/  F2FP.F16.F32.PACK_AB R49, R49, R51 ;  /* 0x000000333131723e */ /* 0x000fca00000000ff */
        /* <DEDUP_REMOVED lines=17> */
[----:B------:R-:W-:-:S03]  /*2b5c0*/  F2FP.F16.F32.PACK_AB R27, R27, R0 ;  /* 0x000000001b1b723e */ /* 0x000fc600000000ff */
[----:B------:R-:W-:Y:S04]  /*2b5d0*/  STL [R1+0x35c], R32 ;  /* 0x00035c2001007387 */ /* 0x000fe80000100800 */
[----:B------:R-:W-:Y:S01]  /*2b5e0*/  STL [R1+0x358], R31 ;  /* 0x0003581f01007387 */ /* 0x000fe20000100800 */
[----:B------:R-:W-:-:S03]  /*2b5f0*/  F2FP.F16.F32.PACK_AB R26, R26, R3 ;  /* 0x000000031a1a723e */ /* 0x000fc600000000ff */
[----:B------:R-:W-:Y:S04]  /*2b600*/  STL [R1+0x354], R30 ;  /* 0x0003541e01007387 */ /* 0x000fe80000100800 */
[----:B------:R-:W-:Y:S04]  /*2b610*/  STL [R1+0x350], R29 ;  /* 0x0003501d01007387 */ /* 0x000fe80000100800 */
[----:B------:R1:W2:Y:S04]  /*2b620*/  LDL.LU R0, [R1+0x1114] ;  /* 0x0011140001007983 */ /* 0x0002a80000300800 */
[----:B------:R-:W-:Y:S04]  /*2b630*/  STL [R1+0x34c], R28 ;  /* 0x00034c1c01007387 */ /* 0x000fe80000100800 */
[----:B------:R1:W3:Y:S01]  /*2b640*/  LDL.LU R3, [R1+0x1110] ;  /* 0x0011100001037983 */ /* 0x0002e20000300800 */
[----:B------:R-:W-:-:S02]  /*2b650*/  F2FP.F16.F32.PACK_AB R25, R25, R93 ;  /* 0x0000005d1919723e */ /* 0x000fc400000000ff */
[----:B------:R-:W-:Y:S01]  /*2b660*/  F2FP.F16.F32.PACK_AB R24, R24, R87 ;  /* 0x000000571818723e */ /* 0x000fe200000000ff */
[----:B------:R-:W-:Y:S01]  /*2b670*/  STL [R1+0x348], R27 ;  /* 0x0003481b01007387 */ /* 0x000fe20000100800 */
[----:B------:R-:W-:Y:S02]  /*2b680*/  F2FP.F16.F32.PACK_AB R23, R23, R86 ;  /* 0x000000561717723e */ /* 0x000fe400000000ff */
[----:B------:R-:W-:Y:S01]  /*2b690*/  F2FP.F16.F32.PACK_AB R22, R22, R85 ;  /* 0x000000551616723e */ /* 0x000fe200000000ff */
[----:B------:R-:W-:Y:S01]  /*2b6a0*/  STL [R1+0x344], R26 ;  /* 0x0003441a01007387 */ /* 0x000fe20000100800 */
[----:B------:R-:W-:Y:S02]  /*2b6b0*/  F2FP.F16.F32.PACK_AB R21, R21, R84 ;  /* 0x000000541515723e */ /* 0x000fe400000000ff */
[----:B------:R-:W-:Y:S01]  /*2b6c0*/  F2FP.F16.F32.PACK_AB R20, R20, R83 ;  /* 0x000000531414723e */ /* 0x000fe200000000ff */
[----:B------:R-:W-:Y:S01]  /*2b6d0*/  STL [R1+0x340], R25 ;  /* 0x0003401901007387 */ /* 0x000fe20000100800 */
[----:B------:R-:W-:-:S02]  /*2b6e0*/  F2FP.F16.F32.PACK_AB R19, R19, R82 ;  /* 0x000000521313723e */ /* 0x000fc400000000ff */
[----:B------:R-:W-:Y:S01]  /*2b6f0*/  F2FP.F16.F32.PACK_AB R18, R18, R81 ;  /* 0x000000511212723e */ /* 0x000fe200000000ff */
[----:B------:R-:W-:Y:S01]  /*2b700*/  STL [R1+0x33c], R24 ;  /* 0x00033c1801007387 */ /* 0x000fe20000100800 */
[----:B------:R-:W-:-:S03]  /*2b710*/  F2FP.F16.F32.PACK_AB R17, R17, R80 ;  /* 0x000000501111723e */ /* 0x000fc600000000ff */
        /* <DEDUP_REMOVED lines=22> */
[----:B------:R-:W-:Y:S04]  /*2b880*/  STL [R1+0x2ec], R12 ;  /* 0x0002ec0c01007387 */ /* 0x000fe80000100800 */
[----:B------:R-:W-:Y:S04]  /*2b890*/  STL [R1+0x2e4], R11 ;  /* 0x0002e40b01007387 */ /* 0x000fe80000100800 */
[----:B------:R-:W-:Y:S04]  /*2b8a0*/  STL [R1+0x2dc], R10 ;  /* 0x0002dc0a01007387 */ /* 0x000fe80000100800 */
[----:B------:R-:W-:Y:S04]  /*2b8b0*/  STL [R1+0x2d4], R9 ;  /* 0x0002d40901007387 */ /* 0x000fe80000100800 */
[----:B------:R-:W-:Y:S04]  /*2b8c0*/  STL [R1+0x210], R8 ;  /* 0x0002100801007387 */ /* 0x000fe80000100800 */
[----:B------:R-:W-:Y:S04]  /*2b8d0*/  STL [R1+0x20c], R7 ;  /* 0x00020c0701007387 */ /* 0x000fe80000100800 */
[----:B------:R0:W-:Y:S01]  /*2b8e0*/  STL [R1+0x208], R6 ;  /* 0x0002080601007387 */ /* 0x0001e20000100800 */
[----:B--2---:R-:W-:-:S02]  /*2b8f0*/  F2FP.F16.F32.PACK_AB R0, R4, R2 ;  /* 0x000000020400723e */ /* 0x004fc400000000ff */
[----:B---3--:R-:W-:Y:S02]  /*2b900*/  F2FP.F16.F32.PACK_AB R3, R5, R68 ;  /* 0x000000440503723e */ /* 0x008fe400000000ff */
[----:B0-----:R-:W0:Y:S03]  /*2b910*/  LDTM.x64 R4, tmem[UR7+0x100] ;  /* 0x00010007000479ee */ /* 0x001e260008340000 */
[----:B------:R-:W-:Y:S04]  /*2b920*/  STL [R1+0x204], R3 ;  /* 0x0002040301007387 */ /* 0x000fe80000100800 */
[----:B------:R2:W-:Y:S04]  /*2b930*/  STL [R1+0x200], R0 ;  /* 0x0002000001007387 */ /* 0x0005e80000100800 */
[----:B0-----:R-:W-:Y:S04]  /*2b940*/  STL.64 [R1+0x100], R4 ;  /* 0x0001000401007387 */ /* 0x001fe80000100a00 */
[----:B------:R-:W-:Y:S04]  /*2b950*/  STL.64 [R1+0x108], R6 ;  /* 0x0001080601007387 */ /* 0x000fe80000100a00 */
        /* <DEDUP_REMOVED lines=19> */
[----:B--2---:R-:W-:-:S03]  /*2ba90*/  IMAD.MOV.U32 R0, RZ, RZ, R67 ;  /* 0x000000ffff007224 */ /* 0x004fc600078e0043 */
[----:B------:R-:W-:Y:S01]  /*2baa0*/  STL.64 [R1+0x1e8], R62 ;  /* 0x0001e83e01007387 */ /* 0x000fe20000100a00 */
[----:B------:R-:W-:Y:S02]  /*2bab0*/  IMAD.MOV.U32 R87, RZ, RZ, R34 ;  /* 0x000000ffff577224 */ /* 0x000fe400078e0022 */
[----:B------:R-:W-:Y:S01]  /*2bac0*/  IMAD.MOV.U32 R86, RZ, RZ, R33 ;  /* 0x000000ffff567224 */ /* 0x000fe200078e0021 */
[----:B------:R-:W-:Y:S01]  /*2bad0*/  STL [R1+0x1f0], R64 ;  /* 0x0001f04001007387 */ /* 0x000fe20000100800 */
[----:B------:R-:W-:Y:S02]  /*2bae0*/  IMAD.MOV.U32 R85, RZ, RZ, R32 ;  /* 0x000000ffff557224 */ /* 0x000fe400078e0020 */
[----:B------:R-:W-:Y:S01]  /*2baf0*/  IMAD.MOV.U32 R84, RZ, RZ, R31 ;  /* 0x000000ffff547224 */ /* 0x000fe200078e001f */
[----:B------:R0:W-:Y:S01]  /*2bb00*/  STL [R1+0x1f8], R66 ;  /* 0x0001f84201007387 */ /* 0x0001e20000100800 */
[----:B------:R-:W-:Y:S02]  /*2bb10*/  IMAD.MOV.U32 R83, RZ, RZ, R30 ;  /* 0x000000ffff537224 */ /* 0x000fe400078e001e */
[----:B------:R-:W-:-:S02]  /*2bb20*/  IMAD.MOV.U32 R82, RZ, RZ, R29 ;  /* 0x000000ffff527224 */ /* 0x000fc400078e001d */
[----:B------:R-:W-:Y:S02]  /*2bb30*/  IMAD.MOV.U32 R81, RZ, RZ, R28 ;  /* 0x000000ffff517224 */ /* 0x000fe400078e001c */
[----:B------:R-:W-:Y:S02]  /*2bb40*/  IMAD.MOV.U32 R80, RZ, RZ, R27 ;  /* 0x000000ffff507224 */ /* 0x000fe400078e001b */
[----:B------:R-:W-:Y:S02]  /*2bb50*/  IMAD.MOV.U32 R79, RZ, RZ, R26 ;  /* 0x000000ffff4f7224 */ /* 0x000fe400078e001a */
[----:B------:R-:W-:Y:S02]  /*2bb60*/  IMAD.MOV.U32 R78, RZ, RZ, R25 ;  /* 0x000000ffff4e7224 */ /* 0x000fe400078e0019 */
        /* <DEDUP_REMOVED lines=10> */
[----:B0-----:R-:W0:Y:S01]  /*2bc10*/  LDTM.x64 R4, tmem[UR7+0x140] ;  /* 0x00014007000479ee */ /* 0x001e220008340000 */
[----:B------:R-:W-:Y:S04]  /*2bc20*/  STL [R1+0x110c], R73 ;  /* 0x00110c4901007387 */ /* 0x000fe80000100800 */
[----:B------:R-:W-:Y:S04]  /*2bc30*/  STL [R1+0x1108], R74 ;  /* 0x0011084a01007387 */ /* 0x000fe80000100800 */
[----:B------:R2:W-:Y:S04]  /*2bc40*/  STL [R1+0x1104], R75 ;  /* 0x0011044b01007387 */ /* 0x0005e80000100800 */
[----:B--2---:R-:W2:Y:S04]  /*2bc50*/  LDL.LU R75, [R1+0x1f0] ;  /* 0x0001f000014b7983 */ /* 0x004ea80000300800 */
[----:B------:R3:W-:Y:S04]  /*2bc60*/  STL [R1+0x1100], R76 ;  /* 0x0011004c01007387 */ /* 0x0007e80000100800 */
[----:B---3--:R-:W3:Y:S04]  /*2bc70*/  LDL.LU R76, [R1+0x1ec] ;  /* 0x0001ec00014c7983 */ /* 0x008ee80000300800 */
[----:B------:R4:W-:Y:S04]  /*2bc80*/  STL [R1+0x10fc], R77 ;  /* 0x0010fc4d01007387 */ /* 0x0009e80000100800 */
[----:B----4-:R-:W4:Y:S04]  /*2bc90*/  LDL.LU R77, [R1+0x1e8] ;  /* 0x0001e800014d7983 */ /* 0x010f280000300800 */
[----:B------:R5:W-:Y:S04]  /*2bca0*/  STL [R1+0x10f8], R78 ;  /* 0x0010f84e01007387 */ /* 0x000be80000100800 */
[----:B-----5:R-:W5:Y:S04]  /*2bcb0*/  LDL.LU R78, [R1+0x1e4] ;  /* 0x0001e400014e7983 */ /* 0x020f680000300800 */
[----:B------:R0:W-:Y:S04]  /*2bcc0*/  STL [R1+0x10f4], R79 ;  /* 0x0010f44f01007387 */ /* 0x0001e80000100800 */
[----:B0-----:R-:W5:Y:S04]  /*2bcd0*/  LDL.LU R79, [R1+0x1e0] ;  /* 0x0001e000014f7983 */ /* 0x001f680000300800 */
[----:B------:R0:W-:Y:S04]  /*2bce0*/  STL [R1+0x10f0], R80 ;  /* 0x0010f05001007387 */ /* 0x0001e80000100800 */
        /* <DEDUP_REMOVED lines=35> */
[----:B------:R-:W-:Y:S01]  /*2bf20*/  STL.64 [R1+0xe8], R62 ;  /* 0x0000e83e01007387 */ /* 0x000fe20000100a00 */
[----:B------:R-:W-:Y:S02]  /*2bf30*/  IMAD.MOV.U32 R0, RZ, RZ, R11 ;  /* 0x000000ffff007224 */ /* 0x000fe400078e000b */
[----:B------:R-:W-:Y:S01]  /*2bf40*/  IMAD.MOV.U32 R88, RZ, RZ, R10 ;  /* 0x000000ffff587224 */ /* 0x000fe200078e000a */
[----:B------:R-:W-:Y:S01]  /*2bf50*/  STL.64 [R1+0xf0], R64 ;  /* 0x0000f04001007387 */ /* 0x000fe20000100a00 */
[----:B------:R-:W-:Y:S02]  /*2bf60*/  IMAD.MOV.U32 R93, RZ, RZ, R9 ;  /* 0x000000ffff5d7224 */ /* 0x000fe400078e0009 */
[----:B------:R-:W-:Y:S01]  /*2bf70*/  IMAD.MOV.U32 R2, RZ, RZ, R8 ;  /* 0x000000ffff027224 */ /* 0x000fe200078e0008 */
[----:B------:R1:W-:Y:S01]  /*2bf80*/  STL.64 [R1+0xf8], R66 ;  /* 0x0000f84201007387 */ /* 0x0003e20000100a00 */
[----:B------:R-:W-:Y:S02]  /*2bf90*/  IMAD.MOV.U32 R89, RZ, RZ, R7 ;  /* 0x000000ffff597224 */ /* 0x000fe400078e0007 */
[----:B------:R-:W-:Y:S01]  /*2bfa0*/  IMAD.MOV.U32 R92, RZ, RZ, R6 ;  /* 0x000000ffff5c7224 */ /* 0x000fe200078e0006 */
[----:B0-----:R-:W5:Y:S01]  /*2bfb0*/  LDL.LU R80, [R1+0x1dc] ;  /* 0x0001dc0001507983 */ /* 0x001f620000300800 */
[----:B------:R-:W-:-:S02]  /*2bfc0*/  IMAD.MOV.U32 R90, RZ, RZ, R5 ;  /* 0x000000ffff5a7224 */ /* 0x000fc400078e0005 */
[----:B------:R-:W-:Y:S01]  /*2bfd0*/  IMAD.MOV.U32 R91, RZ, RZ, R4 ;  /* 0x000000ffff5b7224 */ /* 0x000fe200078e0004 */
[----:B------:R-:W5:Y:S01]  /*2bfe0*/  LDL.LU R81, [R1+0x1d8] ;  /* 0x0001d80001517983 */ /* 0x000f620000300800 */
[----:B-1----:R-:W0:Y:S03]  /*2bff0*/  LDTM.x64 R4, tmem[UR7+0x180] ;  /* 0x00018007000479ee */ /* 0x002e260008340000 */
[----:B------:R-:W5:Y:S04]  /*2c000*/  LDL.LU R82, [R1+0x1d4] ;  /* 0x0001d40001527983 */ /* 0x000f680000300800 */
[----:B------:R-:W5:Y:S04]  /*2c010*/  LDL.LU R83, [R1+0x1d0] ;  /* 0x0001d00001537983 */ /* 0x000f680000300800 */
[----:B------:R-:W5:Y:S04]  /*2c020*/  LDL.LU R84, [R1+0x1cc] ;  /* 0x0001cc0001547983 */ /* 0x000f680000300800 */
[----:B------:R-:W5:Y:S04]  /*2c030*/  LDL.LU R85, [R1+0x1c8] ;  /* 0x0001c80001557983 */ /* 0x000f680000300800 */
[----:B------:R-:W5:Y:S04]  /*2c040*/  LDL.LU R86, [R1+0x1c4] ;  /* 0x0001c40001567983 */ /* 0x000f680000300800 */
[----:B------:R-:W-:Y:S04]  /*2c050*/  STL [R1+0x1080], R2 ;  /* 0x0010800201007387 */ /* 0x000fe80000100800 */
[----:B------:R-:W-:Y:S01]  /*2c060*/  STL [R1+0x107c], R93 ;  /* 0x00107c5d01007387 */ /* 0x000fe20000100800 */
[----:B0-----:R-:W-:-:S03]  /*2c070*/  F2FP.F16.F32.PACK_AB R87, R67, R73 ;  /* 0x000000494357723e */ /* 0x001fc600000000ff */
[----:B------:R-:W-:Y:S04]  /*2c080*/  STL [R1+0x1078], R88 ;  /* 0x0010785801007387 */ /* 0x000fe80000100800 */
[----:B------:R-:W-:Y:S04]  /*2c090*/  STL [R1+0x1074], R0 ;  /* 0x0010740001007387 */ /* 0x000fe80000100800 */
[----:B------:R-:W-:Y:S04]  /*2c0a0*/  STL [R1+0x1070], R3 ;  /* 0x0010700301007387 */ /* 0x000fe80000100800 */
[----:B------:R-:W5:Y:S04]  /*2c0b0*/  LDL.LU R73, [R1+0x110c] ;  /* 0x00110c0001497983 */ /* 0x000f680000300800 */
[----:B------:R-:W5:Y:S04]  /*2c0c0*/  LDL.LU R67, [R1+0x1f8] ;  /* 0x0001f80001437983 */ /* 0x000f680000300800 */
[----:B------:R0:W-:Y:S04]  /*2c0d0*/  STL [R1+0x1fc], R87 ;  /* 0x0001fc5701007387 */ /* 0x0001e80000100800 */
[----:B0-----:R-:W5:Y:S01]  /*2c0e0*/  LDL.LU R87, [R1+0x1c0] ;  /* 0x0001c00001577983 */ /* 0x001f620000300800 */
[----:B------:R-:W-:-:S02]  /*2c0f0*/  F2FP.F16.F32.PACK_AB R65, R65, R74 ;  /* 0x0000004a4141723e */ /* 0x000fc400000000ff */
[----:B--2---:R-:W-:Y:S02]  /*2c100*/  F2FP.F16.F32.PACK_AB R64, R64, R75 ;  /* 0x0000004b4040723e */ /* 0x004fe400000000ff */
[----:B---3--:R-:W-:Y:S02]  /*2c110*/  F2FP.F16.F32.PACK_AB R63, R63, R76 ;  /* 0x0000004c3f3f723e */ /* 0x008fe400000000ff */
[----:B----4-:R-:W-:Y:S02]  /*2c120*/  F2FP.F16.F32.PACK_AB R62, R62, R77 ;  /* 0x0000004d3e3e723e */ /* 0x010fe400000000ff */
[----:B-----5:R-:W-:Y:S02]  /*2c130*/  F2FP.F16.F32.PACK_AB R61, R61, R78 ;  /* 0x0000004e3d3d723e */ /* 0x020fe400000000ff */
[----:B------:R-:W-:Y:S02]  /*2c140*/  F2FP.F16.F32.PACK_AB R60, R60, R79 ;  /* 0x0000004f3c3c723e */ /* 0x000fe400000000ff */
[----:B------:R-:W-:-:S02]  /*2c150*/  F2FP.F16.F32.PACK_AB R59, R59, R80 ;  /* 0x000000503b3b723e */ /* 0x000fc400000000ff */
[----:B------:R-:W-:Y:S02]  /*2c160*/  F2FP.F16.F32.PACK_AB R58, R58, R81 ;  /* 0x000000513a3a723e */ /* 0x000fe400000000ff */
[----:B------:R-:W-:Y:S02]  /*2c170*/  F2FP.F16.F32.PACK_AB R57, R57, R82 ;  /* 0x000000523939723e */ /* 0x000fe400000000ff */
[----:B------:R-:W-:Y:S02]  /*2c180*/  F2FP.F16.F32.PACK_AB R56, R56, R83 ;  /* 0x000000533838723e */ /* 0x000fe400000000ff */
[----:B------:R-:W-:Y:S02]  /*2c190*/  F2FP.F16.F32.PACK_AB R55, R55, R84 ;  /* 0x000000543737723e */ /* 0x000fe400000000ff */
[----:B------:R-:W-:Y:S02]  /*2c1a0*/  F2FP.F16.F32.PACK_AB R88, R66, R67 ;  /* 0x000000434258723e */ /* 0x000fe400000000ff */
[----:B------:R-:W2:Y:S04]  /*2c1b0*/  LDL.LU R66, [R1+0x184] ;  /* 0x0001840001427983 */ /* 0x000ea80000300800 */
[----:B------:R-:W3:Y:S04]  /*2c1c0*/  LDL.LU R67, [R1+0x180] ;  /* 0x0001800001437983 */ /* 0x000ee80000300800 */
[----:B------:R0:W-:Y:S04]  /*2c1d0*/  STL [R1+0x1f8], R88 ;  /* 0x0001f85801007387 */ /* 0x0001e80000100800 */
[----:B0-----:R-:W4:Y:S04]  /*2c1e0*/  LDL.LU R88, [R1+0x17c] ;  /* 0x00017c0001587983 */ /* 0x001f280000300800 */
        /* <DEDUP_REMOVED lines=19> */
[----:B------:R0:W-:Y:S01]  /*2c320*/  STL [R1+0x1dc], R59 ;  /* 0x0001dc3b01007387 */ /* 0x0001e20000100800 */
[----:B------:R-:W-:-:S03]  /*2c330*/  F2FP.F16.F32.PACK_AB R54, R54, R85 ;  /* 0x000000553636723e */ /* 0x000fc600000000ff */
        /* <DEDUP_REMOVED lines=24> */
[----:B--2---:R-:W-:-:S02]  /*2c4c0*/  F2FP.F16.F32.PACK_AB R37, R37, R66 ;  /* 0x000000422525723e */ /* 0x004fc400000000ff */
[----:B---3--:R-:W-:Y:S02]  /*2c4d0*/  F2FP.F16.F32.PACK_AB R36, R36, R67 ;  /* 0x000000432424723e */ /* 0x008fe400000000ff */
[----:B----4-:R-:W-:Y:S02]  /*2c4e0*/  F2FP.F16.F32.PACK_AB R35, R35, R88 ;  /* 0x000000582323723e */ /* 0x010fe400000000ff */
[----:B-----5:R-:W-:Y:S02]  /*2c4f0*/  F2FP.F16.F32.PACK_AB R38, R38, R65 ;  /* 0x000000412626723e */ /* 0x020fe400000000ff */
        /* <DEDUP_REMOVED lines=29> */
[----:B------:R-:W-:Y:S01]  /*2c6d0*/  STL [R1+0x184], R37 ;  /* 0x0001842501007387 */ /* 0x000fe20000100800 */
[----:B------:R-:W-:-:S03]  /*2c6e0*/  F2FP.F16.F32.PACK_AB R32, R32, R85 ;  /* 0x000000552020723e */ /* 0x000fc600000000ff */
[----:B------:R-:W-:Y:S04]  /*2c6f0*/  STL [R1+0x180], R36 ;  /* 0x0001802401007387 */ /* 0x000fe80000100800 */
[----:B------:R0:W2:Y:S01]  /*2c700*/  LDL.LU R87, [R1+0x10d0] ;  /* 0x0010d00001577983 */ /* 0x0000a20000300800 */
[----:B------:R-:W-:-:S03]  /*2c710*/  F2FP.F16.F32.PACK_AB R31, R31, R84 ;  /* 0x000000541f1f723e */ /* 0x000fc600000000ff */
[----:B------:R-:W-:Y:S04]  /*2c720*/  STL [R1+0x17c], R35 ;  /* 0x00017c2301007387 */ /* 0x000fe80000100800 */
[----:B------:R0:W3:Y:S04]  /*2c730*/  LDL.LU R86, [R1+0x10cc] ;  /* 0x0010cc0001567983 */ /* 0x0000e80000300800 */
[----:B------:R-:W-:Y:S01]  /*2c740*/  STL [R1+0x178], R34 ;  /* 0x0001782201007387 */ /* 0x000fe20000100800 */
[----:B------:R-:W-:-:S03]  /*2c750*/  F2FP.F16.F32.PACK_AB R30, R30, R83 ;  /* 0x000000531e1e723e */ /* 0x000fc600000000ff */
[----:B------:R0:W4:Y:S04]  /*2c760*/  LDL.LU R85, [R1+0x10c8] ;  /* 0x0010c80001557983 */ /* 0x0001280000300800 */
[----:B------:R-:W-:Y:S04]  /*2c770*/  STL [R1+0x174], R33 ;  /* 0x0001742101007387 */ /* 0x000fe80000100800 */
[----:B------:R0:W5:Y:S04]  /*2c780*/  LDL.LU R84, [R1+0x10c4] ;  /* 0x0010c40001547983 */ /* 0x0001680000300800 */
[----:B------:R-:W-:Y:S04]  /*2c790*/  STL [R1+0x170], R32 ;  /* 0x0001702001007387 */ /* 0x000fe80000100800 */
[----:B------:R0:W5:Y:S04]  /*2c7a0*/  LDL.LU R83, [R1+0x10c0] ;  /* 0x0010c00001537983 */ /* 0x0001680000300800 */
[----:B------:R-:W-:Y:S04]  /*2c7b0*/  STL [R1+0x16c], R31 ;  /* 0x00016c1f01007387 */ /* 0x000fe80000100800 */
[----:B------:R-:W5:Y:S04]  /*2c7c0*/  LDL.LU R57, [R1+0x128] ;  /* 0x0001280001397983 */ /* 0x000f680000300800 */
[----:B------:R-:W5:Y:S04]  /*2c7d0*/  LDL.LU R58, [R1+0x124] ;  /* 0x00012400013a7983 */ /* 0x000f680000300800 */
[----:B------:R-:W-:Y:S04]  /*2c7e0*/  STL [R1+0x168], R30 ;  /* 0x0001681e01007387 */ /* 0x000fe80000100800 */
[----:B------:R-:W5:Y:S04]  /*2c7f0*/  LDL.LU R59, [R1+0x120] ;  /* 0x00012000013b7983 */ /* 0x000f680000300800 */
[----:B------:R-:W5:Y:S04]  /*2c800*/  LDL.LU R60, [R1+0x11c] ;  /* 0x00011c00013c7983 */ /* 0x000f680000300800 */
[----:B------:R-:W5:Y:S01]  /*2c810*/  LDL.LU R61, [R1+0x118] ;  /* 0x00011800013d7983 */ /* 0x000f620000300800 */
[----:B------:R-:W-:-:S03]  /*2c820*/  F2FP.F16.F32.PACK_AB R29, R29, R82 ;  /* 0x000000521d1d723e */ /* 0x000fc600000000ff */
[----:B------:R-:W5:Y:S04]  /*2c830*/  LDL.LU R62, [R1+0x114] ;  /* 0x00011400013e7983 */ /* 0x000f680000300800 */
[----:B------:R-:W5:Y:S01]  /*2c840*/  LDL.LU R63, [R1+0x110] ;  /* 0x00011000013f7983 */ /* 0x000f620000300800 */
[----:B------:R-:W-:-:S03]  /*2c850*/  F2FP.F16.F32.PACK_AB R28, R28, R81 ;  /* 0x000000511c1c723e */ /* 0x000fc600000000ff */
[----:B------:R-:W5:Y:S04]  /*2c860*/  LDL.LU R64, [R1+0x10c] ;  /* 0x00010c0001407983 */ /* 0x000f680000300800 */
[----:B------:R-:W5:Y:S04]  /*2c870*/  LDL.LU R65, [R1+0x108] ;  /* 0x0001080001417983 */ /* 0x000f680000300800 */
[----:B------:R-:W5:Y:S01]  /*2c880*/  LDL.LU R66, [R1+0x104] ;  /* 0x0001040001427983 */ /* 0x000f620000300800 */
[----:B------:R-:W-:-:S03]  /*2c890*/  F2FP.F16.F32.PACK_AB R27, R27, R80 ;  /* 0x000000501b1b723e */ /* 0x000fc600000000ff */
[----:B------:R-:W5:Y:S04]  /*2c8a0*/  LDL.LU R67, [R1+0x100] ;  /* 0x0001000001437983 */ /* 0x000f680000300800 */
[----:B------:R0:W5:Y:S01]  /*2c8b0*/  LDL.LU R82, [R1+0x10bc] ;  /* 0x0010bc0001527983 */ /* 0x0001620000300800 */
[----:B------:R-:W-:-:S03]  /*2c8c0*/  F2FP.F16.F32.PACK_AB R26, R26, R79 ;  /* 0x0000004f1a1a723e */ /* 0x000fc600000000ff */
[----:B------:R0:W5:Y:S04]  /*2c8d0*/  LDL.LU R81, [R1+0x10b8] ;  /* 0x0010b80001517983 */ /* 0x0001680000300800 */
[----:B------:R-:W-:Y:S04]  /*2c8e0*/  STL [R1+0x164], R29 ;  /* 0x0001641d01007387 */ /* 0x000fe80000100800 */
[----:B------:R0:W5:Y:S04]  /*2c8f0*/  LDL.LU R80, [R1+0x10b4] ;  /* 0x0010b40001507983 */ /* 0x0001680000300800 */
[----:B------:R-:W-:Y:S04]  /*2c900*/  STL [R1+0x160], R28 ;  /* 0x0001601c01007387 */ /* 0x000fe80000100800 */
[----:B------:R0:W5:Y:S01]  /*2c910*/  LDL.LU R79, [R1+0x10b0] ;  /* 0x0010b000014f7983 */ /* 0x0001620000300800 */
[----:B------:R-:W-:-:S03]  /*2c920*/  F2FP.F16.F32.PACK_AB R2, R25, R78 ;  /* 0x0000004e1902723e */ /* 0x000fc600000000ff */
[----:B------:R-:W-:Y:S01]  /*2c930*/  STL [R1+0x15c], R27 ;  /* 0x00015c1b01007387 */ /* 0x000fe20000100800 */
[----:B------:R-:W-:-:S03]  /*2c940*/  F2FP.F16.F32.PACK_AB R3, R24, R77 ;  /* 0x0000004d1803723e */ /* 0x000fc600000000ff */
[----:B------:R0:W5:Y:S04]  /*2c950*/  LDL.LU R78, [R1+0x10ac] ;  /* 0x0010ac00014e7983 */ /* 0x0001680000300800 */
[----:B------:R-:W-:Y:S04]  /*2c960*/  STL [R1+0x158], R26 ;  /* 0x0001581a01007387 */ /* 0x000fe80000100800 */
[----:B------:R0:W5:Y:S04]  /*2c970*/  LDL.LU R77, [R1+0x10a8] ;  /* 0x0010a800014d7983 */ /* 0x0001680000300800 */
[----:B------:R1:W-:Y:S04]  /*2c980*/  STL [R1+0x154], R2 ;  /* 0x0001540201007387 */ /* 0x0003e80000100800 */
[----:B-1----:R-:W5:Y:S04]  /*2c990*/  LDL.LU R2, [R1+0xfc] ;  /* 0x0000fc0001027983 */ /* 0x002f680000300800 */
[----:B------:R-:W5:Y:S04]  /*2c9a0*/  LDL.LU R88, [R1+0x2c] ;  /* 0x00002c0001587983 */ /* 0x000f680000300800 */
[----:B------:R1:W-:Y:S04]  /*2c9b0*/  STL [R1+0x150], R3 ;  /* 0x0001500301007387 */ /* 0x0003e80000100800 */
[----:B-1----:R-:W5:Y:S01]  /*2c9c0*/  LDL.LU R3, [R1+0x28] ;  /* 0x0000280001037983 */ /* 0x002f620000300800 */
[----:B--2---:R-:W-:-:S03]  /*2c9d0*/  F2FP.F16.F32.PACK_AB R87, R23, R76 ;  /* 0x0000004c1757723e */ /* 0x004fc600000000ff */
[----:B------:R0:W2:Y:S01]  /*2c9e0*/  LDL.LU R76, [R1+0x10a4] ;  /* 0x0010a400014c7983 */ /* 0x0000a20000300800 */
[----:B---3--:R-:W-:-:S03]  /*2c9f0*/  F2FP.F16.F32.PACK_AB R86, R22, R75 ;  /* 0x0000004b1656723e */ /* 0x008fc600000000ff */
[----:B------:R-:W-:Y:S04]  /*2ca00*/  STL [R1+0x1048], R87 ;  /* 0x0010485701007387 */ /* 0x000fe80000100800 */
[----:B------:R0:W3:Y:S01]  /*2ca10*/  LDL.LU R75, [R1+0x10a0] ;  /* 0x0010a000014b7983 */ /* 0x0000e20000300800 */
[----:B----4-:R-:W-:-:S03]  /*2ca20*/  F2FP.F16.F32.PACK_AB R85, R21, R74 ;  /* 0x0000004a1555723e */ /* 0x010fc600000000ff */
[----:B------:R-:W-:Y:S04]  /*2ca30*/  STL [R1+0x104c], R86 ;  /* 0x00104c5601007387 */ /* 0x000fe80000100800 */
[----:B------:R0:W4:Y:S01]  /*2ca40*/  LDL.LU R74, [R1+0x109c] ;  /* 0x00109c00014a7983 */ /* 0x0001220000300800 */
[----:B-----5:R-:W-:-:S03]  /*2ca50*/  F2FP.F16.F32.PACK_AB R84, R20, R73 ;  /* 0x000000491454723e */ /* 0x020fc600000000ff */
[----:B------:R0:W5:Y:S01]  /*2ca60*/  LDL.LU R73, [R1+0x1098] ;  /* 0x0010980001497983 */ /* 0x0001620000300800 */
[----:B------:R-:W-:-:S03]  /*2ca70*/  F2FP.F16.F32.PACK_AB R83, R19, R72 ;  /* 0x000000481353723e */ /* 0x000fc600000000ff */
        /* <DEDUP_REMOVED lines=9> */
[----:B------:R-:W-:Y:S02]  /*2cb10*/  F2FP.F16.F32.PACK_AB R78, R14, R57 ;  /* 0x000000390e4e723e */ /* 0x000fe400000000ff */
[----:B------:R-:W-:Y:S02]  /*2cb20*/  F2FP.F16.F32.PACK_AB R77, R13, R58 ;  /* 0x0000003a0d4d723e */ /* 0x000fe400000000ff */
[----:B--2---:R-:W-:Y:S02]  /*2cb30*/  F2FP.F16.F32.PACK_AB R76, R12, R59 ;  /* 0x0000003b0c4c723e */ /* 0x004fe400000000ff */
[----:B---3--:R-:W-:Y:S02]  /*2cb40*/  F2FP.F16.F32.PACK_AB R75, R11, R60 ;  /* 0x0000003c0b4b723e */ /* 0x008fe400000000ff */
[----:B----4-:R-:W-:Y:S02]  /*2cb50*/  F2FP.F16.F32.PACK_AB R74, R10, R61 ;  /* 0x0000003d0a4a723e */ /* 0x010fe400000000ff */
[----:B-----5:R-:W-:-:S02]  /*2cb60*/  F2FP.F16.F32.PACK_AB R73, R9, R62 ;  /* 0x0000003e0949723e */ /* 0x020fc400000000ff */
[----:B------:R-:W-:Y:S02]  /*2cb70*/  F2FP.F16.F32.PACK_AB R72, R8, R63 ;  /* 0x0000003f0848723e */ /* 0x000fe400000000ff */
[----:B------:R-:W-:Y:S02]  /*2cb80*/  F2FP.F16.F32.PACK_AB R71, R7, R64 ;  /* 0x000000400747723e */ /* 0x000fe400000000ff */
[----:B------:R-:W-:Y:S02]  /*2cb90*/  F2FP.F16.F32.PACK_AB R70, R6, R65 ;  /* 0x000000410646723e */ /* 0x000fe400000000ff */
[----:B------:R-:W-:Y:S02]  /*2cba0*/  F2FP.F16.F32.PACK_AB R69, R5, R66 ;  /* 0x000000420545723e */ /* 0x000fe400000000ff */
[----:B------:R-:W-:Y:S02]  /*2cbb0*/  F2FP.F16.F32.PACK_AB R68, R4, R67 ;  /* 0x000000430444723e */ /* 0x000fe400000000ff */
[----:B------:R-:W1:Y:S01]  /*2cbc0*/  LDTM.x64 R4, tmem[UR7+0x1c0] ;  /* 0x0001c007000479ee */ /* 0x000e620008340000 */
[----:B------:R-:W2:Y:S01]  /*2cbd0*/  LDCU UR7, c[0x0][0x3b8] ;  /* 0x00007700ff0777ac */ /* 0x000ea20008000800 */
[----:B------:R-:W-:Y:S01]  /*2cbe0*/  NOP ;  /* 0x0000000000007918 */ /* 0x000fe20000000000 */
[----:B-1----:R-:W-:Y:S04]  /*2cbf0*/  STL [R1+0x1044], R44 ;  /* 0x0010442c01007387 */ /* 0x002fe80000100800 */
        /* <DEDUP_REMOVED lines=21> */
[----:B------:R1:W-:Y:S04]  /*2cd50*/  STL [R1+0xff4], R64 ;  /* 0x000ff44001007387 */ /* 0x0003e80000100800 */
[----:B------:R3:W-:Y:S04]  /*2cd60*/  STL [R1+0xff0], R65 ;  /* 0x000ff04101007387 */ /* 0x0007e80000100800 */
[----:B------:R4:W-:Y:S01]  /*2cd70*/  STL [R1+0xfec], R66 ;  /* 0x000fec4201007387 */ /* 0x0009e20000100800 */
[----:B------:R-:W-:-:S02]  /*2cd80*/  F2FP.F16.F32.PACK_AB R14, R14, R3 ;  /* 0x000000030e0e723e */ /* 0x000fc400000000ff */
[C---:B-1----:R-:W-:Y:S02]  /*2cd90*/  PRMT R64, R0.reuse, 0x7610, R64 ;  /* 0x0000761000407816 */ /* 0x042fe40000000040 */
[----:B---3--:R-:W-:Y:S01]  /*2cda0*/  PRMT R65, R0, 0x7632, R65 ;  /* 0x0000763200417816 */ /* 0x008fe20000000041 */
[----:B----4-:R-:W3:Y:S04]  /*2cdb0*/  LDL.LU R66, [R1+0x6b0] ;  /* 0x0006b00001427983 */ /* 0x010ee80000300800 */
[----:B------:R-:W4:Y:S04]  /*2cdc0*/  LDL.LU R2, [R1+0x1080] ;  /* 0x0010800001027983 */ /* 0x000f280000300800 */
[----:B------:R1:W-:Y:S04]  /*2cdd0*/  STL [R1+0xfc], R93 ;  /* 0x0000fc5d01007387 */ /* 0x0003e80000100800 */
[----:B-1----:R-:W5:Y:S04]  /*2cde0*/  LDL.LU R93, [R1+0x107c] ;  /* 0x00107c00015d7983 */ /* 0x002f680000300800 */
[----:B------:R-:W2:Y:S04]  /*2cdf0*/  LDL.LU R88, [R1+0x1078] ;  /* 0x0010780001587983 */ /* 0x000ea80000300800 */
[----:B------:R-:W2:Y:S04]  /*2ce00*/  LDL.LU R0, [R1+0x1074] ;  /* 0x0010740001007983 */ /* 0x000ea80000300800 */
[----:B------:R-:W2:Y:S01]  /*2ce10*/  LDL.LU R3, [R1+0x1070] ;  /* 0x0010700001037983 */ /* 0x000ea20000300800 */
[----:B------:R-:W-:-:S02]  /*2ce20*/  PRMT R62, R14, 0x7610, R62 ;  /* 0x000076100e3e7816 */ /* 0x000fc4000000003e */
[----:B------:R-:W-:Y:S02]  /*2ce30*/  PRMT R63, R14, 0x7632, R63 ;  /* 0x000076320e3f7816 */ /* 0x000fe4000000003f */
[----:B------:R-:W3:Y:S01]  /*2ce40*/  LDL.LU R14, [R1+0x24] ;  /* 0x00002400010e7983 */ /* 0x000ee20000300800 */
[----:B--2---:R-:W-:-:S03]  /*2ce50*/  F2FP.F16.F32.PACK_AB R86, R12, R3 ;  /* 0x000000030c56723e */ /* 0x004fc600000000ff */
[----:B------:R0:W5:Y:S01]  /*2ce60*/  LDL.LU R3, [R1+0x106c] ;  /* 0x00106c0001037983 */ /* 0x0001620000300800 */
[----:B------:R-:W-:-:S03]  /*2ce70*/  F2FP.F16.F32.PACK_AB R12, R11, R0 ;  /* 0x000000000b0c723e */ /* 0x000fc600000000ff */
[----:B------:R0:W4:Y:S01]  /*2ce80*/  LDL.LU R0, [R1+0x1068] ;  /* 0x0010680001007983 */ /* 0x0001220000300800 */
[----:B------:R-:W-:-:S03]  /*2ce90*/  F2FP.F16.F32.PACK_AB R11, R10, R88 ;  /* 0x000000580a0b723e */ /* 0x000fc600000000ff */
[----:B------:R-:W2:Y:S01]  /*2cea0*/  LDL.LU R88, [R1+0x1064] ;  /* 0x0010640001587983 */ /* 0x000ea20000300800 */
[----:B---3--:R-:W-:Y:S02]  /*2ceb0*/  F2FP.F16.F32.PACK_AB R87, R13, R14 ;  /* 0x0000000e0d57723e */ /* 0x008fe400000000ff */
[----:B------:R-:W1:Y:S01]  /*2cec0*/  LDC R14, c[0x0][0x3b4] ;  /* 0x0000ed00ff0e7b82 */ /* 0x000e620000000800 */
[----:B-----5:R-:W-:Y:S02]  /*2ced0*/  F2FP.F16.F32.PACK_AB R3, R9, R93 ;  /* 0x0000005d0903723e */ /* 0x020fe400000000ff */
[----:B------:R-:W3:Y:S01]  /*2cee0*/  LDL.LU R93, [R1+0x1060] ;  /* 0x00106000015d7983 */ /* 0x000ee20000300800 */
[----:B----4-:R-:W-:Y:S02]  /*2cef0*/  F2FP.F16.F32.PACK_AB R0, R8, R2 ;  /* 0x000000020800723e */ /* 0x010fe400000000ff */
[C---:B------:R-:W-:Y:S02]  /*2cf00*/  PRMT R60, R87.reuse, 0x7610, R60 ;  /* 0x00007610573c7816 */ /* 0x040fe4000000003c */
[----:B------:R-:W-:-:S02]  /*2cf10*/  PRMT R61, R87, 0x7632, R61 ;  /* 0x00007632573d7816 */ /* 0x000fc4000000003d */
[C---:B------:R-:W-:Y:S01]  /*2cf20*/  PRMT R50, R0.reuse, 0x7610, R50 ;  /* 0x0000761000327816 */ /* 0x040fe20000000032 */
[----:B------:R-:W4:Y:S01]  /*2cf30*/  LDL R87, [R1+0x6bc] ;  /* 0x0006bc0001577983 */ /* 0x000f220000100800 */
[----:B------:R-:W-:Y:S01]  /*2cf40*/  PRMT R51, R0, 0x7632, R51 ;  /* 0x0000763200337816 */ /* 0x000fe20000000033 */
[C---:B-1----:R-:W-:Y:S01]  /*2cf50*/  IMAD R0, R66.reuse, R14, RZ ;  /* 0x0000000e42007224 */ /* 0x042fe200078e02ff */
[----:B------:R-:W-:-:S04]  /*2cf60*/  ISETP.GE.AND P0, PT, R66, UR22, PT ;  /* 0x0000001642007c0c */ /* 0x000fc8000bf06270 */
[----:B------:R-:W-:Y:S02]  /*2cf70*/  LEA R8, P2, R0, UR20, 0x1 ;  /* 0x0000001400087c11 */ /* 0x000fe4000f8408ff */
[C---:B------:R-:W-:Y:S02]  /*2cf80*/  PRMT R56, R12.reuse, 0x7610, R56 ;  /* 0x000076100c387816 */ /* 0x040fe40000000038 */
[----:B------:R-:W-:Y:S02]  /*2cf90*/  PRMT R57, R12, 0x7632, R57 ;  /* 0x000076320c397816 */ /* 0x000fe40000000039 */
[----:B------:R-:W-:Y:S02]  /*2cfa0*/  LEA.HI.X.SX32 R9, R0, UR21, 0x1, P2 ;  /* 0x0000001500097c11 */ /* 0x000fe400090f0eff */
[C---:B------:R-:W-:Y:S02]  /*2cfb0*/  PRMT R52, R3.reuse, 0x7610, R52 ;  /* 0x0000761003347816 */ /* 0x040fe40000000034 */
[----:B------:R-:W-:-:S02]  /*2cfc0*/  PRMT R53, R3, 0x7632, R53 ;  /* 0x0000763203357816 */ /* 0x000fc40000000035 */
[----:B------:R-:W-:Y:S02]  /*2cfd0*/  F2FP.F16.F32.PACK_AB R7, R7, R89 ;  /* 0x000000590707723e */ /* 0x000fe400000000ff */
[C---:B------:R-:W-:Y:S01]  /*2cfe0*/  PRMT R58, R86.reuse, 0x7610, R58 ;  /* 0x00007610563a7816 */ /* 0x040fe2000000003a */
[----:B------:R-:W5:Y:S01]  /*2cff0*/  LDL.LU R89, [R1+0x105c] ;  /* 0x00105c0001597983 */ /* 0x000f620000300800 */
[----:B------:R-:W-:-:S03]  /*2d000*/  PRMT R59, R86, 0x7632, R59 ;  /* 0x00007632563b7816 */ /* 0x000fc6000000003b */
[----:B------:R-:W4:Y:S01]  /*2d010*/  LDL R86, [R1+0x6b8] ;  /* 0x0006b80001567983 */ /* 0x000f220000100800 */
[----:B------:R-:W-:Y:S02]  /*2d020*/  F2FP.F16.F32.PACK_AB R5, R5, R90 ;  /* 0x0000005a0505723e */ /* 0x000fe400000000ff */
[----:B--2---:R-:W-:Y:S02]  /*2d030*/  PRMT R10, R88, 0x7632, R10 ;  /* 0x00007632580a7816 */ /* 0x004fe4000000000a */
[C---:B---3--:R-:W-:Y:S01]  /*2d040*/  ISETP.LT.AND P0, PT, R93.reuse, UR31, !P0 ;  /* 0x0000001f5d007c0c */ /* 0x048fe2000c701270 */
[----:B------:R-:W-:Y:S02]  /*2d050*/  IMAD R12, R93, UR7, RZ ;  /* 0x000000075d0c7c24 */ /* 0x000fe4000f8e02ff */
[----:B------:R-:W-:Y:S01]  /*2d060*/  IMAD R0, R14, 0x80, R0 ;  /* 0x000000800e007824 */ /* 0x000fe200078e0200 */
[C---:B------:R-:W-:Y:S01]  /*2d070*/  PRMT R48, R7.reuse, 0x7610, R48 ;  /* 0x0000761007307816 */ /* 0x040fe20000000030 */
[----:B------:R-:W-:Y:S01]  /*2d080*/  IMAD.WIDE R2, R12, 0x2, R8 ;  /* 0x000000020c027825 */ /* 0x000fe200078e0208 */
[----:B------:R-:W-:Y:S01]  /*2d090*/  PRMT R49, R7, 0x7632, R49 ;  /* 0x0000763207317816 */ /* 0x000fe20000000031 */
[----:B------:R-:W1:Y:S06]  /*2d0a0*/  LDCU UR31, c[0x0][0x398] ;  /* 0x00007300ff1f77ac */ /* 0x000e6c0008000800 */
[----:B------:R2:W-:Y:S02]  /*2d0b0*/  @P0 STG.E.U16 desc[UR16][R2.64], R88 ;  /* 0x0000005802000986 */ /* 0x0005e4000c101510 */
[----:B--2---:R-:W-:-:S02]  /*2d0c0*/  F2FP.F16.F32.PACK_AB R2, R6, R92 ;  /* 0x0000005c0602723e */ /* 0x004fc400000000ff */
[----:B------:R-:W2:Y:S04]  /*2d0d0*/  LDL R92, [R1+0x6b4] ;  /* 0x0006b400015c7983 */ /* 0x000ea80000100800 */
[----:B------:R-:W3:Y:S01]  /*2d0e0*/  LDL.LU R90, [R1+0x1058] ;  /* 0x00105800015a7983 */ /* 0x000ee20000300800 */
[----:B------:R-:W-:-:S03]  /*2d0f0*/  F2FP.F16.F32.PACK_AB R88, R4, R91 ;  /* 0x0000005b0458723e */ /* 0x000fc600000000ff */
[----:B------:R-:W3:Y:S01]  /*2d100*/  LDL.LU R91, [R1+0x1054] ;  /* 0x00105400015b7983 */ /* 0x000ee20000300800 */
[----:B------:R-:W-:Y:S01]  /*2d110*/  ISETP.GE.AND P0, PT, R93, UR23, PT ;  /* 0x000000175d007c0c */ /* 0x000fe2000bf06270 */
[----:B------:R-:W0:Y:S01]  /*2d120*/  LDCU.64 UR22, c[0x0][0x398] ;  /* 0x00007300ff1677ac */ /* 0x000e220008000a00 */
[C---:B------:R-:W-:Y:S02]  /*2d130*/  PRMT R46, R2.reuse, 0x7610, R46 ;  /* 0x00007610022e7816 */ /* 0x040fe4000000002e */
[----:B------:R-:W-:Y:S02]  /*2d140*/  PRMT R47, R2, 0x7632, R47 ;  /* 0x00007632022f7816 */ /* 0x000fe4000000002f */
[C---:B------:R-:W-:Y:S02]  /*2d150*/  LEA R2, P1, R0.reuse, UR20, 0x1 ;  /* 0x0000001400027c11 */ /* 0x040fe4000f8208ff */
[----:B----4-:R-:W-:Y:S01]  /*2d160*/  ISETP.LT.AND P2, PT, R87, UR8, !P0 ;  /* 0x0000000857007c0c */ /* 0x010fe2000c741270 */
[----:B------:R-:W4:Y:S01]  /*2d170*/  LDCU UR8, c[0x0][0x39c] ;  /* 0x00007380ff0877ac */ /* 0x000f220008000800 */
[----:B------:R-:W-:Y:S01]  /*2d180*/  LEA.HI.X.SX32 R3, R0, UR21, 0x1, P1 ;  /* 0x0000001500037c11 */ /* 0x000fe200088f0eff */
[----:B------:R-:W-:-:S02]  /*2d190*/  IMAD R0, R14, 0x80, R0 ;  /* 0x000000800e007824 */ /* 0x000fc400078e0200 */
[----:B------:R-:W-:Y:S01]  /*2d1a0*/  IMAD.WIDE R6, R12, 0x2, R2 ;  /* 0x000000020c067825 */ /* 0x000fe200078e0202 */
[C---:B------:R-:W-:Y:S02]  /*2d1b0*/  PRMT R44, R5.reuse, 0x7610, R44 ;  /* 0x00007610052c7816 */ /* 0x040fe4000000002c */
[----:B------:R-:W-:Y:S01]  /*2d1c0*/  PRMT R45, R5, 0x7632, R45 ;  /* 0x00007632052d7816 */ /* 0x000fe2000000002d */
[----:B------:R-:W-:-:S04]  /*2d1d0*/  IMAD R5, R14, 0x80, R0 ;  /* 0x000000800e057824 */ /* 0x000fc800078e0200 */
[----:B------:R0:W-:Y:S01]  /*2d1e0*/  @P2 STG.E.U16 desc[UR16][R6.64], R10 ;  /* 0x0000000a06002986 */ /* 0x0001e2000c101510 */
[----:B------:R-:W-:Y:S01]  /*2d1f0*/  ISETP.LT.AND P2, PT, R86, UR12, !P0 ;  /* 0x0000000c56007c0c */ /* 0x000fe2000c741270 */
[----:B------:R-:W1:Y:S01]  /*2d200*/  LDCU UR12, c[0x0][0x39c] ;  /* 0x00007380ff0c77ac */ /* 0x000e620008000800 */
[----:B------:R-:W-:Y:S02]  /*2d210*/  PRMT R54, R11, 0x7610, R54 ;  /* 0x000076100b367816 */ /* 0x000fe40000000036 */
[----:B0-----:R-:W-:-:S04]  /*2d220*/  LEA R6, P1, R0, UR20, 0x1 ;  /* 0x0000001400067c11 */ /* 0x001fc8000f8208ff */
[----:B------:R-:W-:Y:S02]  /*2d230*/  LEA.HI.X.SX32 R7, R0, UR21, 0x1, P1 ;  /* 0x0000001500077c11 */ /* 0x000fe400088f0eff */
[----:B------:R-:W-:Y:S02]  /*2d240*/  LEA R4, P1, R5, UR20, 0x1 ;  /* 0x0000001405047c11 */ /* 0x000fe4000f8208ff */
[----:B------:R-:W-:Y:S01]  /*2d250*/  PRMT R55, R11, 0x7632, R55 ;  /* 0x000076320b377816 */ /* 0x000fe20000000037 */
[----:B------:R-:W-:Y:S01]  /*2d260*/  IMAD.WIDE R10, R12, 0x2, R6 ;  /* 0x000000020c0a7825 */ /* 0x000fe200078e0206 */
[----:B------:R-:W-:Y:S01]  /*2d270*/  LEA.HI.X.SX32 R5, R5, UR21, 0x1, P1 ;  /* 0x0000001505057c11 */ /* 0x000fe200088f0eff */
[----:B------:R-:W0:Y:S01]  /*2d280*/  LDCU.64 UR20, c[0x0][0x398] ;  /* 0x00007300ff1477ac */ /* 0x000e220008000a00 */
[----:B------:R-:W-:Y:S02]  /*2d290*/  PRMT R0, R68, 0x7632, R0 ;  /* 0x0000763244007816 */ /* 0x000fe40000000000 */
[----:B------:R1:W-:Y:S02]  /*2d2a0*/  @P2 STG.E.U16 desc[UR16][R10.64], R68 ;  /* 0x000000440a002986 */ /* 0x0003e4000c101510 */
[----:B-1----:R-:W-:Y:S01]  /*2d2b0*/  IMAD.WIDE R10, R12, 0x2, R4 ;  /* 0x000000020c0a7825 */ /* 0x002fe200078e0204 */
[----:B--2---:R-:W-:Y:S01]  /*2d2c0*/  ISETP.LT.AND P0, PT, R92, UR28, !P0 ;  /* 0x0000001c5c007c0c */ /* 0x004fe2000c701270 */
[----:B------:R-:W1:-:S12]  /*2d2d0*/  LDCU UR28, c[0x0][0x398] ;  /* 0x00007300ff1c77ac */ /* 0x000e580008000800 */
[----:B------:R2:W-:Y:S02]  /*2d2e0*/  @P0 STG.E.U16 desc[UR16][R10.64], R0 ;  /* 0x000000000a000986 */ /* 0x0005e4000c101510 */
[----:B--2---:R-:W-:-:S05]  /*2d2f0*/  VIADD R0, R93, 0x1 ;  /* 0x000000015d007836 */ /* 0x004fca0000000000 */
[----:B----4-:R-:W-:Y:S01]  /*2d300*/  ISETP.GE.AND P0, PT, R0, UR8, PT ;  /* 0x0000000800007c0c */ /* 0x010fe2000bf06270 */
[----:B------:R-:W-:Y:S01]  /*2d310*/  VIADD R0, R12, UR7 ;  /* 0x000000070c007c36 */ /* 0x000fe20008000000 */
[----:B------:R-:W2:Y:S02]  /*2d320*/  LDCU UR8, c[0x0][0x398] ;  /* 0x00007300ff0877ac */ /* 0x000ea40008000800 */
[----:B------:R-:W-:Y:S01]  /*2d330*/  ISETP.LT.AND P1, PT, R66, UR26, !P0 ;  /* 0x0000001a42007c0c */ /* 0x000fe2000c721270 */
[----:B------:R-:W-:Y:S01]  /*2d340*/  IMAD.WIDE R10, R0, 0x2, R8 ;  /* 0x00000002000a7825 */ /* 0x000fe200078e0208 */
[----:B------:R-:W-:Y:S01]  /*2d350*/  ISETP.LT.AND P2, PT, R87, UR4, !P0 ;  /* 0x0000000457007c0c */ /* 0x000fe2000c741270 */
[----:B------:R-:W4:Y:S01]  /*2d360*/  LDCU UR4, c[0x0][0x39c] ;  /* 0x00007380ff0477ac */ /* 0x000f220008000800 */
[----:B-----5:R-:W-:Y:S02]  /*2d370*/  PRMT R12, R89, 0x7632, R12 ;  /* 0x00007632590c7816 */ /* 0x020fe4000000000c */
[----:B------:R-:W-:Y:S01]  /*2d380*/  PRMT R13, R78, 0x7632, R13 ;  /* 0x000076324e0d7816 */ /* 0x000fe2000000000d */
[----:B------:R-:W5:Y:S06]  /*2d390*/  LDCU UR26, c[0x0][0x398] ;  /* 0x00007300ff1a77ac */ /* 0x000f6c0008000800 */
[----:B------:R1:W-:Y:S01]  /*2d3a0*/  @P1 STG.E.U16 desc[UR16][R10.64], R89 ;  /* 0x000000590a001986 */ /* 0x0003e2000c101510 */
[----:B0-----:R-:W-:Y:S01]  /*2d3b0*/  ISETP.LT.AND P1, PT, R86, UR20, !P0 ;  /* 0x0000001456007c0c */ /* 0x001fe2000c721270 */
[----:B------:R-:W0:Y:S01]  /*2d3c0*/  LDCU UR20, c[0x0][0x398] ;  /* 0x00007300ff1477ac */ /* 0x000e220008000800 */
[----:B------:R-:W-:Y:S01]  /*2d3d0*/  ISETP.LT.AND P0, PT, R92, UR24, !P0 ;  /* 0x000000185c007c0c */ /* 0x000fe2000c701270 */
[----:B------:R-:W0:Y:S01]  /*2d3e0*/  LDCU UR24, c[0x0][0x39c] ;  /* 0x00007380ff1877ac */ /* 0x000e220008000800 */
[----:B-1----:R-:W-:-:S05]  /*2d3f0*/  IMAD.WIDE R10, R0, 0x2, R2 ;  /* 0x00000002000a7825 */ /* 0x002fca00078e0202 */
[----:B------:R1:W-:Y:S02]  /*2d400*/  @P2 STG.E.U16 desc[UR16][R10.64], R12 ;  /* 0x0000000c0a002986 */ /* 0x0003e4000c101510 */
[----:B-1----:R-:W-:Y:S01]  /*2d410*/  IMAD.WIDE R10, R0, 0x2, R6 ;  /* 0x00000002000a7825 */ /* 0x002fe200078e0206 */
[----:B------:R-:W-:-:S04]  /*2d420*/  PRMT R12, R69, 0x7632, R12 ;  /* 0x00007632450c7816 */ /* 0x000fc8000000000c */
[----:B------:R1:W-:Y:S02]  /*2d430*/  @P1 STG.E.U16 desc[UR16][R10.64], R69 ;  /* 0x000000450a001986 */ /* 0x0003e4000c101510 */
[----:B-1----:R-:W-:-:S05]  /*2d440*/  IMAD.WIDE R10, R0, 0x2, R4 ;  /* 0x00000002000a7825 */ /* 0x002fca00078e0204 */
[----:B------:R1:W-:Y:S02]  /*2d450*/  @P0 STG.E.U16 desc[UR16][R10.64], R12 ;  /* 0x0000000c0a000986 */ /* 0x0003e4000c101510 */
[----:B-1----:R-:W-:-:S05]  /*2d460*/  VIADD R10, R93, 0x2 ;  /* 0x000000025d0a7836 */ /* 0x002fca0000000000 */
[----:B----4-:R-:W-:Y:S01]  /*2d470*/  ISETP.GE.AND P0, PT, R10, UR4, PT ;  /* 0x000000040a007c0c */ /* 0x010fe2000bf06270 */
[----:B------:R-:W-:Y:S01]  /*2d480*/  VIADD R0, R0, UR7 ;  /* 0x0000000700007c36 */ /* 0x000fe20008000000 */
[----:B---3--:R-:W-:Y:S01]  /*2d490*/  PRMT R12, R90, 0x7632, R12 ;  /* 0x000076325a0c7816 */ /* 0x008fe2000000000c */
[----:B------:R-:W1:Y:S01]  /*2d4a0*/  LDCU UR4, c[0x0][0x39c] ;  /* 0x00007380ff0477ac */ /* 0x000e620008000800 */
[----:B------:R-:W-:Y:S01]  /*2d4b0*/  ISETP.LT.AND P1, PT, R66, UR22, !P0 ;  /* 0x0000001642007c0c */ /* 0x000fe2000c721270 */
[C---:B------:R-:W-:Y:S01]  /*2d4c0*/  IMAD.WIDE R10, R0.reuse, 0x2, R8 ;  /* 0x00000002000a7825 */ /* 0x040fe200078e0208 */
[----:B------:R-:W3:Y:S11]  /*2d4d0*/  LDCU UR22, c[0x0][0x39c] ;  /* 0x00007380ff1677ac */ /* 0x000ef60008000800 */
[----:B------:R4:W-:Y:S01]  /*2d4e0*/  @P1 STG.E.U16 desc[UR16][R10.64], R90 ;  /* 0x0000005a0a001986 */ /* 0x0009e2000c101510 */
[----:B------:R-:W-:Y:S01]  /*2d4f0*/  ISETP.LT.AND P1, PT, R87, UR10, !P0 ;  /* 0x0000000a57007c0c */ /* 0x000fe2000c721270 */
[----:B------:R-:W0:Y:S01]  /*2d500*/  LDCU UR10, c[0x0][0x398] ;  /* 0x00007300ff0a77ac */ /* 0x000e220008000800 */
[----:B----4-:R-:W-:-:S11]  /*2d510*/  IMAD.WIDE R10, R0, 0x2, R2 ;  /* 0x00000002000a7825 */ /* 0x010fd600078e0202 */
[----:B------:R4:W-:Y:S01]  /*2d520*/  @P1 STG.E.U16 desc[UR16][R10.64], R12 ;  /* 0x0000000c0a001986 */ /* 0x0009e2000c101510 */
[----:B------:R-:W-:Y:S01]  /*2d530*/  ISETP.LT.AND P1, PT, R86, UR14, !P0 ;  /* 0x0000000e56007c0c */ /* 0x000fe2000c721270 */
[----:B------:R-:W0:Y:S01]  /*2d540*/  LDCU UR14, c[0x0][0x398] ;  /* 0x00007300ff0e77ac */ /* 0x000e220008000800 */
[----:B------:R-:W-:Y:S02]  /*2d550*/  ISETP.LT.AND P0, PT, R92, UR18, !P0 ;  /* 0x000000125c007c0c */ /* 0x000fe4000c701270 */
[----:B------:R-:W-:Y:S01]  /*2d560*/  PRMT R69, R80, 0x7632, R69 ;  /* 0x0000763250457816 */ /* 0x000fe20000000045 */
[----:B------:R-:W0:Y:S01]  /*2d570*/  LDCU UR18, c[0x0][0x39c] ;  /* 0x00007380ff1277ac */ /* 0x000e220008000800 */
[----:B----4-:R-:W-:Y:S01]  /*2d580*/  IMAD.WIDE R10, R0, 0x2, R6 ;  /* 0x00000002000a7825 */ /* 0x010fe200078e0206 */
[----:B------:R-:W-:-:S06]  /*2d590*/  PRMT R12, R70, 0x7632, R12 ;  /* 0x00007632460c7816 */ /* 0x000fcc000000000c */
[----:B------:R4:W-:Y:S02]  /*2d5a0*/  @P1 STG.E.U16 desc[UR16][R10.64], R70 ;  /* 0x000000460a001986 */ /* 0x0009e4000c101510 */
[----:B----4-:R-:W-:-:S05]  /*2d5b0*/  IMAD.WIDE R10, R0, 0x2, R4 ;  /* 0x00000002000a7825 */ /* 0x010fca00078e0204 */
[----:B------:R4:W-:Y:S02]  /*2d5c0*/  @P0 STG.E.U16 desc[UR16][R10.64], R12 ;  /* 0x0000000c0a000986 */ /* 0x0009e4000c101510 */
[----:B----4-:R-:W-:-:S05]  /*2d5d0*/  VIADD R10, R93, 0x3 ;  /* 0x000000035d0a7836 */ /* 0x010fca0000000000 */
[----:B-1----:R-:W-:Y:S01]  /*2d5e0*/  ISETP.GE.AND P0, PT, R10, UR4, PT ;  /* 0x000000040a007c0c */ /* 0x002fe2000bf06270 */
[----:B------:R-:W1:Y:S03]  /*2d5f0*/  LDCU UR4, c[0x0][0x398] ;  /* 0x00007300ff0477ac */ /* 0x000e660008000800 */
[----:B------:R-:W-:Y:S01]  /*2d600*/  ISETP.LT.AND P1, PT, R66, UR30, !P0 ;  /* 0x0000001e42007c0c */ /* 0x000fe2000c721270 */
[----:B------:R-:W-:Y:S01]  /*2d610*/  VIADD R0, R0, UR7 ;  /* 0x0000000700007c36 */ /* 0x000fe20008000000 */
[----:B------:R-:W-:Y:S01]  /*2d620*/  PRMT R12, R91, 0x7632, R12 ;  /* 0x000076325b0c7816 */ /* 0x000fe2000000000c */
[----:B------:R-:W4:Y:S02]  /*2d630*/  LDCU UR30, c[0x0][0x398] ;  /* 0x00007300ff1e77ac */ /* 0x000f240008000800 */
[----:B------:R-:W-:-:S08]  /*2d640*/  IMAD.WIDE R10, R0, 0x2, R8 ;  /* 0x00000002000a7825 */ /* 0x000fd000078e0208 */
[----:B------:R0:W-:Y:S01]  /*2d650*/  @P1 STG.E.U16 desc[UR16][R10.64], R91 ;  /* 0x0000005b0a001986 */ /* 0x0001e2000c101510 */
[----:B-1----:R-:W-:Y:S01]  /*2d660*/  ISETP.LT.AND P1, PT, R87, UR4, !P0 ;  /* 0x0000000457007c0c */ /* 0x002fe2000c721270 */
[----:B------:R-:W1:Y:S01]  /*2d670*/  LDCU UR4, c[0x0][0x398] ;  /* 0x00007300ff0477ac */ /* 0x000e620008000800 */
[----:B0-----:R-:W-:-:S11]  /*2d680*/  IMAD.WIDE R10, R0, 0x2, R2 ;  /* 0x00000002000a7825 */ /* 0x001fd600078e0202 */
[----:B------:R0:W-:Y:S01]  /*2d690*/  @P1 STG.E.U16 desc[UR16][R10.64], R12 ;  /* 0x0000000c0a001986 */ /* 0x0001e2000c101510 */
[----:B--2---:R-:W-:Y:S01]  /*2d6a0*/  ISETP.LT.AND P1, PT, R86, UR8, !P0 ;  /* 0x0000000856007c0c */ /* 0x004fe2000c721270 */
[----:B------:R-:W2:Y:S01]  /*2d6b0*/  LDCU UR8, c[0x0][0x398] ;  /* 0x00007300ff0877ac */ /* 0x000ea20008000800 */
[----:B-1----:R-:W-:Y:S02]  /*2d6c0*/  ISETP.LT.AND P0, PT, R92, UR4, !P0 ;  /* 0x000000045c007c0c */ /* 0x002fe4000c701270 */
[----:B------:R-:W3:Y:S01]  /*2d6d0*/  LDL.LU R92, [R1+0x1050] ;  /* 0x00105000015c7983 */ /* 0x000ee20000300800 */
[----:B------:R-:W1:Y:S03]  /*2d6e0*/  LDCU UR4, c[0x0][0x39c] ;  /* 0x00007380ff0477ac */ /* 0x000e660008000800 */
[----:B------:R-:W4:Y:S01]  /*2d6f0*/  LDL.S16 R90, [R1+0x214] ;  /* 0x00021400015a7983 */ /* 0x000f220000100600 */
[----:B0-----:R-:W-:Y:S01]  /*2d700*/  IMAD.WIDE R10, R0, 0x2, R6 ;  /* 0x00000002000a7825 */ /* 0x001fe200078e0206 */
[----:B------:R-:W-:-:S02]  /*2d710*/  PRMT R12, R71, 0x7632, R12 ;  /* 0x00007632470c7816 */ /* 0x000fc4000000000c */
[----:B------:R-:W4:Y:S04]  /*2d720*/  LDL.LU.S16 R89, [R1+0x216] ;  /* 0x0002160001597983 */ /* 0x000f280000300600 */
[----:B------:R0:W-:Y:S04]  /*2d730*/  @P1 STG.E.U16 desc[UR16][R10.64], R71 ;  /* 0x000000470a001986 */ /* 0x0001e8000c101510 */
[----:B------:R-:W4:Y:S04]  /*2d740*/  LDL.S16 R91, [R1+0x218] ;  /* 0x00021800015b7983 */ /* 0x000f280000100600 */
[----:B------:R-:W4:Y:S01]  /*2d750*/  LDL.LU.S16 R70, [R1+0x21a] ;  /* 0x00021a0001467983 */ /* 0x000f220000300600 */
[----:B0-----:R-:W-:-:S05]  /*2d760*/  IMAD.WIDE R10, R0, 0x2, R4 ;  /* 0x00000002000a7825 */ /* 0x001fca00078e0204 */
[----:B------:R0:W-:Y:S02]  /*2d770*/  @P0 STG.E.U16 desc[UR16][R10.64], R12 ;  /* 0x0000000c0a000986 */ /* 0x0001e4000c101510 */
[----:B0-----:R-:W-:-:S05]  /*2d780*/  VIADD R10, R93, 0x4 ;  /* 0x000000045d0a7836 */ /* 0x001fca0000000000 */
[----:B-1----:R-:W-:Y:S01]  /*2d790*/  ISETP.GE.AND P0, PT, R10, UR4, PT ;  /* 0x000000040a007c0c */ /* 0x002fe2000bf06270 */
[----:B------:R-:W-:Y:S01]  /*2d7a0*/  VIADD R0, R0, UR7 ;  /* 0x0000000700007c36 */ /* 0x000fe20008000000 */
[----:B------:R-:W0:Y:S02]  /*2d7b0*/  LDCU UR4, c[0x0][0x398] ;  /* 0x00007300ff0477ac */ /* 0x000e240008000800 */
[----:B--2---:R-:W-:Y:S01]  /*2d7c0*/  ISETP.LT.AND P1, PT, R66, UR8, !P0 ;  /* 0x0000000842007c0c */ /* 0x004fe2000c721270 */
[----:B------:R-:W-:Y:S01]  /*2d7d0*/  IMAD.WIDE R10, R0, 0x2, R8 ;  /* 0x00000002000a7825 */ /* 0x000fe200078e0208 */
[----:B------:R-:W1:Y:S01]  /*2d7e0*/  LDCU UR8, c[0x0][0x398] ;  /* 0x00007300ff0877ac */ /* 0x000e620008000800 */
[----:B---3--:R-:W-:-:S10]  /*2d7f0*/  PRMT R12, R92, 0x7610, R12 ;  /* 0x000076105c0c7816 */ /* 0x008fd4000000000c */
[----:B------:R2:W-:Y:S02]  /*2d800*/  @P1 STG.E.U16 desc[UR16][R10.64], R12 ;  /* 0x0000000c0a001986 */ /* 0x0005e4000c101510 */
[----:B--2---:R-:W-:Y:S02]  /*2d810*/  PRMT R12, R92, 0x7632, R12 ;  /* 0x000076325c0c7816 */ /* 0x004fe4000000000c */
[----:B------:R-:W1:Y:S01]  /*2d820*/  LDL.LU R92, [R1+0x6b4] ;  /* 0x0006b400015c7983 */ /* 0x000e620000300800 */
[----:B------:R-:W-:Y:S01]  /*2d830*/  ISETP.LT.AND P2, PT, R87, UR10, !P0 ;  /* 0x0000000a57007c0c */ /* 0x000fe2000c741270 */
[----:B------:R-:W-:Y:S01]  /*2d840*/  IMAD.WIDE R10, R0, 0x2, R2 ;  /* 0x00000002000a7825 */ /* 0x000fe200078e0202 */
[----:B0-----:R-:W-:Y:S01]  /*2d850*/  ISETP.LT.AND P1, PT, R86, UR4, !P0 ;  /* 0x0000000456007c0c */ /* 0x001fe2000c721270 */
[----:B------:R-:W0:Y:S01]  /*2d860*/  LDCU UR4, c[0x0][0x39c] ;  /* 0x00007380ff0477ac */ /* 0x000e220008000800 */
[----:B------:R-:W2:Y:S09]  /*2d870*/  LDCU UR10, c[0x0][0x398] ;  /* 0x00007300ff0a77ac */ /* 0x000eb20008000800 */
[----:B------:R3:W-:Y:S02]  /*2d880*/  @P2 STG.E.U16 desc[UR16][R10.64], R12 ;  /* 0x0000000c0a002986 */ /* 0x0007e4000c101510 */
[----:B---3--:R-:W-:Y:S01]  /*2d890*/  IMAD.WIDE R10, R0, 0x2, R6 ;  /* 0x00000002000a7825 */ /* 0x008fe200078e0206 */
[----:B------:R-:W-:-:S04]  /*2d8a0*/  PRMT R12, R72, 0x7632, R12 ;  /* 0x00007632480c7816 */ /* 0x000fc8000000000c */
[----:B------:R3:W-:Y:S02]  /*2d8b0*/  @P1 STG.E.U16 desc[UR16][R10.64], R72 ;  /* 0x000000480a001986 */ /* 0x0007e4000c101510 */
[----:B---3--:R-:W-:-:S04]  /*2d8c0*/  IMAD.WIDE R10, R0, 0x2, R4 ;  /* 0x00000002000a7825 */ /* 0x008fc800078e0204 */
[----:B------:R-:W-:Y:S01]  /*2d8d0*/  VIADD R0, R0, UR7 ;  /* 0x0000000700007c36 */ /* 0x000fe20008000000 */
[----:B-1----:R-:W-:Y:S01]  /*2d8e0*/  ISETP.LT.AND P0, PT, R92, UR8, !P0 ;  /* 0x000000085c007c0c */ /* 0x002fe2000c701270 */
[----:B------:R-:W1:-:S12]  /*2d8f0*/  LDCU UR8, c[0x0][0x398] ;  /* 0x00007300ff0877ac */ /* 0x000e580008000800 */
[----:B------:R3:W-:Y:S02]  /*2d900*/  @P0 STG.E.U16 desc[UR16][R10.64], R12 ;  /* 0x0000000c0a000986 */ /* 0x0007e4000c101510 */
[----:B---3--:R-:W-:-:S05]  /*2d910*/  VIADD R10, R93, 0x5 ;  /* 0x000000055d0a7836 */ /* 0x008fca0000000000 */
[----:B0-----:R-:W-:Y:S01]  /*2d920*/  ISETP.GE.AND P0, PT, R10, UR4, PT ;  /* 0x000000040a007c0c */ /* 0x001fe2000bf06270 */
[----:B------:R-:W0:Y:S03]  /*2d930*/  LDCU UR4, c[0x0][0x398] ;  /* 0x00007300ff0477ac */ /* 0x000e260008000800 */
[----:B-1----:R-:W-:Y:S01]  /*2d940*/  ISETP.LT.AND P1, PT, R66, UR8, !P0 ;  /* 0x0000000842007c0c */ /* 0x002fe2000c721270 */
[----:B------:R-:W-:Y:S01]  /*2d950*/  IMAD.WIDE R10, R0, 0x2, R8 ;  /* 0x00000002000a7825 */ /* 0x000fe200078e0208 */
[----:B----4-:R-:W-:Y:S01]  /*2d960*/  PRMT R12, R90, 0x7610, R12 ;  /* 0x000076105a0c7816 */ /* 0x010fe2000000000c */
[----:B------:R-:W1:Y:S10]  /*2d970*/  LDCU UR8, c[0x0][0x398] ;  /* 0x00007300ff0877ac */ /* 0x000e740008000800 */
[----:B------:R3:W-:Y:S01]  /*2d980*/  @P1 STG.E.U16 desc[UR16][R10.64], R12 ;  /* 0x0000000c0a001986 */ /* 0x0007e2000c101510 */
[----:B0-----:R-:W-:Y:S01]  /*2d990*/  ISETP.LT.AND P1, PT, R87, UR4, !P0 ;  /* 0x0000000457007c0c */ /* 0x001fe2000c721270 */
[----:B------:R-:W0:Y:S01]  /*2d9a0*/  LDCU UR4, c[0x0][0x398] ;  /* 0x00007300ff0477ac */ /* 0x000e220008000800 */
[----:B---3--:R-:W-:Y:S01]  /*2d9b0*/  PRMT R12, R89, 0x7610, R12 ;  /* 0x00007610590c7816 */ /* 0x008fe2000000000c */
[----:B------:R-:W-:-:S10]  /*2d9c0*/  IMAD.WIDE R10, R0, 0x2, R2 ;  /* 0x00000002000a7825 */ /* 0x000fd400078e0202 */
[----:B------:R3:W-:Y:S01]  /*2d9d0*/  @P1 STG.E.U16 desc[UR16][R10.64], R12 ;  /* 0x0000000c0a001986 */ /* 0x0007e2000c101510 */
[----:B-1----:R-:W-:Y:S01]  /*2d9e0*/  ISETP.LT.AND P1, PT, R86, UR8, !P0 ;  /* 0x0000000856007c0c */ /* 0x002fe2000c721270 */
[----:B------:R-:W1:Y:S02]  /*2d9f0*/  LDCU UR8, c[0x0][0x398] ;  /* 0x00007300ff0877ac */ /* 0x000e640008000800 */
[----:B------:R-:W4:Y:S04]  /*2da00*/  LDL.LU R86, [R1+0x104c] ;  /* 0x00104c0001567983 */ /* 0x000f280000300800 */
[----:B------:R-:W4:Y:S01]  /*2da10*/  LDL.S16 R90, [R1+0x21c] ;  /* 0x00021c00015a7983 */ /* 0x000f220000100600 */
[----:B---3--:R-:W-:Y:S01]  /*2da20*/  IMAD.WIDE R10, R0, 0x2, R6 ;  /* 0x00000002000a7825 */ /* 0x008fe200078e0206 */
[----:B------:R-:W-:-:S04]  /*2da30*/  PRMT R12, R73, 0x7632, R12 ;  /* 0x00007632490c7816 */ /* 0x000fc8000000000c */
[----:B------:R3:W-:Y:S04]  /*2da40*/  @P1 STG.E.U16 desc[UR16][R10.64], R73 ;  /* 0x000000490a001986 */ /* 0x0007e8000c101510 */
[----:B---3--:R-:W3:Y:S01]  /*2da50*/  LDL.LU R73, [R1+0x6b8] ;  /* 0x0006b80001497983 */ /* 0x008ee20000300800 */
[----:B0-----:R-:W-:Y:S01]  /*2da60*/  ISETP.LT.AND P0, PT, R92, UR4, !P0 ;  /* 0x000000045c007c0c */ /* 0x001fe2000c701270 */
[----:B------:R-:W0:Y:S01]  /*2da70*/  LDCU UR4, c[0x0][0x39c] ;  /* 0x00007380ff0477ac */ /* 0x000e220008000800 */
[----:B------:R-:W-:-:S11]  /*2da80*/  IMAD.WIDE R10, R0, 0x2, R4 ;  /* 0x00000002000a7825 */ /* 0x000fd600078e0204 */
[----:B------:R0:W-:Y:S02]  /*2da90*/  @P0 STG.E.U16 desc[UR16][R10.64], R12 ;  /* 0x0000000c0a000986 */ /* 0x0001e4000c101510 */
[----:B0-----:R-:W-:-:S05]  /*2daa0*/  VIADD R10, R93, 0x6 ;  /* 0x000000065d0a7836 */ /* 0x001fca0000000000 */
[----:B------:R-:W-:Y:S01]  /*2dab0*/  ISETP.GE.AND P0, PT, R10, UR4, PT ;  /* 0x000000040a007c0c */ /* 0x000fe2000bf06270 */
[----:B------:R-:W3:Y:S03]  /*2dac0*/  LDCU UR4, c[0x0][0x398] ;  /* 0x00007300ff0477ac */ /* 0x000ee60008000800 */
[----:B--2---:R-:W-:Y:S01]  /*2dad0*/  ISETP.LT.AND P2, PT, R87, UR10, !P0 ;  /* 0x0000000a57007c0c */ /* 0x004fe2000c741270 */
[----:B------:R-:W-:Y:S01]  /*2dae0*/  VIADD R0, R0, UR7 ;  /* 0x0000000700007c36 */ /* 0x000fe20008000000 */
[----:B------:R-:W2:Y:S01]  /*2daf0*/  LDL.LU R87, [R1+0x1048] ;  /* 0x0010480001577983 */ /* 0x000ea20000300800 */
[----:B-1----:R-:W-:Y:S01]  /*2db00*/  ISETP.LT.AND P1, PT, R66, UR8, !P0 ;  /* 0x0000000842007c0c */ /* 0x002fe2000c721270 */
[----:B------:R-:W0:Y:S02]  /*2db10*/  LDCU UR8, c[0x0][0x398] ;  /* 0x00007300ff0877ac */ /* 0x000e240008000800 */
[----:B------:R-:W2:Y:S01]  /*2db20*/  LDL.LU.S16 R89, [R1+0x21e] ;  /* 0x00021e0001597983 */ /* 0x000ea20000300600 */
[----:B------:R-:W-:Y:S01]  /*2db30*/  PRMT R12, R91, 0x7610, R12 ;  /* 0x000076105b0c7816 */ /* 0x000fe2000000000c */
[----:B------:R-:W-:Y:S01]  /*2db40*/  IMAD.WIDE R10, R0, 0x2, R8 ;  /* 0x00000002000a7825 */ /* 0x000fe200078e0208 */
[----:B------:R-:W1:Y:S01]  /*2db50*/  LDCU UR10, c[0x0][0x398] ;  /* 0x00007300ff0a77ac */ /* 0x000e620008000800 */
[----:B------:R-:W2:Y:S06]  /*2db60*/  LDL.S16 R91, [R1+0x220] ;  /* 0x00022000015b7983 */ /* 0x000eac0000100600 */
[----:B------:R0:W-:Y:S02]  /*2db70*/  @P1 STG.E.U16 desc[UR16][R10.64], R12 ;  /* 0x0000000c0a001986 */ /* 0x0001e4000c101510 */
[----:B0-----:R-:W-:Y:S01]  /*2db80*/  PRMT R12, R70, 0x7610, R12 ;  /* 0x00007610460c7816 */ /* 0x001fe2000000000c */
[C---:B------:R-:W-:Y:S01]  /*2db90*/  IMAD.WIDE R10, R0.reuse, 0x2, R2 ;  /* 0x00000002000a7825 */ /* 0x040fe200078e0202 */
[----:B------:R-:W2:Y:S04]  /*2dba0*/  LDL.LU.S16 R70, [R1+0x222] ;  /* 0x0002220001467983 */ /* 0x000ea80000300600 */
[----:B------:R0:W-:Y:S02]  /*2dbb0*/  @P2 STG.E.U16 desc[UR16][R10.64], R12 ;  /* 0x0000000c0a002986 */ /* 0x0001e4000c101510 */
[----:B0-----:R-:W-:Y:S01]  /*2dbc0*/  IMAD.WIDE R10, R0, 0x2, R6 ;  /* 0x00000002000a7825 */ /* 0x001fe200078e0206 */
[----:B------:R-:W-:-:S02]  /*2dbd0*/  PRMT R12, R74, 0x7632, R12 ;  /* 0x000076324a0c7816 */ /* 0x000fc4000000000c */
[----:B---3--:R-:W-:Y:S01]  /*2dbe0*/  ISETP.LT.AND P1, PT, R73, UR4, !P0 ;  /* 0x0000000449007c0c */ /* 0x008fe2000c721270 */
[----:B------:R-:W0:-:S12]  /*2dbf0*/  LDCU UR4, c[0x0][0x39c] ;  /* 0x00007380ff0477ac */ /* 0x000e180008000800 */
[----:B------:R3:W-:Y:S04]  /*2dc00*/  @P1 STG.E.U16 desc[UR16][R10.64], R74 ;  /* 0x0000004a0a001986 */ /* 0x0007e8000c101510 */
[----:B---3--:R-:W3:Y:S01]  /*2dc10*/  LDL.LU R74, [R1+0x6bc] ;  /* 0x0006bc00014a7983 */ /* 0x008ee20000300800 */
[----:B------:R-:W-:Y:S01]  /*2dc20*/  ISETP.LT.AND P0, PT, R92, UR8, !P0 ;  /* 0x000000085c007c0c */ /* 0x000fe2000c701270 */
[----:B------:R-:W0:Y:S01]  /*2dc30*/  LDCU UR8, c[0x0][0x398] ;  /* 0x00007300ff0877ac */ /* 0x000e220008000800 */
[----:B------:R-:W-:-:S11]  /*2dc40*/  IMAD.WIDE R10, R0, 0x2, R4 ;  /* 0x00000002000a7825 */ /* 0x000fd600078e0204 */
[----:B------:R0:W-:Y:S02]  /*2dc50*/  @P0 STG.E.U16 desc[UR16][R10.64], R12 ;  /* 0x0000000c0a000986 */ /* 0x0001e4000c101510 */
[----:B0-----:R-:W-:-:S05]  /*2dc60*/  VIADD R10, R93, 0x7 ;  /* 0x000000075d0a7836 */ /* 0x001fca0000000000 */
[----:B------:R-:W-:Y:S01]  /*2dc70*/  ISETP.GE.AND P0, PT, R10, UR4, PT ;  /* 0x000000040a007c0c */ /* 0x000fe2000bf06270 */
[----:B------:R-:W-:Y:S01]  /*2dc80*/  VIADD R0, R0, UR7 ;  /* 0x0000000700007c36 */ /* 0x000fe20008000000 */
[----:B----4-:R-:W-:Y:S01]  /*2dc90*/  PRMT R12, R90, 0x7610, R12 ;  /* 0x000076105a0c7816 */ /* 0x010fe2000000000c */
[----:B------:R-:W3:Y:S01]  /*2dca0*/  LDCU UR4, c[0x0][0x398] ;  /* 0x00007300ff0477ac */ /* 0x000ee20008000800 */
[----:B------:R-:W-:Y:S01]  /*2dcb0*/  ISETP.LT.AND P1, PT, R66, UR8, !P0 ;  /* 0x0000000842007c0c */ /* 0x000fe2000c721270 */
[----:B------:R-:W-:Y:S01]  /*2dcc0*/  IMAD.WIDE R10, R0, 0x2, R8 ;  /* 0x00000002000a7825 */ /* 0x000fe200078e0208 */
[----:B------:R-:W4:Y:S01]  /*2dcd0*/  LDL.S16 R90, [R1+0x224] ;  /* 0x00022400015a7983 */ /* 0x000f220000100600 */
[----:B------:R-:W0:Y:S10]  /*2dce0*/  LDCU UR8, c[0x0][0x398] ;  /* 0x00007300ff0877ac */ /* 0x000e340008000800 */
[----:B------:R2:W-:Y:S02]  /*2dcf0*/  @P1 STG.E.U16 desc[UR16][R10.64], R12 ;  /* 0x0000000c0a001986 */ /* 0x0005e4000c101510 */
[----:B--2---:R-:W-:-:S02]  /*2dd00*/  PRMT R12, R89, 0x7610, R12 ;  /* 0x00007610590c7816 */ /* 0x004fc4000000000c */
[----:B------:R-:W2:Y:S01]  /*2dd10*/  LDL.LU.S16 R89, [R1+0x226] ;  /* 0x0002260001597983 */ /* 0x000ea20000300600 */
[----:B------:R-:W-:Y:S01]  /*2dd20*/  IMAD.WIDE R10, R0, 0x2, R2 ;  /* 0x00000002000a7825 */ /* 0x000fe200078e0202 */
[----:B---3--:R-:W-:Y:S01]  /*2dd30*/  ISETP.LT.AND P1, PT, R74, UR4, !P0 ;  /* 0x000000044a007c0c */ /* 0x008fe2000c721270 */
[----:B------:R-:W3:-:S12]  /*2dd40*/  LDCU UR4, c[0x0][0x398] ;  /* 0x00007300ff0477ac */ /* 0x000ed80008000800 */
[----:B------:R1:W-:Y:S01]  /*2dd50*/  @P1 STG.E.U16 desc[UR16][R10.64], R12 ;  /* 0x0000000c0a001986 */ /* 0x0003e2000c101510 */
[----:B0-----:R-:W-:Y:S01]  /*2dd60*/  ISETP.LT.AND P1, PT, R73, UR8, !P0 ;  /* 0x0000000849007c0c */ /* 0x001fe2000c721270 */
[----:B------:R-:W0:Y:S01]  /*2dd70*/  LDCU UR8, c[0x0][0x398] ;  /* 0x00007300ff0877ac */ /* 0x000e220008000800 */
[----:B---3--:R-:W-:Y:S01]  /*2dd80*/  ISETP.LT.AND P0, PT, R92, UR4, !P0 ;  /* 0x000000045c007c0c */ /* 0x008fe2000c701270 */
[----:B------:R-:W3:Y:S01]  /*2dd90*/  LDCU UR4, c[0x0][0x39c] ;  /* 0x00007380ff0477ac */ /* 0x000ee20008000800 */
[----:B-1----:R-:W-:Y:S01]  /*2dda0*/  IMAD.WIDE R10, R0, 0x2, R6 ;  /* 0x00000002000a7825 */ /* 0x002fe200078e0206 */
[----:B------:R-:W-:-:S08]  /*2ddb0*/  PRMT R12, R75, 0x7632, R12 ;  /* 0x000076324b0c7816 */ /* 0x000fd0000000000c */
[----:B------:R1:W-:Y:S02]  /*2ddc0*/  @P1 STG.E.U16 desc[UR16][R10.64], R75 ;  /* 0x0000004b0a001986 */ /* 0x0003e4000c101510 */
[----:B-1----:R-:W-:-:S05]  /*2ddd0*/  IMAD.WIDE R10, R0, 0x2, R4 ;  /* 0x00000002000a7825 */ /* 0x002fca00078e0204 */
[----:B------:R1:W-:Y:S02]  /*2dde0*/  @P0 STG.E.U16 desc[UR16][R10.64], R12 ;  /* 0x0000000c0a000986 */ /* 0x0003e4000c101510 */
[----:B-1----:R-:W-:-:S05]  /*2ddf0*/  VIADD R10, R93, 0x8 ;  /* 0x000000085d0a7836 */ /* 0x002fca0000000000 */
[----:B---3--:R-:W-:Y:S01]  /*2de00*/  ISETP.GE.AND P0, PT, R10, UR4, PT ;  /* 0x000000040a007c0c */ /* 0x008fe2000bf06270 */
[----:B------:R-:W1:Y:S03]  /*2de10*/  LDCU UR4, c[0x0][0x398] ;  /* 0x00007300ff0477ac */ /* 0x000e660008000800 */
[----:B0-----:R-:W-:Y:S01]  /*2de20*/  ISETP.LT.AND P1, PT, R66, UR8, !P0 ;  /* 0x0000000842007c0c */ /* 0x001fe2000c721270 */
[----:B------:R-:W0:Y:S01]  /*2de30*/  LDCU UR8, c[0x0][0x398] ;  /* 0x00007300ff0877ac */ /* 0x000e220008000800 */
[----:B------:R-:W-:Y:S01]  /*2de40*/  VIADD R0, R0, UR7 ;  /* 0x0000000700007c36 */ /* 0x000fe20008000000 */
[----:B------:R-:W-:Y:S02]  /*2de50*/  ISETP.LT.AND P2, PT, R74, UR10, !P0 ;  /* 0x0000000a4a007c0c */ /* 0x000fe4000c741270 */
[----:B------:R-:W-:Y:S01]  /*2de60*/  PRMT R12, R91, 0x7610, R12 ;  /* 0x000076105b0c7816 */ /* 0x000fe2000000000c */
[----:B------:R-:W-:Y:S01]  /*2de70*/  IMAD.WIDE R10, R0, 0x2, R8 ;  /* 0x00000002000a7825 */ /* 0x000fe200078e0208 */
[----:B------:R-:W3:Y:S01]  /*2de80*/  LDL.S16 R91, [R1+0x228] ;  /* 0x00022800015b7983 */ /* 0x000ee20000100600 */
[----:B------:R-:W2:Y:S05]  /*2de90*/  LDCU UR10, c[0x0][0x398] ;  /* 0x00007300ff0a77ac */ /* 0x000eaa0008000800 */
[----:B------:R4:W-:Y:S01]  /*2dea0*/  @P1 STG.E.U16 desc[UR16][R10.64], R12 ;  /* 0x0000000c0a001986 */ /* 0x0009e2000c101510 */
[----:B-1----:R-:W-:Y:S01]  /*2deb0*/  ISETP.LT.AND P1, PT, R73, UR4, !P0 ;  /* 0x0000000449007c0c */ /* 0x002fe2000c721270 */
[----:B------:R-:W1:Y:S01]  /*2dec0*/  LDCU UR4, c[0x0][0x39c] ;  /* 0x00007380ff0477ac */ /* 0x000e620008000800 */
[----:B0-----:R-:W-:Y:S01]  /*2ded0*/  ISETP.LT.AND P0, PT, R92, UR8, !P0 ;  /* 0x000000085c007c0c */ /* 0x001fe2000c701270 */
[----:B------:R-:W0:Y:S01]  /*2dee0*/  LDCU UR8, c[0x0][0x398] ;  /* 0x00007300ff0877ac */ /* 0x000e220008000800 */
[----:B----4-:R-:W-:Y:S01]  /*2def0*/  PRMT R12, R70, 0x7610, R12 ;  /* 0x00007610460c7816 */ /* 0x010fe2000000000c */
[C---:B------:R-:W-:Y:S01]  /*2df00*/  IMAD.WIDE R10, R0.reuse, 0x2, R2 ;  /* 0x00000002000a7825 */ /* 0x040fe200078e0202 */
[----:B------:R-:W4:Y:S04]  /*2df10*/  LDL.LU.S16 R70, [R1+0x22a] ;  /* 0x00022a0001467983 */ /* 0x000f280000300600 */
[----:B------:R0:W-:Y:S02]  /*2df20*/  @P2 STG.E.U16 desc[UR16][R10.64], R12 ;  /* 0x0000000c0a002986 */ /* 0x0001e4000c101510 */
[----:B0-----:R-:W-:Y:S01]  /*2df30*/  IMAD.WIDE R10, R0, 0x2, R6 ;  /* 0x00000002000a7825 */ /* 0x001fe200078e0206 */
[----:B------:R-:W-:-:S04]  /*2df40*/  PRMT R12, R76, 0x7632, R12 ;  /* 0x000076324c0c7816 */ /* 0x000fc8000000000c */
[----:B------:R0:W-:Y:S02]  /*2df50*/  @P1 STG.E.U16 desc[UR16][R10.64], R76 ;  /* 0x0000004c0a001986 */ /* 0x0001e4000c101510 */
[----:B0-----:R-:W-:-:S05]  /*2df60*/  IMAD.WIDE R10, R0, 0x2, R4 ;  /* 0x00000002000a7825 */ /* 0x001fca00078e0204 */
[----:B------:R0:W-:Y:S02]  /*2df70*/  @P0 STG.E.U16 desc[UR16][R10.64], R12 ;  /* 0x0000000c0a000986 */ /* 0x0001e4000c101510 */
[----:B0-----:R-:W-:-:S05]  /*2df80*/  VIADD R10, R93, 0x9 ;  /* 0x000000095d0a7836 */ /* 0x001fca0000000000 */
[----:B-1----:R-:W-:Y:S01]  /*2df90*/  ISETP.GE.AND P0, PT, R10, UR4, PT ;  /* 0x000000040a007c0c */ /* 0x002fe2000bf06270 */
[----:B------:R-:W-:Y:S01]  /*2dfa0*/  VIADD R0, R0, UR7 ;  /* 0x0000000700007c36 */ /* 0x000fe20008000000 */
[----:B------:R-:W-:Y:S01]  /*2dfb0*/  PRMT R12, R90, 0x7610, R12 ;  /* 0x000076105a0c7816 */ /* 0x000fe2000000000c */
[----:B------:R-:W0:Y:S01]  /*2dfc0*/  LDCU UR4, c[0x0][0x398] ;  /* 0x00007300ff0477ac */ /* 0x000e220008000800 */
[----:B------:R-:W-:Y:S01]  /*2dfd0*/  ISETP.LT.AND P1, PT, R66, UR8, !P0 ;  /* 0x0000000842007c0c */ /* 0x000fe2000c721270 */
[----:B------:R-:W-:Y:S01]  /*2dfe0*/  IMAD.WIDE R10, R0, 0x2, R8 ;  /* 0x00000002000a7825 */ /* 0x000fe200078e0208 */
[----:B------:R-:W5:Y:S01]  /*2dff0*/  LDL.S16 R90, [R1+0x22c] ;  /* 0x00022c00015a7983 */ /* 0x000f620000100600 */
[----:B------:R-:W1:Y:S10]  /*2e000*/  LDCU UR8, c[0x0][0x398] ;  /* 0x00007300ff0877ac */ /* 0x000e740008000800 */
[----:B------:R2:W-:Y:S02]  /*2e010*/  @P1 STG.E.U16 desc[UR16][R10.64], R12 ;  /* 0x0000000c0a001986 */ /* 0x0005e4000c101510 */
[----:B--2---:R-:W-:-:S02]  /*2e020*/  PRMT R12, R89, 0x7610, R12 ;  /* 0x00007610590c7816 */ /* 0x004fc4000000000c */
[----:B------:R-:W2:Y:S01]  /*2e030*/  LDL.LU.S16 R89, [R1+0x22e] ;  /* 0x00022e0001597983 */ /* 0x000ea20000300600 */
[----:B0-----:R-:W-:Y:S01]  /*2e040*/  ISETP.LT.AND P1, PT, R74, UR4, !P0 ;  /* 0x000000044a007c0c */ /* 0x001fe2000c721270 */
[----:B------:R-:W0:Y:S01]  /*2e050*/  LDCU UR4, c[0x0][0x398] ;  /* 0x00007300ff0477ac */ /* 0x000e220008000800 */
[----:B------:R-:W-:-:S11]  /*2e060*/  IMAD.WIDE R10, R0, 0x2, R2 ;  /* 0x00000002000a7825 */ /* 0x000fd600078e0202 */
[----:B------:R0:W-:Y:S01]  /*2e070*/  @P1 STG.E.U16 desc[UR16][R10.64], R12 ;  /* 0x0000000c0a001986 */ /* 0x0001e2000c101510 */
[----:B-1----:R-:W-:Y:S01]  /*2e080*/  ISETP.LT.AND P1, PT, R73, UR8, !P0 ;  /* 0x0000000849007c0c */ /* 0x002fe2000c721270 */
[----:B------:R-:W1:Y:S01]  /*2e090*/  LDCU UR8, c[0x0][0x398] ;  /* 0x00007300ff0877ac */ /* 0x000e620008000800 */
[----:B0-----:R-:W-:Y:S01]  /*2e0a0*/  ISETP.LT.AND P0, PT, R92, UR4, !P0 ;  /* 0x000000045c007c0c */ /* 0x001fe2000c701270 */
[----:B------:R-:W0:Y:S01]  /*2e0b0*/  LDCU UR4, c[0x0][0x398] ;  /* 0x00007300ff0477ac */ /* 0x000e220008000800 */
[----:B------:R-:W-:Y:S01]  /*2e0c0*/  IMAD.WIDE R10, R0, 0x2, R6 ;  /* 0x00000002000a7825 */ /* 0x000fe200078e0206 */
[----:B------:R-:W-:-:S08]  /*2e0d0*/  PRMT R12, R77, 0x7632, R12 ;  /* 0x000076324d0c7816 */ /* 0x000fd0000000000c */
[----:B------:R0:W-:Y:S02]  /*2e0e0*/  @P1 STG.E.U16 desc[UR16][R10.64], R77 ;  /* 0x0000004d0a001986 */ /* 0x0001e4000c101510 */
[----:B0-----:R-:W-:-:S05]  /*2e0f0*/  IMAD.WIDE R10, R0, 0x2, R4 ;  /* 0x00000002000a7825 */ /* 0x001fca00078e0204 */
[----:B------:R0:W-:Y:S02]  /*2e100*/  @P0 STG.E.U16 desc[UR16][R10.64], R12 ;  /* 0x0000000c0a000986 */ /* 0x0001e4000c101510 */
[----:B0-----:R-:W-:-:S05]  /*2e110*/  VIADD R10, R93, 0xa ;  /* 0x0000000a5d0a7836 */ /* 0x001fca0000000000 */
[----:B------:R-:W-:Y:S01]  /*2e120*/  ISETP.GE.AND P1, PT, R10, UR24, PT ;  /* 0x000000180a007c0c */ /* 0x000fe2000bf26270 */
[----:B------:R-:W-:Y:S01]  /*2e130*/  VIADD R0, R0, UR7 ;  /* 0x0000000700007c36 */ /* 0x000fe20008000000 */
[----:B------:R-:W0:Y:S02]  /*2e140*/  LDCU UR24, c[0x0][0x398] ;  /* 0x00007300ff1877ac */ /* 0x000e240008000800 */
[----:B------:R-:W-:Y:S01]  /*2e150*/  ISETP.LT.AND P0, PT, R66, UR40, !P1 ;  /* 0x0000002842007c0c */ /* 0x000fe2000cf01270 */
[----:B------:R-:W-:Y:S01]  /*2e160*/  IMAD.WIDE R10, R0, 0x2, R8 ;  /* 0x00000002000a7825 */ /* 0x000fe200078e0208 */
[----:B---3--:R-:W-:Y:S01]  /*2e170*/  PRMT R12, R91, 0x7610, R12 ;  /* 0x000076105b0c7816 */ /* 0x008fe2000000000c */
[----:B------:R-:W3:Y:S01]  /*2e180*/  LDCU UR40, c[0x0][0x39c] ;  /* 0x00007380ff2877ac */ /* 0x000ee20008000800 */
[----:B------:R-:W3:Y:S09]  /*2e190*/  LDL.S16 R91, [R1+0x230] ;  /* 0x00023000015b7983 */ /* 0x000ef20000100600 */
[----:B------:R4:W-:Y:S02]  /*2e1a0*/  @P0 STG.E.U16 desc[UR16][R10.64], R12 ;  /* 0x0000000c0a000986 */ /* 0x0009e4000c101510 */
[----:B----4-:R-:W-:-:S02]  /*2e1b0*/  PRMT R12, R70, 0x7610, R12 ;  /* 0x00007610460c7816 */ /* 0x010fc4000000000c */
[----:B------:R-:W4:Y:S01]  /*2e1c0*/  LDL.LU.S16 R70, [R1+0x232] ;  /* 0x0002320001467983 */ /* 0x000f220000300600 */
[----:B-----5:R-:W-:-:S03]  /*2e1d0*/  PRMT R15, R90, 0x7610, R15 ;  /* 0x000076105a0f7816 */ /* 0x020fc6000000000f */
[----:B------:R-:W5:Y:S01]  /*2e1e0*/  LDL.S16 R90, [R1+0x234] ;  /* 0x00023400015a7983 */ /* 0x000f620000100600 */
[----:B--2---:R-:W-:-:S03]  /*2e1f0*/  PRMT R14, R89, 0x7610, R14 ;  /* 0x00007610590e7816 */ /* 0x004fc6000000000e */
[----:B------:R-:W2:Y:S01]  /*2e200*/  LDL.LU.S16 R89, [R1+0x236] ;  /* 0x0002360001597983 */ /* 0x000ea20000300600 */
[----:B------:R-:W-:Y:S01]  /*2e210*/  ISETP.LT.AND P0, PT, R74, UR30, !P1 ;  /* 0x0000001e4a007c0c */ /* 0x000fe2000cf01270 */
[----:B------:R-:W-:Y:S01]  /*2e220*/  VIADD R10, R93, 0xb ;  /* 0x0000000b5d0a7836 */ /* 0x000fe20000000000 */
[----:B------:R-:W-:Y:S01]  /*2e230*/  ISETP.LT.AND P2, PT, R73, UR42, !P1 ;  /* 0x0000002a49007c0c */ /* 0x000fe2000cf41270 */
[----:B------:R-:W0:Y:S03]  /*2e240*/  LDCU UR30, c[0x0][0x398] ;  /* 0x00007300ff1e77ac */ /* 0x000e260008000800 */
[----:B------:R-:W-:Y:S01]  /*2e250*/  ISETP.GE.AND P5, PT, R10, UR43, PT ;  /* 0x0000002b0a007c0c */ /* 0x000fe2000bfa6270 */
[----:B------:R-:W-:Y:S01]  /*2e260*/  IMAD.WIDE R10, R0, 0x2, R2 ;  /* 0x00000002000a7825 */ /* 0x000fe200078e0202 */
[----:B------:R-:W-:Y:S01]  /*2e270*/  ISETP.LT.AND P1, PT, R92, UR38, !P1 ;  /* 0x000000265c007c0c */ /* 0x000fe2000cf21270 */
[----:B------:R-:W0:Y:S04]  /*2e280*/  LDCU UR42, c[0x0][0x398] ;  /* 0x00007300ff2a77ac */ /* 0x000e280008000800 */
[----:B------:R0:W-:Y:S01]  /*2e290*/  @P0 STG.E.U16 desc[UR16][R10.64], R12 ;  /* 0x0000000c0a000986 */ /* 0x0001e2000c101510 */
[----:B-1----:R-:W-:Y:S01]  /*2e2a0*/  ISETP.LT.AND P6, PT, R66, UR8, !P5 ;  /* 0x0000000842007c0c */ /* 0x002fe2000efc1270 */
[----:B------:R-:W1:Y:S01]  /*2e2b0*/  LDCU UR8, c[0x0][0x39c] ;  /* 0x00007380ff0877ac */ /* 0x000e620008000800 */
[----:B------:R-:W-:Y:S01]  /*2e2c0*/  ISETP.LT.AND P4, PT, R74, UR47, !P5 ;  /* 0x0000002f4a007c0c */ /* 0x000fe2000ef81270 */
[----:B------:R-:W1:Y:S01]  /*2e2d0*/  LDCU UR43, c[0x0][0x398] ;  /* 0x00007300ff2b77ac */ /* 0x000e620008000800 */
[----:B------:R-:W1:Y:S01]  /*2e2e0*/  LDCU UR38, c[0x0][0x398] ;  /* 0x00007300ff2677ac */ /* 0x000e620008000800 */
[----:B0-----:R-:W-:Y:S01]  /*2e2f0*/  IMAD.WIDE R10, R0, 0x2, R6 ;  /* 0x00000002000a7825 */ /* 0x001fe200078e0206 */
[----:B------:R-:W0:Y:S03]  /*2e300*/  LDCU UR47, c[0x0][0x398] ;  /* 0x00007300ff2f77ac */ /* 0x000e260008000800 */
[----:B------:R-:W-:Y:S01]  /*2e310*/  VIADD R12, R93, 0xc ;  /* 0x0000000c5d0c7836 */ /* 0x000fe20000000000 */
[----:B------:R1:W-:Y:S01]  /*2e320*/  @P2 STG.E.U16 desc[UR16][R10.64], R78 ;  /* 0x0000004e0a002986 */ /* 0x0003e2000c101510 */
[----:B------:R-:W-:Y:S01]  /*2e330*/  ISETP.LT.AND P2, PT, R73, UR32, !P5 ;  /* 0x0000002049007c0c */ /* 0x000fe2000ef41270 */
[----:B------:R-:W0:Y:S02]  /*2e340*/  LDCU UR32, c[0x0][0x398] ;  /* 0x00007300ff2077ac */ /* 0x000e240008000800 */
[----:B------:R-:W-:Y:S01]  /*2e350*/  ISETP.GE.AND P0, PT, R12, UR77, PT ;  /* 0x0000004d0c007c0c */ /* 0x000fe2000bf06270 */
[----:B-1----:R-:W-:Y:S01]  /*2e360*/  IMAD.WIDE R10, R0, 0x2, R4 ;  /* 0x00000002000a7825 */ /* 0x002fe200078e0204 */
[----:B------:R-:W-:Y:S01]  /*2e370*/  ISETP.LT.AND P5, PT, R92, UR36, !P5 ;  /* 0x000000245c007c0c */ /* 0x000fe2000efa1270 */
[----:B------:R-:W1:Y:S02]  /*2e380*/  LDCU UR36, c[0x0][0x398] ;  /* 0x00007300ff2477ac */ /* 0x000e640008000800 */
[----:B------:R-:W-:Y:S01]  /*2e390*/  VIADD R0, R0, UR7 ;  /* 0x0000000700007c36 */ /* 0x000fe20008000000 */
[----:B------:R0:W-:Y:S01]  /*2e3a0*/  @P1 STG.E.U16 desc[UR16][R10.64], R13 ;  /* 0x0000000d0a001986 */ /* 0x0001e2000c101510 */
[----:B------:R-:W1:Y:S02]  /*2e3b0*/  LDCU UR77, c[0x0][0x398] ;  /* 0x00007300ff4d77ac */ /* 0x000e640008000800 */
[----:B0-----:R-:W-:-:S04]  /*2e3c0*/  IMAD.WIDE R12, R0, 0x2, R8 ;  /* 0x00000002000c7825 */ /* 0x001fc800078e0208 */
[C---:B------:R-:W-:Y:S01]  /*2e3d0*/  IMAD.WIDE R10, R0.reuse, 0x2, R2 ;  /* 0x00000002000a7825 */ /* 0x040fe200078e0202 */
[----:B------:R-:W-:Y:S04]  /*2e3e0*/  @P6 STG.E.U16 desc[UR16][R12.64], R15 ;  /* 0x0000000f0c006986 */ /* 0x000fe8000c101510 */
[----:B------:R0:W-:Y:S02]  /*2e3f0*/  @P4 STG.E.U16 desc[UR16][R10.64], R14 ;  /* 0x0000000e0a004986 */ /* 0x0001e4000c101510 */
[----:B0-----:R-:W-:-:S04]  /*2e400*/  IMAD.WIDE R10, R0, 0x2, R6 ;  /* 0x00000002000a7825 */ /* 0x001fc800078e0206 */
[C---:B------:R-:W-:Y:S01]  /*2e410*/  IMAD.WIDE R14, R0.reuse, 0x2, R4 ;  /* 0x00000002000e7825 */ /* 0x040fe200078e0204 */
[----:B------:R0:W-:Y:S02]  /*2e420*/  @P2 STG.E.U16 desc[UR16][R10.64], R79 ;  /* 0x0000004f0a002986 */ /* 0x0001e4000c101510 */
[----:B0-----:R-:W-:Y:S01]  /*2e430*/  PRMT R11, R79, 0x7632, R11 ;  /* 0x000076324f0b7816 */ /* 0x001fe2000000000b */
[----:B------:R-:W-:-:S04]  /*2e440*/  VIADD R10, R0, UR7 ;  /* 0x00000007000a7c36 */ /* 0x000fc80008000000 */
[----:B------:R4:W-:Y:S01]  /*2e450*/  @P5 STG.E.U16 desc[UR16][R14.64], R11 ;  /* 0x0000000b0e005986 */ /* 0x0009e2000c101510 */
[----:B---3--:R-:W-:-:S03]  /*2e460*/  PRMT R0, R91, 0x7610, R0 ;  /* 0x000076105b007816 */ /* 0x008fc60000000000 */
[----:B------:R-:W3:Y:S01]  /*2e470*/  LDL.S16 R91, [R1+0x238] ;  /* 0x00023800015b7983 */ /* 0x000ee20000100600 */
[----:B----4-:R-:W-:-:S03]  /*2e480*/  PRMT R11, R70, 0x7610, R11 ;  /* 0x00007610460b7816 */ /* 0x010fc6000000000b */
[----:B------:R-:W4:Y:S01]  /*2e490*/  LDL.LU.S16 R70, [R1+0x23a] ;  /* 0x00023a0001467983 */ /* 0x000f220000300600 */
[----:B-----5:R-:W-:-:S03]  /*2e4a0*/  PRMT R68, R90, 0x7610, R68 ;  /* 0x000076105a447816 */ /* 0x020fc60000000044 */
[----:B------:R-:W5:Y:S01]  /*2e4b0*/  LDL.S16 R90, [R1+0x23c] ;  /* 0x00023c00015a7983 */ /* 0x000f620000100600 */
[----:B--2---:R-:W-:-:S03]  /*2e4c0*/  PRMT R67, R89, 0x7610, R67 ;  /* 0x0000761059437816 */ /* 0x004fc60000000043 */
[----:B------:R-:W2:Y:S01]  /*2e4d0*/  LDL.LU.S16 R89, [R1+0x23e] ;  /* 0x00023e0001597983 */ /* 0x000ea20000300600 */
[----:B------:R-:W-:Y:S01]  /*2e4e0*/  ISETP.LT.AND P3, PT, R66, UR76, !P0 ;  /* 0x0000004c42007c0c */ /* 0x000fe2000c761270 */
[----:B------:R-:W-:Y:S01]  /*2e4f0*/  VIADD R12, R93, 0xd ;  /* 0x0000000d5d0c7836 */ /* 0x000fe20000000000 */
[----:B------:R-:W-:Y:S02]  /*2e500*/  ISETP.LT.AND P6, PT, R74, UR51, !P0 ;  /* 0x000000334a007c0c */ /* 0x000fe4000c7c1270 */
[----:B------:R-:W-:Y:S01]  /*2e510*/  ISETP.LT.AND P1, PT, R73, UR58, !P0 ;  /* 0x0000003a49007c0c */ /* 0x000fe2000c721270 */
[----:B------:R-:W-:Y:S01]  /*2e520*/  IMAD.WIDE R14, R10, 0x2, R2 ;  /* 0x000000020a0e7825 */ /* 0x000fe200078e0202 */
[----:B------:R-:W-:Y:S01]  /*2e530*/  ISETP.GE.AND P4, PT, R12, UR12, PT ;  /* 0x0000000c0c007c0c */ /* 0x000fe2000bf86270 */
[----:B------:R-:W0:Y:S02]  /*2e540*/  LDCU UR76, c[0x0][0x39c] ;  /* 0x00007380ff4c77ac */ /* 0x000e240008000800 */
[----:B------:R-:W-:Y:S01]  /*2e550*/  IMAD.WIDE R12, R10, 0x2, R8 ;  /* 0x000000020a0c7825 */ /* 0x000fe200078e0208 */
[----:B------:R-:W-:Y:S01]  /*2e560*/  ISETP.LT.AND P0, PT, R92, UR63, !P0 ;  /* 0x0000003f5c007c0c */ /* 0x000fe2000c701270 */
[----:B------:R-:W0:Y:S03]  /*2e570*/  LDCU UR51, c[0x0][0x398] ;  /* 0x00007300ff3377ac */ /* 0x000e260008000800 */
[----:B------:R1:W-:Y:S01]  /*2e580*/  @P3 STG.E.U16 desc[UR16][R12.64], R0 ;  /* 0x000000000c003986 */ /* 0x0003e2000c101510 */
[----:B------:R-:W-:Y:S01]  /*2e590*/  ISETP.LT.AND P2, PT, R66, UR55, !P4 ;  /* 0x0000003742007c0c */ /* 0x000fe2000e741270 */
[----:B------:R-:W0:Y:S01]  /*2e5a0*/  LDCU UR58, c[0x0][0x398] ;  /* 0x00007300ff3a77ac */ /* 0x000e220008000800 */
[----:B------:R-:W-:Y:S01]  /*2e5b0*/  ISETP.LT.AND P5, PT, R74, UR50, !P4 ;  /* 0x000000324a007c0c */ /* 0x000fe2000e7a1270 */
[----:B------:R0:W-:Y:S01]  /*2e5c0*/  @P6 STG.E.U16 desc[UR16][R14.64], R11 ;  /* 0x0000000b0e006986 */ /* 0x0001e2000c101510 */
[----:B------:R-:W2:Y:S01]  /*2e5d0*/  LDCU UR63, c[0x0][0x398] ;  /* 0x00007300ff3f77ac */ /* 0x000ea20008000800 */
[----:B------:R-:W2:Y:S01]  /*2e5e0*/  LDCU UR12, c[0x0][0x398] ;  /* 0x00007300ff0c77ac */ /* 0x000ea20008000800 */
[----:B-1----:R-:W-:-:S02]  /*2e5f0*/  VIADD R0, R93, 0xe ;  /* 0x0000000e5d007836 */ /* 0x002fc40000000000 */
[----:B------:R-:W-:Y:S01]  /*2e600*/  IMAD.WIDE R12, R10, 0x2, R6 ;  /* 0x000000020a0c7825 */ /* 0x000fe200078e0206 */
[----:B------:R-:W-:Y:S01]  /*2e610*/  ISETP.LT.AND P3, PT, R73, UR10, !P4 ;  /* 0x0000000a49007c0c */ /* 0x000fe2000e761270 */
[----:B------:R-:W1:Y:S01]  /*2e620*/  LDCU UR55, c[0x0][0x39c] ;  /* 0x00007380ff3777ac */ /* 0x000e620008000800 */
[----:B------:R-:W-:Y:S01]  /*2e630*/  ISETP.GE.AND P6, PT, R0, UR22, PT ;  /* 0x0000001600007c0c */ /* 0x000fe2000bfc6270 */
[C---:B------:R-:W-:Y:S01]  /*2e640*/  VIADD R0, R10.reuse, UR7 ;  /* 0x000000070a007c36 */ /* 0x040fe20008000000 */
[----:B------:R1:W-:Y:S01]  /*2e650*/  @P1 STG.E.U16 desc[UR16][R12.64], R80 ;  /* 0x000000500c001986 */ /* 0x0003e2000c101510 */
[----:B0-----:R-:W-:Y:S01]  /*2e660*/  IMAD.WIDE R14, R10, 0x2, R4 ;  /* 0x000000020a0e7825 */ /* 0x001fe200078e0204 */
[----:B------:R-:W-:Y:S01]  /*2e670*/  ISETP.LT.AND P4, PT, R92, UR56, !P4 ;  /* 0x000000385c007c0c */ /* 0x000fe2000e781270 */
[----:B------:R-:W0:Y:S02]  /*2e680*/  LDCU UR50, c[0x0][0x398] ;  /* 0x00007300ff3277ac */ /* 0x000e240008000800 */
[C---:B------:R-:W-:Y:S01]  /*2e690*/  IMAD.WIDE R10, R0.reuse, 0x2, R2 ;  /* 0x00000002000a7825 */ /* 0x040fe200078e0202 */
[----:B------:R0:W-:Y:S01]  /*2e6a0*/  @P0 STG.E.U16 desc[UR16][R14.64], R69 ;  /* 0x000000450e000986 */ /* 0x0001e2000c101510 */
[----:B------:R-:W2:Y:S01]  /*2e6b0*/  LDCU UR10, c[0x0][0x398] ;  /* 0x00007300ff0a77ac */ /* 0x000ea20008000800 */
[----:B------:R-:W2:Y:S01]  /*2e6c0*/  LDCU UR22, c[0x0][0x398] ;  /* 0x00007300ff1677ac */ /* 0x000ea20008000800 */
[----:B-1----:R-:W-:Y:S01]  /*2e6d0*/  IMAD.WIDE R12, R0, 0x2, R8 ;  /* 0x00000002000c7825 */ /* 0x002fe200078e0208 */
[----:B------:R-:W-:Y:S01]  /*2e6e0*/  ISETP.LT.AND P1, PT, R66, UR72, !P6 ;  /* 0x0000004842007c0c */ /* 0x000fe2000f721270 */
[----:B------:R-:W1:Y:S03]  /*2e6f0*/  LDCU UR56, c[0x0][0x398] ;  /* 0x00007300ff3877ac */ /* 0x000e660008000800 */
[----:B------:R5:W-:Y:S01]  /*2e700*/  @P2 STG.E.U16 desc[UR16][R12.64], R68 ;  /* 0x000000440c002986 */ /* 0x000be2000c101510 */
[----:B0-----:R-:W-:Y:S01]  /*2e710*/  IMAD.WIDE R14, R0, 0x2, R4 ;  /* 0x00000002000e7825 */ /* 0x001fe200078e0204 */
[----:B------:R-:W-:Y:S01]  /*2e720*/  ISETP.LT.AND P0, PT, R74, UR53, !P6 ;  /* 0x000000354a007c0c */ /* 0x000fe2000f701270 */
[----:B------:R-:W0:Y:S01]  /*2e730*/  LDCU UR72, c[0x0][0x39c] ;  /* 0x00007380ff4877ac */ /* 0x000e220008000800 */
[----:B------:R0:W-:Y:S01]  /*2e740*/  @P5 STG.E.U16 desc[UR16][R10.64], R67 ;  /* 0x000000430a005986 */ /* 0x0001e2000c101510 */
[----:B-----5:R-:W-:Y:S01]  /*2e750*/  PRMT R68, R90, 0x7610, R68 ;  /* 0x000076105a447816 */ /* 0x020fe20000000044 */
[----:B0-----:R-:W-:-:S04]  /*2e760*/  IMAD.WIDE R10, R0, 0x2, R6 ;  /* 0x00000002000a7825 */ /* 0x001fc800078e0206 */
[----:B------:R-:W-:Y:S01]  /*2e770*/  VIADD R12, R93, 0xf ;  /* 0x0000000f5d0c7836 */ /* 0x000fe20000000000 */
[----:B------:R0:W-:Y:S01]  /*2e780*/  @P3 STG.E.U16 desc[UR16][R10.64], R81 ;  /* 0x000000510a003986 */ /* 0x0001e2000c101510 */
[----:B------:R-:W-:Y:S01]  /*2e790*/  ISETP.LT.AND P2, PT, R73, UR49, !P6 ;  /* 0x0000003149007c0c */ /* 0x000fe2000f741270 */
[----:B------:R-:W5:Y:S01]  /*2e7a0*/  LDCU UR53, c[0x0][0x398] ;  /* 0x00007300ff3577ac */ /* 0x000f620008000800 */
[----:B0-----:R-:W-:Y:S01]  /*2e7b0*/  PRMT R11, R81, 0x7632, R11 ;  /* 0x00007632510b7816 */ /* 0x001fe2000000000b */
[----:B------:R-:W-:Y:S01]  /*2e7c0*/  VIADD R10, R0, UR7 ;  /* 0x00000007000a7c36 */ /* 0x000fe20008000000 */
[----:B---3--:R-:W-:Y:S01]  /*2e7d0*/  PRMT R0, R91, 0x7610, R0 ;  /* 0x000076105b007816 */ /* 0x008fe20000000000 */
[----:B------:R-:W0:Y:S01]  /*2e7e0*/  LDCU UR49, c[0x0][0x398] ;  /* 0x00007300ff3177ac */ /* 0x000e220008000800 */
[----:B------:R-:W3:Y:S04]  /*2e7f0*/  LDL.S16 R91, [R1+0x240] ;  /* 0x00024000015b7983 */ /* 0x000ee80000100600 */
[----:B------:R4:W-:Y:S01]  /*2e800*/  @P4 STG.E.U16 desc[UR16][R14.64], R11 ;  /* 0x0000000b0e004986 */ /* 0x0009e2000c101510 */
[----:B--2---:R-:W-:-:S02]  /*2e810*/  PRMT R67, R89, 0x7610, R67 ;  /* 0x0000761059437816 */ /* 0x004fc40000000043 */
[----:B----4-:R-:W-:Y:S02]  /*2e820*/  PRMT R11, R70, 0x7610, R11 ;  /* 0x00007610460b7816 */ /* 0x010fe4000000000b */
[----:B------:R-:W2:Y:S04]  /*2e830*/  LDL.LU.S16 R70, [R1+0x242] ;  /* 0x0002420001467983 */ /* 0x000ea80000300600 */
[----:B------:R-:W4:Y:S04]  /*2e840*/  LDL.S16 R90, [R1+0x244] ;  /* 0x00024400015a7983 */ /* 0x000f280000100600 */
[----:B------:R-:W5:Y:S01]  /*2e850*/  LDL.LU.S16 R89, [R1+0x246] ;  /* 0x0002460001597983 */ /* 0x000f620000300600 */
[----:B------:R-:W-:Y:S01]  /*2e860*/  ISETP.GE.AND P5, PT, R12, UR70, PT ;  /* 0x000000460c007c0c */ /* 0x000fe2000bfa6270 */
[----:B------:R-:W-:Y:S01]  /*2e870*/  IMAD.WIDE R12, R10, 0x2, R8 ;  /* 0x000000020a0c7825 */ /* 0x000fe200078e0208 */
[----:B------:R-:W-:Y:S01]  /*2e880*/  ISETP.LT.AND P6, PT, R92, UR54, !P6 ;  /* 0x000000365c007c0c */ /* 0x000fe2000f7c1270 */
[----:B------:R-:W0:Y:S02]  /*2e890*/  LDCU UR54, c[0x0][0x398] ;  /* 0x00007300ff3677ac */ /* 0x000e240008000800 */
[----:B------:R-:W-:Y:S01]  /*2e8a0*/  IMAD.WIDE R14, R10, 0x2, R2 ;  /* 0x000000020a0e7825 */ /* 0x000fe200078e0202 */
[----:B------:R1:W-:Y:S01]  /*2e8b0*/  @P1 STG.E.U16 desc[UR16][R12.64], R0 ;  /* 0x000000000c001986 */ /* 0x0003e2000c101510 */
[----:B------:R-:W-:Y:S01]  /*2e8c0*/  ISETP.LT.AND P3, PT, R66, UR48, !P5 ;  /* 0x0000003042007c0c */ /* 0x000fe2000ef61270 */
[----:B------:R-:W0:Y:S01]  /*2e8d0*/  LDCU UR48, c[0x0][0x39c] ;  /* 0x00007380ff3077ac */ /* 0x000e220008000800 */
[----:B------:R-:W-:Y:S01]  /*2e8e0*/  ISETP.LT.AND P4, PT, R74, UR34, !P5 ;  /* 0x000000224a007c0c */ /* 0x000fe2000ef81270 */
[----:B------:R0:W-:Y:S01]  /*2e8f0*/  @P0 STG.E.U16 desc[UR16][R14.64], R11 ;  /* 0x0000000b0e000986 */ /* 0x0001e2000c101510 */
[----:B------:R-:W-:Y:S01]  /*2e900*/  PRMT R69, R82, 0x7632, R69 ;  /* 0x0000763252457816 */ /* 0x000fe20000000045 */
        /* <DEDUP_REMOVED lines=13> */
[----:B------:R-:W2:Y:S02]  /*2e9e0*/  LDCU UR18, c[0x0][0x398] ;  /* 0x00007300ff1277ac */ /* 0x000ea40008000800 */
[----:B-1----:R-:W-:Y:S01]  /*2e9f0*/  IMAD.WIDE R12, R0, 0x2, R8 ;  /* 0x00000002000c7825 */ /* 0x002fe200078e0208 */
[----:B------:R-:W-:Y:S01]  /*2ea00*/  ISETP.LT.AND P2, PT, R66, UR75, !P0 ;  /* 0x0000004b42007c0c */ /* 0x000fe2000c741270 */
[----:B------:R-:W1:Y:S03]  /*2ea10*/  LDCU UR75, c[0x0][0x39c] ;  /* 0x00007380ff4b77ac */ /* 0x000e660008000800 */
[----:B------:R-:W-:Y:S01]  /*2ea20*/  @P3 STG.E.U16 desc[UR16][R12.64], R68 ;  /* 0x000000440c003986 */ /* 0x000fe2000c101510 */
[----:B------:R-:W1:Y:S03]  /*2ea30*/  LDCU UR45, c[0x0][0x398] ;  /* 0x00007300ff2d77ac */ /* 0x000e660008000800 */
[----:B------:R1:W-:Y:S01]  /*2ea40*/  @P4 STG.E.U16 desc[UR16][R10.64], R67 ;  /* 0x000000430a004986 */ /* 0x0003e2000c101510 */
[----:B0-----:R-:W-:-:S04]  /*2ea50*/  IMAD.WIDE R14, R0, 0x2, R4 ;  /* 0x00000002000e7825 */ /* 0x001fc800078e0204 */
[----:B-1----:R-:W-:-:S05]  /*2ea60*/  IMAD.WIDE R10, R0, 0x2, R6 ;  /* 0x00000002000a7825 */ /* 0x002fca00078e0206 */
[----:B------:R0:W-:Y:S02]  /*2ea70*/  @P1 STG.E.U16 desc[UR16][R10.64], R83 ;  /* 0x000000530a001986 */ /* 0x0001e4000c101510 */
[----:B0-----:R-:W-:Y:S01]  /*2ea80*/  PRMT R11, R83, 0x7632, R11 ;  /* 0x00007632530b7816 */ /* 0x001fe2000000000b */
[----:B------:R-:W-:-:S04]  /*2ea90*/  VIADD R10, R0, UR7 ;  /* 0x00000007000a7c36 */ /* 0x000fc80008000000 */
[----:B------:R2:W-:Y:S01]  /*2eaa0*/  @P5 STG.E.U16 desc[UR16][R14.64], R11 ;  /* 0x0000000b0e005986 */ /* 0x0005e2000c101510 */
[----:B---3--:R-:W-:-:S03]  /*2eab0*/  PRMT R0, R91, 0x7610, R0 ;  /* 0x000076105b007816 */ /* 0x008fc60000000000 */
[----:B------:R-:W3:Y:S01]  /*2eac0*/  LDL.S16 R91, [R1+0x248] ;  /* 0x00024800015b7983 */ /* 0x000ee20000100600 */
[----:B--2---:R-:W-:-:S03]  /*2ead0*/  PRMT R11, R70, 0x7610, R11 ;  /* 0x00007610460b7816 */ /* 0x004fc6000000000b */
[----:B------:R-:W2:Y:S01]  /*2eae0*/  LDL.LU.S16 R70, [R1+0x24a] ;  /* 0x00024a0001467983 */ /* 0x000ea20000300600 */
[----:B----4-:R-:W-:-:S03]  /*2eaf0*/  PRMT R68, R90, 0x7610, R68 ;  /* 0x000076105a447816 */ /* 0x010fc60000000044 */
[----:B------:R-:W4:Y:S01]  /*2eb00*/  LDL.S16 R90, [R1+0x24c] ;  /* 0x00024c00015a7983 */ /* 0x000f220000100600 */
[----:B-----5:R-:W-:-:S03]  /*2eb10*/  PRMT R67, R89, 0x7610, R67 ;  /* 0x0000761059437816 */ /* 0x020fc60000000043 */
[----:B------:R-:W5:Y:S01]  /*2eb20*/  LDL.LU.S16 R89, [R1+0x24e] ;  /* 0x00024e0001597983 */ /* 0x000f620000300600 */
[----:B------:R-:W-:Y:S01]  /*2eb30*/  VIADD R12, R93, 0x11 ;  /* 0x000000115d0c7836 */ /* 0x000fe20000000000 */
[----:B------:R-:W-:Y:S02]  /*2eb40*/  ISETP.LT.AND P6, PT, R74, UR20, !P0 ;  /* 0x000000144a007c0c */ /* 0x000fe4000c7c1270 */
[----:B------:R-:W-:Y:S01]  /*2eb50*/  ISETP.LT.AND P3, PT, R73, UR71, !P0 ;  /* 0x0000004749007c0c */ /* 0x000fe2000c761270 */
[----:B------:R-:W-:Y:S01]  /*2eb60*/  IMAD.WIDE R14, R10, 0x2, R2 ;  /* 0x000000020a0e7825 */ /* 0x000fe200078e0202 */
[----:B------:R-:W-:Y:S01]  /*2eb70*/  ISETP.GE.AND P4, PT, R12, UR65, PT ;  /* 0x000000410c007c0c */ /* 0x000fe2000bf86270 */
[----:B------:R-:W2:Y:S01]  /*2eb80*/  LDL.S16 R71, [R1+0x250] ;  /* 0x0002500001477983 */ /* 0x000ea20000100600 */
[----:B------:R-:W-:Y:S01]  /*2eb90*/  ISETP.LT.AND P0, PT, R92, UR46, !P0 ;  /* 0x0000002e5c007c0c */ /* 0x000fe2000c701270 */
[----:B------:R-:W-:Y:S01]  /*2eba0*/  IMAD.WIDE R12, R10, 0x2, R8 ;  /* 0x000000020a0c7825 */ /* 0x000fe200078e0208 */
[----:B------:R-:W-:Y:S01]  /*2ebb0*/  ISETP.LT.AND P1, PT, R66, UR74, !P4 ;  /* 0x0000004a42007c0c */ /* 0x000fe2000e721270 */
[----:B------:R-:W0:Y:S03]  /*2ebc0*/  LDCU UR20, c[0x0][0x398] ;  /* 0x00007300ff1477ac */ /* 0x000e260008000800 */
[----:B------:R1:W-:Y:S01]  /*2ebd0*/  @P2 STG.E.U16 desc[UR16][R12.64], R0 ;  /* 0x000000000c002986 */ /* 0x0003e2000c101510 */
[----:B------:R-:W-:Y:S01]  /*2ebe0*/  ISETP.LT.AND P5, PT, R74, UR39, !P4 ;  /* 0x000000274a007c0c */ /* 0x000fe2000e7a1270 */
[----:B------:R-:W0:Y:S02]  /*2ebf0*/  LDCU UR71, c[0x0][0x398] ;  /* 0x00007300ff4777ac */ /* 0x000e240008000800 */
[----:B------:R0:W-:Y:S01]  /*2ec00*/  @P6 STG.E.U16 desc[UR16][R14.64], R11 ;  /* 0x0000000b0e006986 */ /* 0x0001e2000c101510 */
[----:B------:R-:W-:Y:S01]  /*2ec10*/  PRMT R69, R84, 0x7632, R69 ;  /* 0x0000763254457816 */ /* 0x000fe20000000045 */
        /* <DEDUP_REMOVED lines=17> */
[----:B------:R-:W-:-:S02]  /*2ed30*/  ISETP.LT.AND P3, PT, R66, UR35, !P6 ;  /* 0x0000002342007c0c */ /* 0x000fc4000f761270 */
[----:B------:R-:W-:Y:S01]  /*2ed40*/  ISETP.LT.AND P0, PT, R74, UR66, !P6 ;  /* 0x000000424a007c0c */ /* 0x000fe2000f701270 */
[----:B------:R-:W1:Y:S01]  /*2ed50*/  LDCU UR35, c[0x0][0x39c] ;  /* 0x00007380ff2377ac */ /* 0x000e620008000800 */
[----:B------:R-:W-:Y:S01]  /*2ed60*/  @P1 STG.E.U16 desc[UR16][R12.64], R68 ;  /* 0x000000440c001986 */ /* 0x000fe2000c101510 */
[----:B0-----:R-:W-:Y:S01]  /*2ed70*/  IMAD.WIDE R14, R0, 0x2, R4 ;  /* 0x00000002000e7825 */ /* 0x001fe200078e0204 */
[----:B------:R-:W-:Y:S01]  /*2ed80*/  PRMT R69, R86, 0x7632, R69 ;  /* 0x0000763256457816 */ /* 0x000fe20000000045 */
[----:B------:R-:W0:Y:S01]  /*2ed90*/  LDCU UR64, c[0x0][0x398] ;  /* 0x00007300ff4077ac */ /* 0x000e220008000800 */
[----:B------:R5:W-:Y:S01]  /*2eda0*/  @P5 STG.E.U16 desc[UR16][R10.64], R67 ;  /* 0x000000430a005986 */ /* 0x000be2000c101510 */
[----:B------:R-:W0:Y:S01]  /*2edb0*/  LDCU UR66, c[0x0][0x398] ;  /* 0x00007300ff4277ac */ /* 0x000e220008000800 */
[----:B-----5:R-:W-:Y:S02]  /*2edc0*/  PRMT R67, R89, 0x7610, R67 ;  /* 0x0000761059437816 */ /* 0x020fe40000000043 */
[----:B------:R-:W5:Y:S01]  /*2edd0*/  LDL.LU.S16 R89, [R1+0x252] ;  /* 0x0002520001597983 */ /* 0x000f620000300600 */
[----:B------:R-:W-:-:S04]  /*2ede0*/  IMAD.WIDE R10, R0, 0x2, R6 ;  /* 0x00000002000a7825 */ /* 0x000fc800078e0206 */
[----:B------:R-:W-:Y:S01]  /*2edf0*/  VIADD R12, R93, 0x13 ;  /* 0x000000135d0c7836 */ /* 0x000fe20000000000 */
[----:B------:R0:W-:Y:S01]  /*2ee00*/  @P2 STG.E.U16 desc[UR16][R10.64], R85 ;  /* 0x000000550a002986 */ /* 0x0001e2000c101510 */
[----:B------:R-:W-:Y:S01]  /*2ee10*/  ISETP.LT.AND P1, PT, R73, UR68, !P6 ;  /* 0x0000004449007c0c */ /* 0x000fe2000f721270 */
[----:B------:R-:W1:Y:S02]  /*2ee20*/  LDCU UR68, c[0x0][0x398] ;  /* 0x00007300ff4477ac */ /* 0x000e640008000800 */
[----:B------:R-:W-:Y:S01]  /*2ee30*/  ISETP.GE.AND P5, PT, R12, UR62, PT ;  /* 0x0000003e0c007c0c */ /* 0x000fe2000bfa6270 */
[----:B------:R-:W5:Y:S01]  /*2ee40*/  LDL.S16 R72, [R1+0x150] ;  /* 0x0001500001487983 */ /* 0x000f620000100600 */
[----:B0-----:R-:W-:Y:S01]  /*2ee50*/  VIADD R10, R0, UR7 ;  /* 0x00000007000a7c36 */ /* 0x001fe20008000000 */
[----:B------:R-:W-:Y:S01]  /*2ee60*/  PRMT R11, R85, 0x7632, R11 ;  /* 0x00007632550b7816 */ /* 0x000fe2000000000b */
[----:B------:R-:W0:Y:S01]  /*2ee70*/  LDCU UR62, c[0x0][0x398] ;  /* 0x00007300ff3e77ac */ /* 0x000e220008000800 */
[----:B---3--:R-:W-:Y:S01]  /*2ee80*/  PRMT R0, R91, 0x7610, R0 ;  /* 0x000076105b007816 */ /* 0x008fe20000000000 */
[----:B------:R-:W-:Y:S01]  /*2ee90*/  IMAD.WIDE R12, R10, 0x2, R8 ;  /* 0x000000020a0c7825 */ /* 0x000fe200078e0208 */
[----:B------:R-:W-:Y:S01]  /*2eea0*/  ISETP.LT.AND P6, PT, R92, UR26, !P6 ;  /* 0x0000001a5c007c0c */ /* 0x000fe2000f7c1270 */
[----:B------:R2:W-:Y:S01]  /*2eeb0*/  @P4 STG.E.U16 desc[UR16][R14.64], R11 ;  /* 0x0000000b0e004986 */ /* 0x0005e2000c101510 */
[----:B------:R-:W-:Y:S01]  /*2eec0*/  ISETP.LT.AND P2, PT, R66, UR60, !P5 ;  /* 0x0000003c42007c0c */ /* 0x000fe2000ef41270 */
[----:B------:R-:W3:Y:S02]  /*2eed0*/  LDCU UR60, c[0x0][0x39c] ;  /* 0x00007380ff3c77ac */ /* 0x000ee40008000800 */
[----:B------:R0:W-:Y:S01]  /*2eee0*/  @P3 STG.E.U16 desc[UR16][R12.64], R0 ;  /* 0x000000000c003986 */ /* 0x0001e2000c101510 */
[----:B------:R-:W-:Y:S01]  /*2eef0*/  ISETP.LT.AND P4, PT, R74, UR73, !P5 ;  /* 0x000000494a007c0c */ /* 0x000fe2000ef81270 */
[----:B------:R-:W1:Y:S01]  /*2ef00*/  LDCU UR26, c[0x0][0x398] ;  /* 0x00007300ff1a77ac */ /* 0x000e620008000800 */
[----:B----4-:R-:W-:Y:S01]  /*2ef10*/  PRMT R68, R90, 0x7610, R68 ;  /* 0x000076105a447816 */ /* 0x010fe20000000044 */
[----:B------:R-:W4:Y:S01]  /*2ef20*/  LDL.LU.S16 R91, [R1+0x152] ;  /* 0x00015200015b7983 */ /* 0x000f220000300600 */
[----:B--2---:R-:W-:Y:S01]  /*2ef30*/  PRMT R11, R70, 0x7610, R11 ;  /* 0x00007610460b7816 */ /* 0x004fe2000000000b */
[----:B------:R-:W-:-:S04]  /*2ef40*/  IMAD.WIDE R14, R10, 0x2, R2 ;  /* 0x000000020a0e7825 */ /* 0x000fc800078e0202 */
[----:B0-----:R-:W-:Y:S01]  /*2ef50*/  VIADD R0, R93, 0x14 ;  /* 0x000000145d007836 */ /* 0x001fe20000000000 */
[----:B------:R0:W-:Y:S01]  /*2ef60*/  @P0 STG.E.U16 desc[UR16][R14.64], R11 ;  /* 0x0000000b0e000986 */ /* 0x0001e2000c101510 */
[----:B------:R-:W-:Y:S01]  /*2ef70*/  IMAD.WIDE R12, R10, 0x2, R6 ;  /* 0x000000020a0c7825 */ /* 0x000fe200078e0206 */
[----:B------:R-:W-:Y:S01]  /*2ef80*/  ISETP.LT.AND P3, PT, R73, UR67, !P5 ;  /* 0x0000004349007c0c */ /* 0x000fe2000ef61270 */
[----:B------:R-:W2:Y:S01]  /*2ef90*/  LDCU UR73, c[0x0][0x398] ;  /* 0x00007300ff4977ac */ /* 0x000ea20008000800 */
[----:B------:R-:W-:Y:S01]  /*2efa0*/  ISETP.GE.AND P0, PT, R0, UR59, PT ;  /* 0x0000003b00007c0c */ /* 0x000fe2000bf06270 */
[C---:B------:R-:W-:Y:S01]  /*2efb0*/  VIADD R0, R10.reuse, UR7 ;  /* 0x000000070a007c36 */ /* 0x040fe20008000000 */
[----:B------:R1:W-:Y:S04]  /*2efc0*/  @P1 STG.E.U16 desc[UR16][R12.64], R86 ;  /* 0x000000560c001986 */ /* 0x0003e8000c101510 */
[----:B------:R-:W2:Y:S01]  /*2efd0*/  LDL.S16 R70, [R1+0x254] ;  /* 0x0002540001467983 */ /* 0x000ea20000100600 */
[----:B0-----:R-:W-:Y:S01]  /*2efe0*/  IMAD.WIDE R14, R10, 0x2, R4 ;  /* 0x000000020a0e7825 */ /* 0x001fe200078e0204 */
[----:B------:R-:W-:-:S02]  /*2eff0*/  ISETP.LT.AND P5, PT, R92, UR14, !P5 ;  /* 0x0000000e5c007c0c */ /* 0x000fc4000efa1270 */
[----:B------:R-:W3:Y:S01]  /*2f000*/  LDL.LU.S16 R90, [R1+0x256] ;  /* 0x00025600015a7983 */ /* 0x000ee20000300600 */
[----:B------:R-:W0:Y:S01]  /*2f010*/  LDCU UR67, c[0x0][0x398] ;  /* 0x00007300ff4377ac */ /* 0x000e220008000800 */
[C---:B------:R-:W-:Y:S01]  /*2f020*/  IMAD.WIDE R10, R0.reuse, 0x2, R2 ;  /* 0x00000002000a7825 */ /* 0x040fe200078e0202 */
[----:B------:R-:W0:Y:S03]  /*2f030*/  LDCU UR59, c[0x0][0x398] ;  /* 0x00007300ff3b77ac */ /* 0x000e260008000800 */
[----:B-1----:R-:W-:Y:S01]  /*2f040*/  IMAD.WIDE R12, R0, 0x2, R8 ;  /* 0x00000002000c7825 */ /* 0x002fe200078e0208 */
[----:B------:R1:W-:Y:S01]  /*2f050*/  @P6 STG.E.U16 desc[UR16][R14.64], R69 ;  /* 0x000000450e006986 */ /* 0x0003e2000c101510 */
[----:B------:R-:W-:Y:S01]  /*2f060*/  ISETP.LT.AND P1, PT, R66, UR4, !P0 ;  /* 0x0000000442007c0c */ /* 0x000fe2000c721270 */
[----:B------:R-:W0:Y:S02]  /*2f070*/  LDCU UR4, c[0x0][0x39c] ;  /* 0x00007380ff0477ac */ /* 0x000e240008000800 */
[----:B------:R-:W-:Y:S01]  /*2f080*/  @P2 STG.E.U16 desc[UR16][R12.64], R68 ;  /* 0x000000440c002986 */ /* 0x000fe2000c101510 */
[----:B------:R-:W0:Y:S03]  /*2f090*/  LDCU UR14, c[0x0][0x398] ;  /* 0x00007300ff0e77ac */ /* 0x000e260008000800 */
[----:B------:R0:W-:Y:S01]  /*2f0a0*/  @P4 STG.E.U16 desc[UR16][R10.64], R67 ;  /* 0x000000430a004986 */ /* 0x0001e2000c101510 */
[----:B-1----:R-:W-:-:S04]  /*2f0b0*/  IMAD.WIDE R14, R0, 0x2, R4 ;  /* 0x00000002000e7825 */ /* 0x002fc800078e0204 */
[----:B0-----:R-:W-:-:S05]  /*2f0c0*/  IMAD.WIDE R10, R0, 0x2, R6 ;  /* 0x00000002000a7825 */ /* 0x001fca00078e0206 */
[----:B------:R0:W-:Y:S02]  /*2f0d0*/  @P3 STG.E.U16 desc[UR16][R10.64], R87 ;  /* 0x000000570a003986 */ /* 0x0001e4000c101510 */
[----:B0-----:R-:W-:Y:S01]  /*2f0e0*/  VIADD R10, R0, UR7 ;  /* 0x00000007000a7c36 */ /* 0x001fe20008000000 */
[----:B------:R-:W-:Y:S02]  /*2f0f0*/  PRMT R0, R71, 0x7610, R0 ;  /* 0x0000761047007816 */ /* 0x000fe40000000000 */
[----:B------:R-:W3:Y:S01]  /*2f100*/  LDL.S16 R71, [R1+0x154] ;  /* 0x0001540001477983 */ /* 0x000ee20000100600 */
[----:B-----5:R-:W-:-:S03]  /*2f110*/  PRMT R67, R89, 0x7610, R67 ;  /* 0x0000761059437816 */ /* 0x020fc60000000043 */
[----:B------:R-:W5:Y:S01]  /*2f120*/  LDL.LU.S16 R89, [R1+0x156] ;  /* 0x0001560001597983 */ /* 0x000f620000300600 */
[----:B------:R-:W-:Y:S01]  /*2f130*/  VIADD R12, R93, 0x15 ;  /* 0x000000155d0c7836 */ /* 0x000fe20000000000 */
[----:B------:R-:W-:Y:S01]  /*2f140*/  ISETP.LT.AND P6, PT, R74, UR33, !P0 ;  /* 0x000000214a007c0c */ /* 0x000fe2000c7c1270 */
[----:B------:R-:W0:Y:S01]  /*2f150*/  LDCU UR33, c[0x0][0x398] ;  /* 0x00007300ff2177ac */ /* 0x000e220008000800 */
[----:B------:R-:W-:Y:S02]  /*2f160*/  PRMT R11, R87, 0x7632, R11 ;  /* 0x00007632570b7816 */ /* 0x000fe4000000000b */
[----:B------:R-:W-:Y:S01]  /*2f170*/  ISETP.GE.AND P4, PT, R12, UR57, PT ;  /* 0x000000390c007c0c */ /* 0x000fe2000bf86270 */
[----:B------:R-:W-:Y:S01]  /*2f180*/  IMAD.WIDE R12, R10, 0x2, R8 ;  /* 0x000000020a0c7825 */ /* 0x000fe200078e0208 */
[----:B------:R-:W-:Y:S01]  /*2f190*/  ISETP.LT.AND P2, PT, R73, UR31, !P0 ;  /* 0x0000001f49007c0c */ /* 0x000fe2000c741270 */
[----:B------:R1:W-:Y:S01]  /*2f1a0*/  @P5 STG.E.U16 desc[UR16][R14.64], R11 ;  /* 0x0000000b0e005986 */ /* 0x0003e2000c101510 */
[----:B------:R-:W-:Y:S01]  /*2f1b0*/  ISETP.LT.AND P0, PT, R92, UR41, !P0 ;  /* 0x000000295c007c0c */ /* 0x000fe2000c701270 */
[----:B------:R-:W0:Y:S02]  /*2f1c0*/  LDCU UR31, c[0x0][0x398] ;  /* 0x00007300ff1f77ac */ /* 0x000e240008000800 */
[----:B------:R0:W-:Y:S01]  /*2f1d0*/  @P1 STG.E.U16 desc[UR16][R12.64], R0 ;  /* 0x000000000c001986 */ /* 0x0001e2000c101510 */
[----:B------:R-:W-:Y:S01]  /*2f1e0*/  ISETP.LT.AND P3, PT, R66, UR44, !P4 ;  /* 0x0000002c42007c0c */ /* 0x000fe2000e761270 */
[----:B------:R-:W2:Y:S01]  /*2f1f0*/  LDCU UR44, c[0x0][0x39c] ;  /* 0x00007380ff2c77ac */ /* 0x000ea20008000800 */
[----:B------:R-:W-:Y:S01]  /*2f200*/  ISETP.LT.AND P5, PT, R74, UR69, !P4 ;  /* 0x000000454a007c0c */ /* 0x000fe2000e7a1270 */
[----:B------:R-:W2:Y:S01]  /*2f210*/  LDCU UR41, c[0x0][0x398] ;  /* 0x00007300ff2977ac */ /* 0x000ea20008000800 */
[----:B-1----:R-:W-:Y:S01]  /*2f220*/  IMAD.WIDE R14, R10, 0x2, R2 ;  /* 0x000000020a0e7825 */ /* 0x002fe200078e0202 */
[----:B------:R-:W1:Y:S03]  /*2f230*/  LDCU UR57, c[0x0][0x398] ;  /* 0x00007300ff3977ac */ /* 0x000e660008000800 */
[----:B0-----:R-:W-:Y:S01]  /*2f240*/  VIADD R0, R93, 0x16 ;  /* 0x000000165d007836 */ /* 0x001fe20000000000 */
[----:B------:R-:W-:Y:S01]  /*2f250*/  PRMT R11, R72, 0x7610, R11 ;  /* 0x00007610480b7816 */ /* 0x000fe2000000000b */
[----:B------:R-:W-:Y:S01]  /*2f260*/  IMAD.WIDE R12, R10, 0x2, R6 ;  /* 0x000000020a0c7825 */ /* 0x000fe200078e0206 */
[----:B------:R0:W-:Y:S01]  /*2f270*/  @P6 STG.E.U16 desc[UR16][R14.64], R67 ;  /* 0x000000430e006986 */ /* 0x0001e2000c101510 */
[----:B----4-:R-:W-:Y:S01]  /*2f280*/  PRMT R69, R91, 0x7610, R69 ;  /* 0x000076105b457816 */ /* 0x010fe20000000045 */
[----:B------:R-:W4:Y:S01]  /*2f290*/  LDCU UR69, c[0x0][0x398] ;  /* 0x00007300ff4577ac */ /* 0x000f220008000800 */
[----:B------:R-:W-:Y:S01]  /*2f2a0*/  ISETP.GE.AND P6, PT, R0, UR40, PT ;  /* 0x0000002800007c0c */ /* 0x000fe2000bfc6270 */
[C---:B------:R-:W-:Y:S01]  /*2f2b0*/  VIADD R0, R10.reuse, UR7 ;  /* 0x000000070a007c36 */ /* 0x040fe20008000000 */
[----:B------:R-:W4:Y:S01]  /*2f2c0*/  LDL.S16 R91, [R1+0x258] ;  /* 0x00025800015b7983 */ /* 0x000f220000100600 */
[----:B------:R-:W-:Y:S01]  /*2f2d0*/  ISETP.LT.AND P1, PT, R73, UR24, !P4 ;  /* 0x0000001849007c0c */ /* 0x000fe2000e721270 */
[----:B------:R-:W1:Y:S02]  /*2f2e0*/  LDCU UR24, c[0x0][0x398] ;  /* 0x00007300ff1877ac */ /* 0x000e640008000800 */
[----:B------:R2:W-:Y:S01]  /*2f2f0*/  @P2 STG.E.U16 desc[UR16][R12.64], R11 ;  /* 0x0000000b0c002986 */ /* 0x0005e2000c101510 */
[----:B0-----:R-:W-:Y:S01]  /*2f300*/  IMAD.WIDE R14, R10, 0x2, R4 ;  /* 0x000000020a0e7825 */ /* 0x001fe200078e0204 */
[----:B------:R-:W0:Y:S04]  /*2f310*/  LDCU UR40, c[0x0][0x398] ;  /* 0x00007300ff2877ac */ /* 0x000e280008000800 */
[----:B------:R-:W-:Y:S01]  /*2f320*/  @P0 STG.E.U16 desc[UR16][R14.64], R69 ;  /* 0x000000450e000986 */ /* 0x000fe2000c101510 */
[----:B--2---:R-:W-:Y:S01]  /*2f330*/  PRMT R68, R70, 0x7610, R68 ;  /* 0x0000761046447816 */ /* 0x004fe20000000044 */
[----:B------:R-:W-:Y:S01]  /*2f340*/  IMAD.WIDE R12, R0, 0x2, R8 ;  /* 0x00000002000c7825 */ /* 0x000fe200078e0208 */
[----:B---3--:R-:W-:-:S03]  /*2f350*/  PRMT R67, R90, 0x7610, R67 ;  /* 0x000076105a437816 */ /* 0x008fc60000000043 */
[C---:B------:R-:W-:Y:S01]  /*2f360*/  IMAD.WIDE R10, R0.reuse, 0x2, R2 ;  /* 0x00000002000a7825 */ /* 0x040fe200078e0202 */
[----:B------:R-:W2:Y:S04]  /*2f370*/  LDL.LU.S16 R90, [R1+0x25a] ;  /* 0x00025a00015a7983 */ /* 0x000ea80000300600 */
[----:B------:R-:W-:Y:S04]  /*2f380*/  @P3 STG.E.U16 desc[UR16][R12.64], R68 ;  /* 0x000000440c003986 */ /* 0x000fe8000c101510 */
[----:B------:R3:W-:Y:S04]  /*2f390*/  @P5 STG.E.U16 desc[UR16][R10.64], R67 ;  /* 0x000000430a005986 */ /* 0x0007e8000c101510 */
[----:B------:R-:W2:Y:S04]  /*2f3a0*/  LDL.S16 R72, [R1+0x158] ;  /* 0x0001580001487983 */ /* 0x000ea80000100600 */
[----:B------:R-:W2:Y:S01]  /*2f3b0*/  LDL.LU.S16 R70, [R1+0x15a] ;  /* 0x00015a0001467983 */ /* 0x000ea20000300600 */
[----:B---3--:R-:W-:Y:S01]  /*2f3c0*/  IMAD.WIDE R10, R0, 0x2, R6 ;  /* 0x00000002000a7825 */ /* 0x008fe200078e0206 */
[----:B------:R-:W-:-:S02]  /*2f3d0*/  PRMT R13, R71, 0x7610, R13 ;  /* 0x00007610470d7816 */ /* 0x000fc4000000000d */
[----:B------:R-:W3:Y:S04]  /*2f3e0*/  LDL.S16 R71, [R1+0x25c] ;  /* 0x00025c0001477983 */ /* 0x000ee80000100600 */
[----:B------:R5:W-:Y:S02]  /*2f3f0*/  @P1 STG.E.U16 desc[UR16][R10.64], R13 ;  /* 0x0000000d0a001986 */ /* 0x000be4000c101510 */
[----:B-----5:R-:W-:Y:S02]  /*2f400*/  PRMT R11, R89, 0x7610, R11 ;  /* 0x00007610590b7816 */ /* 0x020fe4000000000b */
[----:B------:R-:W5:Y:S01]  /*2f410*/  LDL.LU.S16 R89, [R1+0x25e] ;  /* 0x00025e0001597983 */ /* 0x000f620000300600 */
[----:B------:R-:W-:Y:S01]  /*2f420*/  ISETP.LT.AND P4, PT, R92, UR61, !P4 ;  /* 0x0000003d5c007c0c */ /* 0x000fe2000e781270 */
[----:B------:R-:W-:-:S02]  /*2f430*/  VIADD R10, R0, UR7 ;  /* 0x00000007000a7c36 */ /* 0x000fc40008000000 */
[----:B------:R-:W-:Y:S01]  /*2f440*/  IMAD.WIDE R14, R0, 0x2, R4 ;  /* 0x00000002000e7825 */ /* 0x000fe200078e0204 */
[----:B------:R-:W-:Y:S01]  /*2f450*/  ISETP.LT.AND P2, PT, R66, UR30, !P6 ;  /* 0x0000001e42007c0c */ /* 0x000fe2000f741270 */
[----:B------:R-:W0:Y:S01]  /*2f460*/  LDCU UR30, c[0x0][0x39c] ;  /* 0x00007380ff1e77ac */ /* 0x000e220008000800 */
[----:B------:R-:W-:Y:S01]  /*2f470*/  ISETP.LT.AND P0, PT, R74, UR42, !P6 ;  /* 0x0000002a4a007c0c */ /* 0x000fe2000f701270 */
[----:B------:R-:W-:Y:S01]  /*2f480*/  VIADD R12, R93, 0x17 ;  /* 0x000000175d0c7836 */ /* 0x000fe20000000000 */
[----:B------:R-:W-:Y:S01]  /*2f490*/  ISETP.LT.AND P3, PT, R73, UR43, !P6 ;  /* 0x0000002b49007c0c */ /* 0x000fe2000f761270 */
[----:B------:R-:W0:Y:S03]  /*2f4a0*/  LDCU UR61, c[0x0][0x398] ;  /* 0x00007300ff3d77ac */ /* 0x000e260008000800 */
[----:B------:R-:W-:Y:S01]  /*2f4b0*/  ISETP.GE.AND P5, PT, R12, UR8, PT ;  /* 0x000000080c007c0c */ /* 0x000fe2000bfa6270 */
[C---:B------:R-:W-:Y:S01]  /*2f4c0*/  IMAD.WIDE R12, R10.reuse, 0x2, R8 ;  /* 0x000000020a0c7825 */ /* 0x040fe200078e0208 */
[----:B------:R0:W-:Y:S01]  /*2f4d0*/  @P4 STG.E.U16 desc[UR16][R14.64], R11 ;  /* 0x0000000b0e004986 */ /* 0x0001e2000c101510 */
[----:B----4-:R-:W-:Y:S01]  /*2f4e0*/  PRMT R0, R91, 0x7610, R0 ;  /* 0x000076105b007816 */ /* 0x010fe20000000000 */
[----:B------:R-:W4:Y:S02]  /*2f4f0*/  LDCU UR42, c[0x0][0x398] ;  /* 0x00007300ff2a77ac */ /* 0x000f240008000800 */
[----:B------:R-:W4:Y:S01]  /*2f500*/  LDL.S16 R91, [R1+0x15c] ;  /* 0x00015c00015b7983 */ /* 0x000f220000100600 */
[----:B0-----:R-:W-:Y:S01]  /*2f510*/  IMAD.WIDE R14, R10, 0x2, R2 ;  /* 0x000000020a0e7825 */ /* 0x001fe200078e0202 */
[----:B--2---:R-:W-:Y:S01]  /*2f520*/  PRMT R67, R90, 0x7610, R67 ;  /* 0x000076105a437816 */ /* 0x004fe20000000043 */
[----:B------:R-:W0:Y:S01]  /*2f530*/  LDCU UR43, c[0x0][0x398] ;  /* 0x00007300ff2b77ac */ /* 0x000e220008000800 */
[----:B------:R-:W2:Y:S01]  /*2f540*/  LDL.LU.S16 R90, [R1+0x15e] ;  /* 0x00015e00015a7983 */ /* 0x000ea20000300600 */
[----:B------:R-:W-:Y:S01]  /*2f550*/  PRMT R69, R70, 0x7610, R69 ;  /* 0x0000761046457816 */ /* 0x000fe20000000045 */
[----:B------:R-:W0:Y:S02]  /*2f560*/  LDCU UR8, c[0x0][0x398] ;  /* 0x00007300ff0877ac */ /* 0x000e240008000800 */
[----:B------:R-:W2:Y:S04]  /*2f570*/  LDL.S16 R70, [R1+0x260] ;  /* 0x0002600001467983 */ /* 0x000ea80000100600 */
[----:B------:R-:W-:Y:S04]  /*2f580*/  @P2 STG.E.U16 desc[UR16][R12.64], R0 ;  /* 0x000000000c002986 */ /* 0x000fe8000c101510 */
[----:B------:R5:W-:Y:S02]  /*2f590*/  @P0 STG.E.U16 desc[UR16][R14.64], R67 ;  /* 0x000000430e000986 */ /* 0x000be4000c101510 */
[----:B-----5:R-:W-:-:S02]  /*2f5a0*/  PRMT R67, R89, 0x7610, R67 ;  /* 0x0000761059437816 */ /* 0x020fc40000000043 */
[----:B------:R-:W5:Y:S01]  /*2f5b0*/  LDL.LU.S16 R89, [R1+0x262] ;  /* 0x0002620001597983 */ /* 0x000f620000300600 */
[----:B------:R-:W-:Y:S01]  /*2f5c0*/  VIADD R0, R93, 0x18 ;  /* 0x000000185d007836 */ /* 0x000fe20000000000 */
[----:B------:R-:W-:Y:S02]  /*2f5d0*/  ISETP.LT.AND P6, PT, R92, UR38, !P6 ;  /* 0x000000265c007c0c */ /* 0x000fe4000f7c1270 */
[----:B------:R-:W-:Y:S01]  /*2f5e0*/  ISETP.LT.AND P1, PT, R66, UR47, !P5 ;  /* 0x0000002f42007c0c */ /* 0x000fe2000ef21270 */
[----:B------:R-:W-:Y:S01]  /*2f5f0*/  IMAD.WIDE R12, R10, 0x2, R6 ;  /* 0x000000020a0c7825 */ /* 0x000fe200078e0206 */
[----:B------:R-:W-:Y:S01]  /*2f600*/  ISETP.LT.AND P4, PT, R74, UR32, !P5 ;  /* 0x000000204a007c0c */ /* 0x000fe2000ef81270 */
[----:B------:R-:W0:Y:S01]  /*2f610*/  LDCU UR47, c[0x0][0x39c] ;  /* 0x00007380ff2f77ac */ /* 0x000e220008000800 */
[----:B------:R-:W-:Y:S02]  /*2f620*/  PRMT R11, R72, 0x7610, R11 ;  /* 0x00007610480b7816 */ /* 0x000fe4000000000b */
[----:B------:R-:W-:Y:S01]  /*2f630*/  ISETP.GE.AND P0, PT, R0, UR76, PT ;  /* 0x0000004c00007c0c */ /* 0x000fe2000bf06270 */
[C---:B------:R-:W-:Y:S01]  /*2f640*/  VIADD R0, R10.reuse, UR7 ;  /* 0x000000070a007c36 */ /* 0x040fe20008000000 */
[----:B------:R-:W-:Y:S01]  /*2f650*/  ISETP.LT.AND P2, PT, R73, UR36, !P5 ;  /* 0x0000002449007c0c */ /* 0x000fe2000ef41270 */
[----:B------:R0:W-:Y:S01]  /*2f660*/  @P3 STG.E.U16 desc[UR16][R12.64], R11 ;  /* 0x0000000b0c003986 */ /* 0x0001e2000c101510 */
[----:B------:R-:W-:Y:S01]  /*2f670*/  IMAD.WIDE R14, R10, 0x2, R4 ;  /* 0x000000020a0e7825 */ /* 0x000fe200078e0204 */
[----:B---3--:R-:W-:Y:S01]  /*2f680*/  PRMT R68, R71, 0x7610, R68 ;  /* 0x0000761047447816 */ /* 0x008fe20000000044 */
[----:B------:R-:W3:Y:S01]  /*2f690*/  LDCU UR38, c[0x0][0x398] ;  /* 0x00007300ff2677ac */ /* 0x000ee20008000800 */
[----:B------:R-:W3:Y:S01]  /*2f6a0*/  LDL.S16 R72, [R1+0x160] ;  /* 0x0001600001487983 */ /* 0x000ee20000100600 */
[----:B------:R-:W1:Y:S03]  /*2f6b0*/  LDCU UR32, c[0x0][0x398] ;  /* 0x00007300ff2077ac */ /* 0x000e660008000800 */
[----:B------:R-:W-:Y:S01]  /*2f6c0*/  @P6 STG.E.U16 desc[UR16][R14.64], R69 ;  /* 0x000000450e006986 */ /* 0x000fe2000c101510 */
[----:B------:R-:W1:Y:S01]  /*2f6d0*/  LDCU UR36, c[0x0][0x398] ;  /* 0x00007300ff2477ac */ /* 0x000e620008000800 */
[----:B0-----:R-:W-:-:S02]  /*2f6e0*/  IMAD.WIDE R12, R0, 0x2, R8 ;  /* 0x00000002000c7825 */ /* 0x001fc400078e0208 */
[----:B------:R-:W3:Y:S01]  /*2f6f0*/  LDL.LU.S16 R71, [R1+0x162] ;  /* 0x0001620001477983 */ /* 0x000ee20000300600 */
[----:B------:R-:W0:Y:S01]  /*2f700*/  LDCU UR76, c[0x0][0x398] ;  /* 0x00007300ff4c77ac */ /* 0x000e220008000800 */
[----:B------:R-:W-:Y:S02]  /*2f710*/  IMAD.WIDE R10, R0, 0x2, R2 ;  /* 0x00000002000a7825 */ /* 0x000fe400078e0202 */
[----:B------:R4:W-:Y:S04]  /*2f720*/  @P1 STG.E.U16 desc[UR16][R12.64], R68 ;  /* 0x000000440c001986 */ /* 0x0009e8000c101510 */
[----:B------:R0:W-:Y:S01]  /*2f730*/  @P4 STG.E.U16 desc[UR16][R10.64], R67 ;  /* 0x000000430a004986 */ /* 0x0001e2000c101510 */
[----:B----4-:R-:W-:-:S03]  /*2f740*/  PRMT R13, R91, 0x7610, R13 ;  /* 0x000076105b0d7816 */ /* 0x010fc6000000000d */
[----:B------:R-:W4:Y:S01]  /*2f750*/  LDL.S16 R91, [R1+0x264] ;  /* 0x00026400015b7983 */ /* 0x000f220000100600 */
[----:B0-----:R-:W-:-:S05]  /*2f760*/  IMAD.WIDE R10, R0, 0x2, R6 ;  /* 0x00000002000a7825 */ /* 0x001fca00078e0206 */
[----:B------:R2:W-:Y:S01]  /*2f770*/  @P2 STG.E.U16 desc[UR16][R10.64], R13 ;  /* 0x0000000d0a002986 */ /* 0x0005e2000c101510 */
[----:B------:R-:W-:Y:S01]  /*2f780*/  IMAD.WIDE R14, R0, 0x2, R4 ;  /* 0x00000002000e7825 */ /* 0x000fe200078e0204 */
[----:B--2---:R-:W-:Y:S02]  /*2f790*/  PRMT R11, R90, 0x7610, R11 ;  /* 0x000076105a0b7816 */ /* 0x004fe4000000000b */
[----:B------:R-:W2:Y:S01]  /*2f7a0*/  LDL.LU.S16 R90, [R1+0x266] ;  /* 0x00026600015a7983 */ /* 0x000ea20000300600 */
[----:B------:R-:W-:Y:S01]  /*2f7b0*/  VIADD R10, R0, UR7 ;  /* 0x00000007000a7c36 */ /* 0x000fe20008000000 */
[----:B------:R-:W-:Y:S02]  /*2f7c0*/  PRMT R0, R70, 0x7610, R0 ;  /* 0x0000761046007816 */ /* 0x000fe40000000000 */
[----:B------:R-:W2:Y:S01]  /*2f7d0*/  LDL.S16 R70, [R1+0x164] ;  /* 0x0001640001467983 */ /* 0x000ea20000100600 */
[----:B-----5:R-:W-:-:S03]  /*2f7e0*/  PRMT R67, R89, 0x7610, R67 ;  /* 0x0000761059437816 */ /* 0x020fc60000000043 */
[----:B------:R-:W5:Y:S01]  /*2f7f0*/  LDL.LU.S16 R89, [R1+0x166] ;  /* 0x0001660001597983 */ /* 0x000f620000300600 */
[----:B------:R-:W-:Y:S02]  /*2f800*/  ISETP.LT.AND P5, PT, R92, UR77, !P5 ;  /* 0x0000004d5c007c0c */ /* 0x000fe4000efa1270 */
[----:B------:R-:W-:Y:S01]  /*2f810*/  ISETP.LT.AND P3, PT, R66, UR51, !P0 ;  /* 0x0000003342007c0c */ /* 0x000fe2000c761270 */
[----:B------:R-:W-:Y:S01]  /*2f820*/  VIADD R12, R93, 0x19 ;  /* 0x000000195d0c7836 */ /* 0x000fe20000000000 */
[----:B------:R-:W-:Y:S01]  /*2f830*/  ISETP.LT.AND P6, PT, R74, UR58, !P0 ;  /* 0x0000003a4a007c0c */ /* 0x000fe2000c7c1270 */
[----:B------:R-:W0:Y:S03]  /*2f840*/  LDCU UR51, c[0x0][0x39c] ;  /* 0x00007380ff3377ac */ /* 0x000e260008000800 */
[----:B------:R-:W-:Y:S01]  /*2f850*/  ISETP.GE.AND P4, PT, R12, UR55, PT ;  /* 0x000000370c007c0c */ /* 0x000fe2000bf86270 */
[----:B------:R-:W-:Y:S01]  /*2f860*/  IMAD.WIDE R12, R10, 0x2, R8 ;  /* 0x000000020a0c7825 */ /* 0x000fe200078e0208 */
[----:B------:R-:W-:Y:S01]  /*2f870*/  ISETP.LT.AND P1, PT, R73, UR63, !P0 ;  /* 0x0000003f49007c0c */ /* 0x000fe2000c721270 */
[----:B------:R-:W0:Y:S02]  /*2f880*/  LDCU UR77, c[0x0][0x398] ;  /* 0x00007300ff4d77ac */ /* 0x000e240008000800 */
[----:B------:R1:W-:Y:S01]  /*2f890*/  @P5 STG.E.U16 desc[UR16][R14.64], R11 ;  /* 0x0000000b0e005986 */ /* 0x0003e2000c101510 */
[----:B------:R-:W-:Y:S01]  /*2f8a0*/  ISETP.LT.AND P0, PT, R92, UR12, !P0 ;  /* 0x0000000c5c007c0c */ /* 0x000fe2000c701270 */
[----:B------:R-:W0:Y:S02]  /*2f8b0*/  LDCU UR58, c[0x0][0x398] ;  /* 0x00007300ff3a77ac */ /* 0x000e240008000800 */
[----:B------:R0:W-:Y:S01]  /*2f8c0*/  @P3 STG.E.U16 desc[UR16][R12.64], R0 ;  /* 0x000000000c003986 */ /* 0x0001e2000c101510 */
[----:B------:R-:W-:Y:S01]  /*2f8d0*/  ISETP.LT.AND P2, PT, R66, UR50, !P4 ;  /* 0x0000003242007c0c */ /* 0x000fe2000e741270 */
[----:B------:R-:W2:Y:S01]  /*2f8e0*/  LDCU UR63, c[0x0][0x398] ;  /* 0x00007300ff3f77ac */ /* 0x000ea20008000800 */
[----:B------:R-:W-:-:S02]  /*2f8f0*/  ISETP.LT.AND P5, PT, R74, UR10, !P4 ;  /* 0x0000000a4a007c0c */ /* 0x000fc4000e7a1270 */
[----:B---3--:R-:W-:Y:S01]  /*2f900*/  PRMT R69, R71, 0x7610, R69 ;  /* 0x0000761047457816 */ /* 0x008fe20000000045 */
[----:B------:R-:W3:Y:S01]  /*2f910*/  LDCU UR50, c[0x0][0x39c] ;  /* 0x00007380ff3277ac */ /* 0x000ee20008000800 */
[----:B-1----:R-:W-:Y:S01]  /*2f920*/  IMAD.WIDE R14, R10, 0x2, R2 ;  /* 0x000000020a0e7825 */ /* 0x002fe200078e0202 */
[----:B------:R-:W-:Y:S01]  /*2f930*/  PRMT R11, R72, 0x7610, R11 ;  /* 0x00007610480b7816 */ /* 0x000fe2000000000b */
[----:B------:R-:W3:Y:S01]  /*2f940*/  LDL.S16 R71, [R1+0x268] ;  /* 0x0002680001477983 */ /* 0x000ee20000100600 */
[----:B------:R-:W1:Y:S01]  /*2f950*/  LDCU UR12, c[0x0][0x398] ;  /* 0x00007300ff0c77ac */ /* 0x000e620008000800 */
[----:B0-----:R-:W-:Y:S02]  /*2f960*/  VIADD R0, R93, 0x1a ;  /* 0x0000001a5d007836 */ /* 0x001fe40000000000 */
[----:B------:R-:W-:Y:S01]  /*2f970*/  IMAD.WIDE R12, R10, 0x2, R6 ;  /* 0x000000020a0c7825 */ /* 0x000fe200078e0206 */
[----:B------:R0:W-:Y:S01]  /*2f980*/  @P6 STG.E.U16 desc[UR16][R14.64], R67 ;  /* 0x000000430e006986 */ /* 0x0001e2000c101510 */
[----:B------:R-:W-:Y:S01]  /*2f990*/  ISETP.LT.AND P3, PT, R73, UR56, !P4 ;  /* 0x0000003849007c0c */ /* 0x000fe2000e761270 */
[----:B------:R-:W1:Y:S01]  /*2f9a0*/  LDCU UR55, c[0x0][0x398] ;  /* 0x00007300ff3777ac */ /* 0x000e620008000800 */
[----:B------:R-:W-:Y:S01]  /*2f9b0*/  ISETP.GE.AND P6, PT, R0, UR72, PT ;  /* 0x0000004800007c0c */ /* 0x000fe2000bfc6270 */
[C---:B------:R-:W-:Y:S01]  /*2f9c0*/  VIADD R0, R10.reuse, UR7 ;  /* 0x000000070a007c36 */ /* 0x040fe20008000000 */
[----:B------:R1:W-:Y:S01]  /*2f9d0*/  @P1 STG.E.U16 desc[UR16][R12.64], R11 ;  /* 0x0000000b0c001986 */ /* 0x0003e2000c101510 */
[----:B------:R-:W1:Y:S01]  /*2f9e0*/  LDCU UR10, c[0x0][0x398] ;  /* 0x00007300ff0a77ac */ /* 0x000e620008000800 */
[----:B----4-:R-:W-:Y:S01]  /*2f9f0*/  PRMT R68, R91, 0x7610, R68 ;  /* 0x000076105b447816 */ /* 0x010fe20000000044 */
[----:B------:R-:W4:Y:S01]  /*2fa00*/  LDCU UR56, c[0x0][0x398] ;  /* 0x00007300ff3877ac */ /* 0x000f220008000800 */
[----:B0-----:R-:W-:Y:S01]  /*2fa10*/  IMAD.WIDE R14, R10, 0x2, R4 ;  /* 0x000000020a0e7825 */ /* 0x001fe200078e0204 */
[----:B--2---:R-:W-:-:S03]  /*2fa20*/  PRMT R67, R90, 0x7610, R67 ;  /* 0x000076105a437816 */ /* 0x004fc60000000043 */
[----:B-1----:R-:W-:Y:S01]  /*2fa30*/  IMAD.WIDE R12, R0, 0x2, R8 ;  /* 0x00000002000c7825 */ /* 0x002fe200078e0208 */
[----:B------:R-:W2:Y:S01]  /*2fa40*/  LDL.LU.S16 R90, [R1+0x26a] ;  /* 0x00026a00015a7983 */ /* 0x000ea20000300600 */
[----:B------:R-:W-:Y:S01]  /*2fa50*/  ISETP.LT.AND P4, PT, R92, UR22, !P4 ;  /* 0x000000165c007c0c */ /* 0x000fe2000e781270 */
[----:B------:R-:W0:Y:S01]  /*2fa60*/  LDCU UR22, c[0x0][0x398] ;  /* 0x00007300ff1677ac */ /* 0x000e220008000800 */
[----:B------:R-:W-:Y:S01]  /*2fa70*/  IMAD.WIDE R10, R0, 0x2, R2 ;  /* 0x00000002000a7825 */ /* 0x000fe200078e0202 */
[----:B------:R-:W-:Y:S01]  /*2fa80*/  @P0 STG.E.U16 desc[UR16][R14.64], R69 ;  /* 0x000000450e000986 */ /* 0x000fe2000c101510 */
[----:B------:R-:W1:Y:S03]  /*2fa90*/  LDCU UR72, c[0x0][0x398] ;  /* 0x00007300ff4877ac */ /* 0x000e660008000800 */
[----:B------:R0:W-:Y:S04]  /*2faa0*/  @P2 STG.E.U16 desc[UR16][R12.64], R68 ;  /* 0x000000440c002986 */ /* 0x0001e8000c101510 */
[----:B------:R1:W-:Y:S04]  /*2fab0*/  @P5 STG.E.U16 desc[UR16][R10.64], R67 ;  /* 0x000000430a005986 */ /* 0x0003e8000c101510 */
[----:B------:R-:W4:Y:S01]  /*2fac0*/  LDL.S16 R72, [R1+0x168] ;  /* 0x0001680001487983 */ /* 0x000f220000100600 */
[----:B0-----:R-:W-:-:S03]  /*2fad0*/  PRMT R13, R70, 0x7610, R13 ;  /* 0x00007610460d7816 */ /* 0x001fc6000000000d */
[----:B------:R-:W4:Y:S01]  /*2fae0*/  LDL.LU.S16 R91, [R1+0x16a] ;  /* 0x00016a00015b7983 */ /* 0x000f220000300600 */
[----:B-1----:R-:W-:-:S03]  /*2faf0*/  IMAD.WIDE R10, R0, 0x2, R6 ;  /* 0x00000002000a7825 */ /* 0x002fc600078e0206 */
[----:B------:R-:W4:Y:S04]  /*2fb00*/  LDL.S16 R70, [R1+0x26c] ;  /* 0x00026c0001467983 */ /* 0x000f280000100600 */
[----:B------:R5:W-:Y:S02]  /*2fb10*/  @P3 STG.E.U16 desc[UR16][R10.64], R13 ;  /* 0x0000000d0a003986 */ /* 0x000be4000c101510 */
[----:B-----5:R-:W-:Y:S02]  /*2fb20*/  PRMT R11, R89, 0x7610, R11 ;  /* 0x00007610590b7816 */ /* 0x020fe4000000000b */
[----:B------:R-:W5:Y:S01]  /*2fb30*/  LDL.LU.S16 R89, [R1+0x26e] ;  /* 0x00026e0001597983 */ /* 0x000f620000300600 */
[C---:B------:R-:W-:Y:S02]  /*2fb40*/  VIADD R10, R0.reuse, UR7 ;  /* 0x00000007000a7c36 */ /* 0x040fe40008000000 */
[----:B------:R-:W-:Y:S01]  /*2fb50*/  IMAD.WIDE R14, R0, 0x2, R4 ;  /* 0x00000002000e7825 */ /* 0x000fe200078e0204 */
[----:B------:R-:W-:Y:S01]  /*2fb60*/  ISETP.LT.AND P1, PT, R66, UR53, !P6 ;  /* 0x0000003542007c0c */ /* 0x000fe2000f721270 */
[----:B------:R-:W0:Y:S01]  /*2fb70*/  LDCU UR53, c[0x0][0x39c] ;  /* 0x00007380ff3577ac */ /* 0x000e220008000800 */
[----:B------:R-:W-:Y:S01]  /*2fb80*/  ISETP.LT.AND P0, PT, R74, UR49, !P6 ;  /* 0x000000314a007c0c */ /* 0x000fe2000f701270 */
[----:B------:R-:W-:Y:S01]  /*2fb90*/  VIADD R12, R93, 0x1b ;  /* 0x0000001b5d0c7836 */ /* 0x000fe20000000000 */
[----:B------:R1:W-:Y:S01]  /*2fba0*/  @P4 STG.E.U16 desc[UR16][R14.64], R11 ;  /* 0x0000000b0e004986 */ /* 0x0003e2000c101510 */
[----:B------:R-:W-:Y:S01]  /*2fbb0*/  ISETP.LT.AND P2, PT, R73, UR54, !P6 ;  /* 0x0000003649007c0c */ /* 0x000fe2000f741270 */
[----:B------:R-:W0:Y:S02]  /*2fbc0*/  LDCU UR49, c[0x0][0x398] ;  /* 0x00007300ff3177ac */ /* 0x000e240008000800 */
[----:B------:R-:W-:Y:S01]  /*2fbd0*/  ISETP.GE.AND P5, PT, R12, UR48, PT ;  /* 0x000000300c007c0c */ /* 0x000fe2000bfa6270 */
[----:B------:R-:W-:Y:S01]  /*2fbe0*/  IMAD.WIDE R12, R10, 0x2, R8 ;  /* 0x000000020a0c7825 */ /* 0x000fe200078e0208 */
[----:B---3--:R-:W-:-:S03]  /*2fbf0*/  PRMT R0, R71, 0x7610, R0 ;  /* 0x0000761047007816 */ /* 0x008fc60000000000 */
[----:B-1----:R-:W-:Y:S01]  /*2fc00*/  IMAD.WIDE R14, R10, 0x2, R2 ;  /* 0x000000020a0e7825 */ /* 0x002fe200078e0202 */
[----:B------:R-:W3:Y:S01]  /*2fc10*/  LDL.S16 R71, [R1+0x16c] ;  /* 0x00016c0001477983 */ /* 0x000ee20000100600 */
[----:B--2---:R-:W-:Y:S01]  /*2fc20*/  PRMT R67, R90, 0x7610, R67 ;  /* 0x000076105a437816 */ /* 0x004fe20000000043 */
[----:B------:R-:W1:Y:S02]  /*2fc30*/  LDCU UR54, c[0x0][0x398] ;  /* 0x00007300ff3677ac */ /* 0x000e640008000800 */
[----:B------:R-:W2:Y:S01]  /*2fc40*/  LDL.LU.S16 R90, [R1+0x16e] ;  /* 0x00016e00015a7983 */ /* 0x000ea20000300600 */
[----:B----4-:R-:W-:Y:S01]  /*2fc50*/  PRMT R69, R91, 0x7610, R69 ;  /* 0x000076105b457816 */ /* 0x010fe20000000045 */
[----:B------:R-:W4:Y:S02]  /*2fc60*/  LDCU UR48, c[0x0][0x398] ;  /* 0x00007300ff3077ac */ /* 0x000f240008000800 */
[----:B------:R-:W4:Y:S04]  /*2fc70*/  LDL.S16 R91, [R1+0x270] ;  /* 0x00027000015b7983 */ /* 0x000f280000100600 */
        /* <DEDUP_REMOVED lines=16> */
[----:B------:R-:W-:Y:S01]  /*2fd80*/  PRMT R68, R70, 0x7610, R68 ;  /* 0x0000761046447816 */ /* 0x000fe20000000044 */
[----:B------:R-:W1:Y:S01]  /*2fd90*/  LDCU UR70, c[0x0][0x398] ;  /* 0x00007300ff4677ac */ /* 0x000e620008000800 */
[----:B------:R-:W5:Y:S01]  /*2fda0*/  LDL.S16 R72, [R1+0x170] ;  /* 0x0001700001487983 */ /* 0x000f620000100600 */
[----:B------:R-:W1:Y:S03]  /*2fdb0*/  LDCU UR52, c[0x0][0x398] ;  /* 0x00007300ff3477ac */ /* 0x000e660008000800 */
[----:B------:R-:W-:Y:S01]  /*2fdc0*/  @P6 STG.E.U16 desc[UR16][R14.64], R69 ;  /* 0x000000450e006986 */ /* 0x000fe2000c101510 */
[----:B------:R-:W1:Y:S01]  /*2fdd0*/  LDCU UR45, c[0x0][0x398] ;  /* 0x00007300ff2d77ac */ /* 0x000e620008000800 */
[----:B0-----:R-:W-:-:S02]  /*2fde0*/  IMAD.WIDE R12, R0, 0x2, R8 ;  /* 0x00000002000c7825 */ /* 0x001fc400078e0208 */
[----:B------:R-:W5:Y:S01]  /*2fdf0*/  LDL.LU.S16 R70, [R1+0x172] ;  /* 0x0001720001467983 */ /* 0x000f620000300600 */
[----:B------:R-:W0:Y:S01]  /*2fe00*/  LDCU UR75, c[0x0][0x398] ;  /* 0x00007300ff4b77ac */ /* 0x000e220008000800 */
[----:B------:R-:W-:Y:S02]  /*2fe10*/  IMAD.WIDE R10, R0, 0x2, R2 ;  /* 0x00000002000a7825 */ /* 0x000fe400078e0202 */
[----:B------:R3:W-:Y:S04]  /*2fe20*/  @P3 STG.E.U16 desc[UR16][R12.64], R68 ;  /* 0x000000440c003986 */ /* 0x0007e8000c101510 */
[----:B------:R0:W-:Y:S01]  /*2fe30*/  @P4 STG.E.U16 desc[UR16][R10.64], R67 ;  /* 0x000000430a004986 */ /* 0x0001e2000c101510 */
[----:B---3--:R-:W-:-:S03]  /*2fe40*/  PRMT R13, R71, 0x7610, R13 ;  /* 0x00007610470d7816 */ /* 0x008fc6000000000d */
[----:B------:R-:W3:Y:S01]  /*2fe50*/  LDL.S16 R71, [R1+0x274] ;  /* 0x0002740001477983 */ /* 0x000ee20000100600 */
[----:B0-----:R-:W-:-:S05]  /*2fe60*/  IMAD.WIDE R10, R0, 0x2, R6 ;  /* 0x00000002000a7825 */ /* 0x001fca00078e0206 */
[----:B------:R2:W-:Y:S01]  /*2fe70*/  @P1 STG.E.U16 desc[UR16][R10.64], R13 ;  /* 0x0000000d0a001986 */ /* 0x0005e2000c101510 */
[----:B------:R-:W-:Y:S01]  /*2fe80*/  IMAD.WIDE R14, R0, 0x2, R4 ;  /* 0x00000002000e7825 */ /* 0x000fe200078e0204 */
[----:B--2---:R-:W-:Y:S02]  /*2fe90*/  PRMT R11, R90, 0x7610, R11 ;  /* 0x000076105a0b7816 */ /* 0x004fe4000000000b */
[----:B------:R-:W2:Y:S01]  /*2fea0*/  LDL.LU.S16 R90, [R1+0x276] ;  /* 0x00027600015a7983 */ /* 0x000ea20000300600 */
[----:B------:R-:W-:Y:S01]  /*2feb0*/  VIADD R10, R0, UR7 ;  /* 0x00000007000a7c36 */ /* 0x000fe20008000000 */
[----:B----4-:R-:W-:Y:S02]  /*2fec0*/  PRMT R0, R91, 0x7610, R0 ;  /* 0x000076105b007816 */ /* 0x010fe40000000000 */
[----:B------:R-:W4:Y:S01]  /*2fed0*/  LDL.S16 R91, [R1+0x174] ;  /* 0x00017400015b7983 */ /* 0x000f220000100600 */
        /* <DEDUP_REMOVED lines=18> */
[----:B------:R-:W-:Y:S01]  /*30000*/  PRMT R69, R70, 0x7610, R69 ;  /* 0x0000761046457816 */ /* 0x000fe20000000045 */
[----:B------:R-:W2:Y:S01]  /*30010*/  LDCU UR39, c[0x0][0x39c] ;  /* 0x00007380ff2777ac */ /* 0x000ea20008000800 */
[----:B-1----:R-:W-:Y:S01]  /*30020*/  IMAD.WIDE R14, R10, 0x2, R2 ;  /* 0x000000020a0e7825 */ /* 0x002fe200078e0202 */
[----:B------:R-:W-:Y:S01]  /*30030*/  PRMT R11, R72, 0x7610, R11 ;  /* 0x00007610480b7816 */ /* 0x000fe2000000000b */
[----:B------:R-:W5:Y:S01]  /*30040*/  LDL.S16 R70, [R1+0x278] ;  /* 0x0002780001467983 */ /* 0x000f620000100600 */
        /* <DEDUP_REMOVED lines=10> */
[----:B---3--:R-:W-:Y:S01]  /*300f0*/  PRMT R68, R71, 0x7610, R68 ;  /* 0x0000761047447816 */ /* 0x008fe20000000044 */
[----:B------:R-:W3:Y:S01]  /*30100*/  LDCU UR64, c[0x0][0x398] ;  /* 0x00007300ff4077ac */ /* 0x000ee20008000800 */
        /* <DEDUP_REMOVED lines=11> */
[----:B------:R-:W3:Y:S01]  /*301c0*/  LDL.S16 R72, [R1+0x178] ;  /* 0x0001780001487983 */ /* 0x000ee20000100600 */
[----:B----4-:R-:W-:-:S03]  /*301d0*/  PRMT R13, R91, 0x7610, R13 ;  /* 0x000076105b0d7816 */ /* 0x010fc6000000000d */
[----:B------:R-:W4:Y:S01]  /*301e0*/  LDL.LU.S16 R71, [R1+0x17a] ;  /* 0x00017a0001477983 */ /* 0x000f220000300600 */
[----:B0-----:R-:W-:-:S03]  /*301f0*/  IMAD.WIDE R10, R0, 0x2, R6 ;  /* 0x00000002000a7825 */ /* 0x001fc600078e0206 */
[----:B------:R-:W3:Y:S04]  /*30200*/  LDL.S16 R91, [R1+0x27c] ;  /* 0x00027c00015b7983 */ /* 0x000ee80000100600 */
        /* <DEDUP_REMOVED lines=14> */
[----:B------:R-:W-:-:S03]  /*302f0*/  PRMT R0, R70, 0x7610, R0 ;  /* 0x0000761046007816 */ /* 0x000fc60000000000 */
[----:B0-----:R-:W-:Y:S01]  /*30300*/  IMAD.WIDE R14, R10, 0x2, R2 ;  /* 0x000000020a0e7825 */ /* 0x001fe200078e0202 */
[----:B------:R-:W3:Y:S01]  /*30310*/  LDL.S16 R70, [R1+0x17c] ;  /* 0x00017c0001467983 */ /* 0x000ee20000100600 */
[----:B--2---:R-:W-:Y:S01]  /*30320*/  PRMT R67, R90, 0x7610, R67 ;  /* 0x000076105a437816 */ /* 0x004fe20000000043 */
[----:B------:R-:W0:Y:S02]  /*30330*/  LDCU UR26, c[0x0][0x398] ;  /* 0x00007300ff1a77ac */ /* 0x000e240008000800 */
        /* <DEDUP_REMOVED lines=14> */
[----:B---3--:R-:W-:Y:S02]  /*30420*/  PRMT R11, R72, 0x7610, R11 ;  /* 0x00007610480b7816 */ /* 0x008fe4000000000b */
[----:B------:R-:W-:Y:S01]  /*30430*/  ISETP.GE.AND P0, PT, R0, UR4, PT ;  /* 0x0000000400007c0c */ /* 0x000fe2000bf06270 */
[C---:B------:R-:W-:Y:S01]  /*30440*/  VIADD R0, R10.reuse, UR7 ;  /* 0x000000070a007c36 */ /* 0x040fe20008000000 */
[----:B------:R-:W-:Y:S01]  /*30450*/  ISETP.LT.AND P3, PT, R73, UR14, !P5 ;  /* 0x0000000e49007c0c */ /* 0x000fe2000ef61270 */
[----:B------:R3:W-:Y:S01]  /*30460*/  @P1 STG.E.U16 desc[UR16][R12.64], R11 ;  /* 0x0000000b0c001986 */ /* 0x0007e2000c101510 */
[----:B------:R-:W-:Y:S01]  /*30470*/  IMAD.WIDE R14, R10, 0x2, R4 ;  /* 0x000000020a0e7825 */ /* 0x000fe200078e0204 */
[----:B------:R-:W-:Y:S01]  /*30480*/  PRMT R68, R91, 0x7610, R68 ;  /* 0x000076105b447816 */ /* 0x000fe20000000044 */
[----:B------:R-:W0:Y:S01]  /*30490*/  LDCU UR62, c[0x0][0x398] ;  /* 0x00007300ff3e77ac */ /* 0x000e220008000800 */
[----:B------:R-:W5:Y:S01]  /*304a0*/  LDL.S16 R72, [R1+0x180] ;  /* 0x0001800001487983 */ /* 0x000f620000100600 */
[----:B------:R-:W0:Y:S03]  /*304b0*/  LDCU UR67, c[0x0][0x398] ;  /* 0x00007300ff4377ac */ /* 0x000e260008000800 */
[----:B------:R-:W-:Y:S01]  /*304c0*/  @P6 STG.E.U16 desc[UR16][R14.64], R69 ;  /* 0x000000450e006986 */ /* 0x000fe2000c101510 */
[----:B------:R-:W0:Y:S01]  /*304d0*/  LDCU UR14, c[0x0][0x398] ;  /* 0x00007300ff0e77ac */ /* 0x000e220008000800 */
[----:B---3--:R-:W-:-:S02]  /*304e0*/  IMAD.WIDE R12, R0, 0x2, R8 ;  /* 0x00000002000c7825 */ /* 0x008fc400078e0208 */
[----:B------:R-:W3:Y:S01]  /*304f0*/  LDL.LU.S16 R91, [R1+0x182] ;  /* 0x00018200015b7983 */ /* 0x000ee20000300600 */
[----:B------:R-:W0:Y:S01]  /*30500*/  LDCU UR4, c[0x0][0x398] ;  /* 0x00007300ff0477ac */ /* 0x000e220008000800 */
[----:B------:R-:W-:Y:S02]  /*30510*/  IMAD.WIDE R10, R0, 0x2, R2 ;  /* 0x00000002000a7825 */ /* 0x000fe400078e0202 */
[----:B------:R1:W-:Y:S04]  /*30520*/  @P2 STG.E.U16 desc[UR16][R12.64], R68 ;  /* 0x000000440c002986 */ /* 0x0003e8000c101510 */
[----:B------:R0:W-:Y:S01]  /*30530*/  @P4 STG.E.U16 desc[UR16][R10.64], R67 ;  /* 0x000000430a004986 */ /* 0x0001e2000c101510 */
[----:B-1----:R-:W-:-:S03]  /*30540*/  PRMT R13, R70, 0x7610, R13 ;  /* 0x00007610460d7816 */ /* 0x002fc6000000000d */
        /* <DEDUP_REMOVED lines=19> */
[----:B------:R-:W1:Y:S02]  /*30680*/  LDCU UR59, c[0x0][0x398] ;  /* 0x00007300ff3b77ac */ /* 0x000e640008000800 */
[----:B------:R0:W-:Y:S01]  /*30690*/  @P5 STG.E.U16 desc[UR16][R14.64], R11 ;  /* 0x0000000b0e005986 */ /* 0x0001e2000c101510 */
[----:B------:R-:W-:Y:S01]  /*306a0*/  ISETP.LT.AND P0, PT, R92, UR57, !P0 ;  /* 0x000000395c007c0c */ /* 0x000fe2000c701270 */
[----:B------:R-:W1:Y:S02]  /*306b0*/  LDCU UR31, c[0x0][0x398] ;  /* 0x00007300ff1f77ac */ /* 0x000e640008000800 */
[----:B------:R3:W-:Y:S01]  /*306c0*/  @P1 STG.E.U16 desc[UR16][R12.64], R0 ;  /* 0x000000000c001986 */ /* 0x0007e2000c101510 */
[----:B------:R-:W-:Y:S01]  /*306d0*/  ISETP.LT.AND P3, PT, R66, UR69, !P4 ;  /* 0x0000004542007c0c */ /* 0x000fe2000e761270 */
[----:B------:R-:W1:Y:S01]  /*306e0*/  LDCU UR41, c[0x0][0x398] ;  /* 0x00007300ff2977ac */ /* 0x000e620008000800 */
[----:B------:R-:W-:-:S02]  /*306f0*/  ISETP.LT.AND P5, PT, R74, UR24, !P4 ;  /* 0x000000184a007c0c */ /* 0x000fc4000e7a1270 */
[----:B---3--:R-:W-:Y:S01]  /*30700*/  PRMT R69, R91, 0x7610, R69 ;  /* 0x000076105b457816 */ /* 0x008fe20000000045 */
[----:B------:R-:W3:Y:S01]  /*30710*/  LDCU UR69, c[0x0][0x39c] ;  /* 0x00007380ff4577ac */ /* 0x000ee20008000800 */
[----:B0-----:R-:W-:Y:S01]  /*30720*/  IMAD.WIDE R14, R10, 0x2, R2 ;  /* 0x000000020a0e7825 */ /* 0x001fe200078e0202 */
[----:B------:R-:W-:Y:S01]  /*30730*/  PRMT R11, R72, 0x7610, R11 ;  /* 0x00007610480b7816 */ /* 0x000fe2000000000b */
[----:B------:R-:W3:Y:S01]  /*30740*/  LDL.S16 R91, [R1+0x288] ;  /* 0x00028800015b7983 */ /* 0x000ee20000100600 */
[----:B------:R-:W0:Y:S01]  /*30750*/  LDCU UR57, c[0x0][0x398] ;  /* 0x00007300ff3977ac */ /* 0x000e220008000800 */
[----:B------:R-:W-:Y:S02]  /*30760*/  VIADD R0, R93, 0x22 ;  /* 0x000000225d007836 */ /* 0x000fe40000000000 */
[----:B------:R-:W-:Y:S01]  /*30770*/  IMAD.WIDE R12, R10, 0x2, R6 ;  /* 0x000000020a0c7825 */ /* 0x000fe200078e0206 */
[----:B------:R1:W-:Y:S01]  /*30780*/  @P6 STG.E.U16 desc[UR16][R14.64], R67 ;  /* 0x000000430e006986 */ /* 0x0003e2000c101510 */
[----:B------:R-:W-:Y:S01]  /*30790*/  ISETP.LT.AND P1, PT, R73, UR61, !P4 ;  /* 0x0000003d49007c0c */ /* 0x000fe2000e721270 */
[----:B------:R-:W0:Y:S01]  /*307a0*/  LDCU UR44, c[0x0][0x398] ;  /* 0x00007300ff2c77ac */ /* 0x000e220008000800 */
[----:B------:R-:W-:Y:S01]  /*307b0*/  ISETP.GE.AND P6, PT, R0, UR30, PT ;  /* 0x0000001e00007c0c */ /* 0x000fe2000bfc6270 */
[----:B------:R-:W-:Y:S01]  /*307c0*/  VIADD R0, R10, UR7 ;  /* 0x000000070a007c36 */ /* 0x000fe20008000000 */
[----:B------:R0:W-:Y:S01]  /*307d0*/  @P2 STG.E.U16 desc[UR16][R12.64], R11 ;  /* 0x0000000b0c002986 */ /* 0x0001e2000c101510 */
[----:B------:R-:W0:Y:S01]  /*307e0*/  LDCU UR24, c[0x0][0x398] ;  /* 0x00007300ff1877ac */ /* 0x000e220008000800 */
[----:B------:R-:W-:Y:S01]  /*307f0*/  PRMT R68, R70, 0x7610, R68 ;  /* 0x0000761046447816 */ /* 0x000fe20000000044 */
[----:B------:R-:W0:Y:S01]  /*30800*/  LDCU UR61, c[0x0][0x398] ;  /* 0x00007300ff3d77ac */ /* 0x000e220008000800 */
[----:B-1----:R-:W-:Y:S01]  /*30810*/  IMAD.WIDE R14, R10, 0x2, R4 ;  /* 0x000000020a0e7825 */ /* 0x002fe200078e0204 */
[----:B--2---:R-:W-:-:S03]  /*30820*/  PRMT R67, R90, 0x7610, R67 ;  /* 0x000076105a437816 */ /* 0x004fc60000000043 */
[----:B0-----:R-:W-:Y:S01]  /*30830*/  IMAD.WIDE R12, R0, 0x2, R8 ;  /* 0x00000002000c7825 */ /* 0x001fe200078e0208 */
        /* <DEDUP_REMOVED lines=8> */
[----:B------:R-:W2:Y:S01]  /*308c0*/  LDL.S16 R72, [R1+0x188] ;  /* 0x0001880001487983 */ /* 0x000ea20000100600 */
[----:B----4-:R-:W-:-:S03]  /*308d0*/  PRMT R13, R71, 0x7610, R13 ;  /* 0x00007610470d7816 */ /* 0x010fc6000000000d */
[----:B------:R-:W4:Y:S01]  /*308e0*/  LDL.LU.S16 R70, [R1+0x18a] ;  /* 0x00018a0001467983 */ /* 0x000f220000300600 */
[----:B0-----:R-:W-:-:S03]  /*308f0*/  IMAD.WIDE R10, R0, 0x2, R6 ;  /* 0x00000002000a7825 */ /* 0x001fc600078e0206 */
        /* <DEDUP_REMOVED lines=204> */
[C---:B------:R-:W-:Y:S01]  /*315c0*/  VIADD R0, R10.reuse, UR7 ;  /* 0x000000070a007c36 */ /* 0x040fe20008000000 */
        /* <DEDUP_REMOVED lines=111> */
[----:B------:R-:W-:Y:S01]  /*31cc0*/  VIADD R0, R10, UR7 ;  /* 0x000000070a007c36 */ /* 0x000fe20008000000 */
        /* <DEDUP_REMOVED lines=142> */
[----:B--2---:R-:W-:Y:S01]  /*325b0*/  PRMT R67, R90, 0x7610, R67 ;  /* 0x000076105a437816 */ /* 0x004fe20000000043 */
[----:B------:R-:W2:Y:S01]  /*325c0*/  LDCU UR70, c[0x0][0x398] ;  /* 0x00007300ff4677ac */ /* 0x000ea20008000800 */
[----:B---3--:R-:W-:-:S02]  /*325d0*/  PRMT R0, R71, 0x7610, R0 ;  /* 0x0000761047007816 */ /* 0x008fc40000000000 */
[----:B------:R-:W3:Y:S01]  /*325e0*/  LDL.S16 R71, [R1+0x1cc] ;  /* 0x0001cc0001477983 */ /* 0x000ee20000100600 */
[----:B------:R-:W-:-:S03]  /*325f0*/  ISETP.GE.AND P2, PT, R12, UR52, PT ;  /* 0x000000340c007c0c */ /* 0x000fc6000bf46270 */
[----:B------:R-:W2:Y:S01]  /*32600*/  LDL.LU.S16 R90, [R1+0x1ce] ;  /* 0x0001ce00015a7983 */ /* 0x000ea20000300600 */
[C---:B------:R-:W-:Y:S01]  /*32610*/  IMAD.WIDE R12, R10.reuse, 0x2, R8 ;  /* 0x000000020a0c7825 */ /* 0x040fe200078e0208 */
[----:B------:R-:W-:Y:S01]  /*32620*/  ISETP.LT.AND P5, PT, R73, UR48, !P6 ;  /* 0x0000003049007c0c */ /* 0x000fe2000f7a1270 */
[----:B------:R-:W1:Y:S02]  /*32630*/  LDCU UR48, c[0x0][0x398] ;  /* 0x00007300ff3077ac */ /* 0x000e640008000800 */
[----:B0-----:R-:W-:Y:S01]  /*32640*/  IMAD.WIDE R14, R10, 0x2, R2 ;  /* 0x000000020a0e7825 */ /* 0x001fe200078e0202 */
[----:B------:R-:W-:Y:S01]  /*32650*/  @P4 STG.E.U16 desc[UR16][R12.64], R0 ;  /* 0x000000000c004986 */ /* 0x000fe2000c101510 */
[----:B------:R-:W0:Y:S01]  /*32660*/  LDCU UR52, c[0x0][0x398] ;  /* 0x00007300ff3477ac */ /* 0x000e220008000800 */
[----:B----4-:R-:W-:Y:S02]  /*32670*/  PRMT R69, R91, 0x7610, R69 ;  /* 0x000076105b457816 */ /* 0x010fe40000000045 */
[----:B------:R-:W4:Y:S04]  /*32680*/  LDL.S16 R91, [R1+0x2d0] ;  /* 0x0002d000015b7983 */ /* 0x000f280000100600 */
        /* <DEDUP_REMOVED lines=19> */
[----:B------:R1:W-:Y:S01]  /*327c0*/  @P6 STG.E.U16 desc[UR16][R14.64], R69 ;  /* 0x000000450e006986 */ /* 0x0003e2000c101510 */
[----:B------:R-:W2:Y:S01]  /*327d0*/  LDCU UR75, c[0x0][0x398] ;  /* 0x00007300ff4b77ac */ /* 0x000ea20008000800 */
[----:B0-----:R-:W-:-:S02]  /*327e0*/  IMAD.WIDE R12, R0, 0x2, R8 ;  /* 0x00000002000c7825 */ /* 0x001fc400078e0208 */
[----:B------:R-:W5:Y:S01]  /*327f0*/  LDL.LU.S16 R70, [R1+0x1d2] ;  /* 0x0001d20001467983 */ /* 0x000f620000300600 */
[----:B------:R-:W0:Y:S01]  /*32800*/  LDCU UR71, c[0x0][0x398] ;  /* 0x00007300ff4777ac */ /* 0x000e220008000800 */
[C---:B------:R-:W-:Y:S02]  /*32810*/  IMAD.WIDE R10, R0.reuse, 0x2, R2 ;  /* 0x00000002000a7825 */ /* 0x040fe400078e0202 */
[----:B------:R-:W-:Y:S04]  /*32820*/  @P3 STG.E.U16 desc[UR16][R12.64], R68 ;  /* 0x000000440c003986 */ /* 0x000fe8000c101510 */
[----:B------:R0:W-:Y:S01]  /*32830*/  @P1 STG.E.U16 desc[UR16][R10.64], R67 ;  /* 0x000000430a001986 */ /* 0x0001e2000c101510 */
[----:B-1----:R-:W-:-:S04]  /*32840*/  IMAD.WIDE R14, R0, 0x2, R4 ;  /* 0x00000002000e7825 */ /* 0x002fc800078e0204 */
[----:B0-----:R-:W-:Y:S01]  /*32850*/  IMAD.WIDE R10, R0, 0x2, R6 ;  /* 0x00000002000a7825 */ /* 0x001fe200078e0206 */
[----:B---3--:R-:W-:Y:S02]  /*32860*/  PRMT R13, R71, 0x7610, R13 ;  /* 0x00007610470d7816 */ /* 0x008fe4000000000d */
[----:B------:R-:W3:Y:S04]  /*32870*/  LDL.S16 R71, [R1+0x2d8] ;  /* 0x0002d80001477983 */ /* 0x000ee80000100600 */
[----:B------:R2:W-:Y:S02]  /*32880*/  @P4 STG.E.U16 desc[UR16][R10.64], R13 ;  /* 0x0000000d0a004986 */ /* 0x0005e4000c101510 */
[----:B--2---:R-:W-:Y:S02]  /*32890*/  PRMT R11, R90, 0x7610, R11 ;  /* 0x000076105a0b7816 */ /* 0x004fe4000000000b */
[----:B------:R-:W2:Y:S01]  /*328a0*/  LDL.LU.S16 R90, [R1+0x2da] ;  /* 0x0002da00015a7983 */ /* 0x000ea20000300600 */
[----:B------:R-:W-:Y:S01]  /*328b0*/  VIADD R10, R0, UR7 ;  /* 0x00000007000a7c36 */ /* 0x000fe20008000000 */
[----:B----4-:R-:W-:-:S02]  /*328c0*/  PRMT R0, R91, 0x7610, R0 ;  /* 0x000076105b007816 */ /* 0x010fc40000000000 */
[----:B------:R-:W4:Y:S01]  /*328d0*/  LDL.S16 R91, [R1+0x1d4] ;  /* 0x0001d400015b7983 */ /* 0x000f220000100600 */
[----:B-----5:R-:W-:-:S03]  /*328e0*/  PRMT R67, R89, 0x7610, R67 ;  /* 0x0000761059437816 */ /* 0x020fc60000000043 */
[----:B------:R-:W5:Y:S01]  /*328f0*/  LDL.LU.S16 R89, [R1+0x1d6] ;  /* 0x0001d60001597983 */ /* 0x000f620000300600 */
[----:B------:R-:W-:Y:S02]  /*32900*/  ISETP.LT.AND P2, PT, R92, UR20, !P2 ;  /* 0x000000145c007c0c */ /* 0x000fe4000d741270 */
[----:B------:R-:W-:Y:S01]  /*32910*/  ISETP.LT.AND P5, PT, R66, UR46, !P0 ;  /* 0x0000002e42007c0c */ /* 0x000fe2000c7a1270 */
[----:B------:R-:W-:Y:S01]  /*32920*/  VIADD R12, R93, 0x35 ;  /* 0x000000355d0c7836 */ /* 0x000fe20000000000 */
[----:B------:R-:W-:Y:S01]  /*32930*/  ISETP.LT.AND P6, PT, R74, UR65, !P0 ;  /* 0x000000414a007c0c */ /* 0x000fe2000c7c1270 */
[----:B------:R-:W0:Y:S01]  /*32940*/  LDCU UR46, c[0x0][0x39c] ;  /* 0x00007380ff2e77ac */ /* 0x000e220008000800 */
[----:B------:R-:W-:Y:S02]  /*32950*/  ISETP.LT.AND P1, PT, R73, UR74, !P0 ;  /* 0x0000004a49007c0c */ /* 0x000fe4000c721270 */
[----:B------:R-:W-:Y:S01]  /*32960*/  ISETP.LT.AND P3, PT, R92, UR39, !P0 ;  /* 0x000000275c007c0c */ /* 0x000fe2000c761270 */
[----:B------:R-:W1:Y:S01]  /*32970*/  LDCU UR20, c[0x0][0x398] ;  /* 0x00007300ff1477ac */ /* 0x000e620008000800 */
[----:B------:R-:W-:Y:S01]  /*32980*/  ISETP.GE.AND P0, PT, R12, UR28, PT ;  /* 0x0000001c0c007c0c */ /* 0x000fe2000bf06270 */
[----:B------:R-:W-:-:S02]  /*32990*/  IMAD.WIDE R12, R10, 0x2, R8 ;  /* 0x000000020a0c7825 */ /* 0x000fc400078e0208 */
[----:B------:R0:W-:Y:S01]  /*329a0*/  @P2 STG.E.U16 desc[UR16][R14.64], R11 ;  /* 0x0000000b0e002986 */ /* 0x0001e2000c101510 */
[----:B------:R-:W-:Y:S01]  /*329b0*/  ISETP.LT.AND P4, PT, R66, UR64, !P0 ;  /* 0x0000004042007c0c */ /* 0x000fe2000c781270 */
[----:B------:R-:W1:Y:S02]  /*329c0*/  LDCU UR65, c[0x0][0x398] ;  /* 0x00007300ff4177ac */ /* 0x000e640008000800 */
[----:B------:R0:W-:Y:S01]  /*329d0*/  @P5 STG.E.U16 desc[UR16][R12.64], R0 ;  /* 0x000000000c005986 */ /* 0x0001e2000c101510 */
[----:B------:R-:W-:Y:S01]  /*329e0*/  ISETP.LT.AND P2, PT, R74, UR37, !P0 ;  /* 0x000000254a007c0c */ /* 0x000fe2000c741270 */
[----:B------:R-:W1:Y:S01]  /*329f0*/  LDCU UR74, c[0x0][0x398] ;  /* 0x00007300ff4a77ac */ /* 0x000e620008000800 */
[----:B------:R-:W-:Y:S01]  /*32a00*/  PRMT R69, R70, 0x7610, R69 ;  /* 0x0000761046457816 */ /* 0x000fe20000000045 */
[----:B------:R-:W1:Y:S01]  /*32a10*/  LDCU UR64, c[0x0][0x39c] ;  /* 0x00007380ff4077ac */ /* 0x000e620008000800 */
[----:B0-----:R-:W-:Y:S01]  /*32a20*/  IMAD.WIDE R14, R10, 0x2, R2 ;  /* 0x000000020a0e7825 */ /* 0x001fe200078e0202 */
[----:B------:R-:W-:Y:S01]  /*32a30*/  PRMT R11, R72, 0x7610, R11 ;  /* 0x00007610480b7816 */ /* 0x000fe2000000000b */
[----:B------:R-:W5:Y:S01]  /*32a40*/  LDL.S16 R70, [R1+0x2e0] ;  /* 0x0002e00001467983 */ /* 0x000f620000100600 */
[----:B------:R-:W0:Y:S01]  /*32a50*/  LDCU UR39, c[0x0][0x398] ;  /* 0x00007300ff2777ac */ /* 0x000e220008000800 */
[----:B------:R-:W-:-:S02]  /*32a60*/  VIADD R0, R93, 0x36 ;  /* 0x000000365d007836 */ /* 0x000fc40000000000 */
        /* <DEDUP_REMOVED lines=8> */
[----:B-1----:R-:W-:Y:S01]  /*32af0*/  IMAD.WIDE R14, R10, 0x2, R4 ;  /* 0x000000020a0e7825 */ /* 0x002fe200078e0204 */
[----:B---3--:R-:W-:-:S03]  /*32b00*/  PRMT R68, R71, 0x7610, R68 ;  /* 0x0000761047447816 */ /* 0x008fc60000000044 */
[----:B0-----:R-:W-:Y:S01]  /*32b10*/  IMAD.WIDE R12, R0, 0x2, R8 ;  /* 0x00000002000c7825 */ /* 0x001fe200078e0208 */
[----:B------:R0:W-:Y:S01]  /*32b20*/  @P3 STG.E.U16 desc[UR16][R14.64], R69 ;  /* 0x000000450e003986 */ /* 0x0001e2000c101510 */
[----:B--2---:R-:W-:Y:S02]  /*32b30*/  PRMT R67, R90, 0x7610, R67 ;  /* 0x000076105a437816 */ /* 0x004fe40000000043 */
[----:B------:R-:W-:Y:S01]  /*32b40*/  IMAD.WIDE R10, R0, 0x2, R2 ;  /* 0x00000002000a7825 */ /* 0x000fe200078e0202 */
[----:B------:R-:W2:Y:S01]  /*32b50*/  LDL.LU.S16 R90, [R1+0x2e2] ;  /* 0x0002e200015a7983 */ /* 0x000ea20000300600 */
[----:B------:R-:W-:Y:S01]  /*32b60*/  ISETP.LT.AND P0, PT, R92, UR66, !P0 ;  /* 0x000000425c007c0c */ /* 0x000fe2000c701270 */
[----:B------:R-:W1:Y:S02]  /*32b70*/  LDCU UR35, c[0x0][0x398] ;  /* 0x00007300ff2377ac */ /* 0x000e640008000800 */
[----:B------:R4:W-:Y:S01]  /*32b80*/  @P4 STG.E.U16 desc[UR16][R12.64], R68 ;  /* 0x000000440c004986 */ /* 0x0009e2000c101510 */
[----:B0-----:R-:W-:Y:S01]  /*32b90*/  IMAD.WIDE R14, R0, 0x2, R4 ;  /* 0x00000002000e7825 */ /* 0x001fe200078e0204 */
[----:B------:R-:W-:Y:S01]  /*32ba0*/  ISETP.LT.AND P1, PT, R66, UR26, !P6 ;  /* 0x0000001a42007c0c */ /* 0x000fe2000f721270 */
[----:B------:R-:W0:Y:S01]  /*32bb0*/  LDCU UR26, c[0x0][0x39c] ;  /* 0x00007380ff1a77ac */ /* 0x000e220008000800 */
[----:B------:R3:W-:Y:S01]  /*32bc0*/  @P2 STG.E.U16 desc[UR16][R10.64], R67 ;  /* 0x000000430a002986 */ /* 0x0007e2000c101510 */
[----:B------:R-:W-:Y:S01]  /*32bd0*/  ISETP.LT.AND P3, PT, R74, UR62, !P6 ;  /* 0x0000003e4a007c0c */ /* 0x000fe2000f761270 */
[----:B------:R-:W0:Y:S02]  /*32be0*/  LDCU UR66, c[0x0][0x398] ;  /* 0x00007300ff4277ac */ /* 0x000e240008000800 */
[----:B------:R-:W2:Y:S01]  /*32bf0*/  LDL.S16 R72, [R1+0x1d8] ;  /* 0x0001d80001487983 */ /* 0x000ea20000100600 */
[----:B------:R-:W0:Y:S01]  /*32c00*/  LDCU UR68, c[0x0][0x398] ;  /* 0x00007300ff4477ac */ /* 0x000e220008000800 */
[----:B----4-:R-:W-:-:S02]  /*32c10*/  PRMT R13, R91, 0x7610, R13 ;  /* 0x000076105b0d7816 */ /* 0x010fc4000000000d */
[----:B------:R-:W4:Y:S01]  /*32c20*/  LDL.LU.S16 R71, [R1+0x1da] ;  /* 0x0001da0001477983 */ /* 0x000f220000300600 */
[----:B------:R-:W-:Y:S01]  /*32c30*/  VIADD R12, R93, 0x37 ;  /* 0x000000375d0c7836 */ /* 0x000fe20000000000 */
[----:B------:R-:W-:Y:S01]  /*32c40*/  ISETP.LT.AND P4, PT, R73, UR60, !P6 ;  /* 0x0000003c49007c0c */ /* 0x000fe2000f781270 */
[----:B---3--:R-:W-:Y:S01]  /*32c50*/  IMAD.WIDE R10, R0, 0x2, R6 ;  /* 0x00000002000a7825 */ /* 0x008fe200078e0206 */
[----:B------:R-:W3:Y:S01]  /*32c60*/  LDL.S16 R91, [R1+0x2e8] ;  /* 0x0002e800015b7983 */ /* 0x000ee20000100600 */
[----:B------:R-:W0:Y:S03]  /*32c70*/  LDCU UR62, c[0x0][0x398] ;  /* 0x00007300ff3e77ac */ /* 0x000e260008000800 */
[----:B------:R5:W-:Y:S01]  /*32c80*/  @P5 STG.E.U16 desc[UR16][R10.64], R13 ;  /* 0x0000000d0a005986 */ /* 0x000be2000c101510 */
[----:B------:R-:W-:Y:S01]  /*32c90*/  ISETP.GE.AND P2, PT, R12, UR67, PT ;  /* 0x000000430c007c0c */ /* 0x000fe2000bf46270 */
[----:B------:R-:W0:Y:S01]  /*32ca0*/  LDCU UR60, c[0x0][0x398] ;  /* 0x00007300ff3c77ac */ /* 0x000e220008000800 */
[----:B-----5:R-:W-:Y:S01]  /*32cb0*/  PRMT R11, R89, 0x7610, R11 ;  /* 0x00007610590b7816 */ /* 0x020fe2000000000b */
[----:B------:R-:W-:Y:S01]  /*32cc0*/  VIADD R10, R0, UR7 ;  /* 0x00000007000a7c36 */ /* 0x000fe20008000000 */
[----:B------:R-:W5:Y:S01]  /*32cd0*/  LDL.LU.S16 R89, [R1+0x2ea] ;  /* 0x0002ea0001597983 */ /* 0x000f620000300600 */
[----:B--2---:R-:W-:Y:S01]  /*32ce0*/  PRMT R67, R90, 0x7610, R67 ;  /* 0x000076105a437816 */ /* 0x004fe20000000043 */
[----:B------:R-:W2:Y:S01]  /*32cf0*/  LDCU UR67, c[0x0][0x398] ;  /* 0x00007300ff4377ac */ /* 0x000ea20008000800 */
[----:B------:R-:W-:-:S02]  /*32d00*/  PRMT R0, R70, 0x7610, R0 ;  /* 0x0000761046007816 */ /* 0x000fc40000000000 */
[----:B------:R-:W2:Y:S04]  /*32d10*/  LDL.S16 R70, [R1+0x1dc] ;  /* 0x0001dc0001467983 */ /* 0x000ea80000100600 */
[----:B------:R-:W2:Y:S01]  /*32d20*/  LDL.LU.S16 R90, [R1+0x1de] ;  /* 0x0001de00015a7983 */ /* 0x000ea20000300600 */
[----:B------:R-:W-:-:S03]  /*32d30*/  IMAD.WIDE R12, R10, 0x2, R8 ;  /* 0x000000020a0c7825 */ /* 0x000fc600078e0208 */
[----:B------:R0:W-:Y:S01]  /*32d40*/  @P0 STG.E.U16 desc[UR16][R14.64], R11 ;  /* 0x0000000b0e000986 */ /* 0x0001e2000c101510 */
[----:B----4-:R-:W-:-:S03]  /*32d50*/  PRMT R69, R71, 0x7610, R69 ;  /* 0x0000761047457816 */ /* 0x010fc60000000045 */
[----:B------:R-:W4:Y:S01]  /*32d60*/  LDL.S16 R71, [R1+0x2f0] ;  /* 0x0002f00001477983 */ /* 0x000f220000100600 */
[----:B0-----:R-:W-:-:S03]  /*32d70*/  IMAD.WIDE R14, R10, 0x2, R2 ;  /* 0x000000020a0e7825 */ /* 0x001fc600078e0202 */
[----:B------:R-:W-:Y:S04]  /*32d80*/  @P1 STG.E.U16 desc[UR16][R12.64], R0 ;  /* 0x000000000c001986 */ /* 0x000fe8000c101510 */
[----:B------:R5:W-:Y:S02]  /*32d90*/  @P3 STG.E.U16 desc[UR16][R14.64], R67 ;  /* 0x000000430e003986 */ /* 0x000be4000c101510 */
[----:B-----5:R-:W-:Y:S02]  /*32da0*/  PRMT R67, R89, 0x7610, R67 ;  /* 0x0000761059437816 */ /* 0x020fe40000000043 */
[----:B------:R-:W5:Y:S01]  /*32db0*/  LDL.LU.S16 R89, [R1+0x2f2] ;  /* 0x0002f20001597983 */ /* 0x000f620000300600 */
[----:B------:R-:W-:Y:S01]  /*32dc0*/  VIADD R0, R93, 0x38 ;  /* 0x000000385d007836 */ /* 0x000fe20000000000 */
[----:B------:R-:W-:-:S02]  /*32dd0*/  ISETP.LT.AND P6, PT, R92, UR73, !P6 ;  /* 0x000000495c007c0c */ /* 0x000fc4000f7c1270 */
        /* <DEDUP_REMOVED lines=14> */
[----:B------:R1:W-:Y:S01]  /*32ec0*/  @P6 STG.E.U16 desc[UR16][R14.64], R69 ;  /* 0x000000450e006986 */ /* 0x0003e2000c101510 */
[----:B------:R-:W2:Y:S01]  /*32ed0*/  LDCU UR4, c[0x0][0x398] ;  /* 0x00007300ff0477ac */ /* 0x000ea20008000800 */
[----:B0-----:R-:W-:-:S02]  /*32ee0*/  IMAD.WIDE R12, R0, 0x2, R8 ;  /* 0x00000002000c7825 */ /* 0x001fc400078e0208 */
[----:B------:R-:W3:Y:S01]  /*32ef0*/  LDL.LU.S16 R91, [R1+0x1e2] ;  /* 0x0001e200015b7983 */ /* 0x000ee20000300600 */
[----:B------:R-:W0:Y:S01]  /*32f00*/  LDCU UR31, c[0x0][0x398] ;  /* 0x00007300ff1f77ac */ /* 0x000e220008000800 */
[C---:B------:R-:W-:Y:S02]  /*32f10*/  IMAD.WIDE R10, R0.reuse, 0x2, R2 ;  /* 0x00000002000a7825 */ /* 0x040fe400078e0202 */
[----:B------:R-:W-:Y:S04]  /*32f20*/  @P5 STG.E.U16 desc[UR16][R12.64], R68 ;  /* 0x000000440c005986 */ /* 0x000fe8000c101510 */
[----:B------:R0:W-:Y:S01]  /*32f30*/  @P0 STG.E.U16 desc[UR16][R10.64], R67 ;  /* 0x000000430a000986 */ /* 0x0001e2000c101510 */
[----:B-1----:R-:W-:-:S04]  /*32f40*/  IMAD.WIDE R14, R0, 0x2, R4 ;  /* 0x00000002000e7825 */ /* 0x002fc800078e0204 */
[----:B0-----:R-:W-:Y:S01]  /*32f50*/  IMAD.WIDE R10, R0, 0x2, R6 ;  /* 0x00000002000a7825 */ /* 0x001fe200078e0206 */
[----:B--2---:R-:W-:Y:S02]  /*32f60*/  PRMT R13, R70, 0x7610, R13 ;  /* 0x00007610460d7816 */ /* 0x004fe4000000000d */
[----:B------:R-:W2:Y:S04]  /*32f70*/  LDL.S16 R70, [R1+0x2f4] ;  /* 0x0002f40001467983 */ /* 0x000ea80000100600 */
[----:B------:R0:W-:Y:S02]  /*32f80*/  @P1 STG.E.U16 desc[UR16][R10.64], R13 ;  /* 0x0000000d0a001986 */ /* 0x0001e4000c101510 */
[----:B0-----:R-:W-:Y:S02]  /*32f90*/  PRMT R11, R90, 0x7610, R11 ;  /* 0x000076105a0b7816 */ /* 0x001fe4000000000b */
        /* <DEDUP_REMOVED lines=38> */
[----:B--2---:R-:W-:-:S03]  /*33200*/  PRMT R68, R70, 0x7610, R68 ;  /* 0x0000761046447816 */ /* 0x004fc60000000044 */
[----:B0-----:R-:W-:Y:S01]  /*33210*/  IMAD.WIDE R12, R0, 0x2, R8 ;  /* 0x00000002000c7825 */ /* 0x001fe200078e0208 */
[----:B------:R-:W2:Y:S01]  /*33220*/  LDL.LU.S16 R70, [R1+0x2fe] ;  /* 0x0002fe0001467983 */ /* 0x000ea20000300600 */
[----:B------:R-:W-:Y:S02]  /*33230*/  PRMT R67, R90, 0x7610, R67 ;  /* 0x000076105a437816 */ /* 0x000fe40000000043 */
[----:B------:R-:W-:Y:S01]  /*33240*/  IMAD.WIDE R10, R0, 0x2, R2 ;  /* 0x00000002000a7825 */ /* 0x000fe200078e0202 */
[----:B------:R0:W-:Y:S01]  /*33250*/  @P3 STG.E.U16 desc[UR16][R14.64], R69 ;  /* 0x000000450e003986 */ /* 0x0001e2000c101510 */
[----:B------:R-:W-:Y:S01]  /*33260*/  ISETP.LT.AND P0, PT, R92, UR42, !P0 ;  /* 0x0000002a5c007c0c */ /* 0x000fe2000c701270 */
[----:B------:R-:W1:Y:S02]  /*33270*/  LDCU UR30, c[0x0][0x398] ;  /* 0x00007300ff1e77ac */ /* 0x000e640008000800 */
[----:B------:R4:W-:Y:S01]  /*33280*/  @P1 STG.E.U16 desc[UR16][R12.64], R68 ;  /* 0x000000440c001986 */ /* 0x0009e2000c101510 */
[----:B------:R-:W1:Y:S03]  /*33290*/  LDCU UR43, c[0x0][0x398] ;  /* 0x00007300ff2b77ac */ /* 0x000e660008000800 */
[----:B------:R1:W-:Y:S04]  /*332a0*/  @P2 STG.E.U16 desc[UR16][R10.64], R67 ;  /* 0x000000430a002986 */ /* 0x0003e8000c101510 */
[----:B------:R-:W3:Y:S01]  /*332b0*/  LDL.S16 R72, [R1+0x1e8] ;  /* 0x0001e80001487983 */ /* 0x000ee20000100600 */
[----:B0-----:R-:W-:Y:S01]  /*332c0*/  IMAD.WIDE R14, R0, 0x2, R4 ;  /* 0x00000002000e7825 */ /* 0x001fe200078e0204 */
[----:B------:R-:W-:Y:S01]  /*332d0*/  ISETP.LT.AND P5, PT, R66, UR38, !P6 ;  /* 0x0000002642007c0c */ /* 0x000fe2000f7a1270 */
[----:B------:R-:W0:Y:S01]  /*332e0*/  LDCU UR38, c[0x0][0x39c] ;  /* 0x00007380ff2677ac */ /* 0x000e220008000800 */
[----:B----4-:R-:W-:Y:S01]  /*332f0*/  PRMT R13, R71, 0x7610, R13 ;  /* 0x00007610470d7816 */ /* 0x010fe2000000000d */
[----:B------:R-:W4:Y:S01]  /*33300*/  LDL.LU.S16 R90, [R1+0x1ea] ;  /* 0x0001ea00015a7983 */ /* 0x000f220000300600 */
[----:B------:R-:W-:Y:S01]  /*33310*/  ISETP.LT.AND P3, PT, R74, UR8, !P6 ;  /* 0x000000084a007c0c */ /* 0x000fe2000f761270 */
[----:B------:R-:W-:Y:S01]  /*33320*/  VIADD R12, R93, 0x3b ;  /* 0x0000003b5d0c7836 */ /* 0x000fe20000000000 */
[----:B------:R-:W0:Y:S01]  /*33330*/  LDCU UR42, c[0x0][0x398] ;  /* 0x00007300ff2a77ac */ /* 0x000e220008000800 */
[----:B-1----:R-:W-:Y:S01]  /*33340*/  IMAD.WIDE R10, R0, 0x2, R6 ;  /* 0x00000002000a7825 */ /* 0x002fe200078e0206 */
[----:B------:R-:W4:Y:S01]  /*33350*/  LDL.S16 R71, [R1+0x304] ;  /* 0x0003040001477983 */ /* 0x000f220000100600 */
[----:B--2---:R-:W-:-:S03]  /*33360*/  PRMT R67, R70, 0x7610, R67 ;  /* 0x0000761046437816 */ /* 0x004fc60000000043 */
[----:B------:R5:W-:Y:S01]  /*33370*/  @P4 STG.E.U16 desc[UR16][R10.64], R13 ;  /* 0x0000000d0a004986 */ /* 0x000be2000c101510 */
[----:B------:R-:W-:Y:S01]  /*33380*/  ISETP.LT.AND P2, PT, R73, UR47, !P6 ;  /* 0x0000002f49007c0c */ /* 0x000fe2000f741270 */
[----:B------:R-:W1:Y:S01]  /*33390*/  LDCU UR8, c[0x0][0x398] ;  /* 0x00007300ff0877ac */ /* 0x000e620008000800 */
[----:B-----5:R-:W-:Y:S01]  /*333a0*/  PRMT R11, R89, 0x7610, R11 ;  /* 0x00007610590b7816 */ /* 0x020fe2000000000b */
[----:B------:R-:W-:Y:S01]  /*333b0*/  VIADD R10, R0, UR7 ;  /* 0x00000007000a7c36 */ /* 0x000fe20008000000 */
[----:B------:R-:W2:Y:S01]  /*333c0*/  LDL.LU.S16 R89, [R1+0x306] ;  /* 0x0003060001597983 */ /* 0x000ea20000300600 */
[----:B---3--:R-:W-:Y:S01]  /*333d0*/  PRMT R0, R91, 0x7610, R0 ;  /* 0x000076105b007816 */ /* 0x008fe20000000000 */
[----:B------:R-:W3:Y:S02]  /*333e0*/  LDCU UR47, c[0x0][0x398] ;  /* 0x00007300ff2f77ac */ /* 0x000ee40008000800 */
[----:B------:R-:W5:Y:S01]  /*333f0*/  LDL.S16 R91, [R1+0x1ec] ;  /* 0x0001ec00015b7983 */ /* 0x000f620000100600 */
[----:B------:R-:W-:-:S03]  /*33400*/  ISETP.GE.AND P1, PT, R12, UR36, PT ;  /* 0x000000240c007c0c */ /* 0x000fc6000bf26270 */
[----:B------:R-:W3:Y:S01]  /*33410*/  LDL.LU.S16 R70, [R1+0x1ee] ;  /* 0x0001ee0001467983 */ /* 0x000ee20000300600 */
[----:B------:R-:W-:-:S03]  /*33420*/  IMAD.WIDE R12, R10, 0x2, R8 ;  /* 0x000000020a0c7825 */ /* 0x000fc600078e0208 */
[----:B------:R0:W-:Y:S01]  /*33430*/  @P0 STG.E.U16 desc[UR16][R14.64], R11 ;  /* 0x0000000b0e000986 */ /* 0x0001e2000c101510 */
[----:B----4-:R-:W-:Y:S01]  /*33440*/  PRMT R69, R90, 0x7610, R69 ;  /* 0x000076105a457816 */ /* 0x010fe20000000045 */
[----:B------:R-:W4:Y:S02]  /*33450*/  LDCU UR36, c[0x0][0x398] ;  /* 0x00007300ff2477ac */ /* 0x000f240008000800 */
[----:B------:R-:W3:Y:S01]  /*33460*/  LDL.S16 R90, [R1+0x30c] ;  /* 0x00030c00015a7983 */ /* 0x000ee20000100600 */
[----:B0-----:R-:W-:-:S03]  /*33470*/  IMAD.WIDE R14, R10, 0x2, R2 ;  /* 0x000000020a0e7825 */ /* 0x001fc600078e0202 */
[----:B------:R-:W-:Y:S04]  /*33480*/  @P5 STG.E.U16 desc[UR16][R12.64], R0 ;  /* 0x000000000c005986 */ /* 0x000fe8000c101510 */
[----:B------:R2:W-:Y:S01]  /*33490*/  @P3 STG.E.U16 desc[UR16][R14.64], R67 ;  /* 0x000000430e003986 */ /* 0x0005e2000c101510 */
[----:B------:R-:W-:Y:S01]  /*334a0*/  ISETP.LT.AND P6, PT, R92, UR32, !P6 ;  /* 0x000000205c007c0c */ /* 0x000fe2000f7c1270 */
[----:B------:R-:W0:Y:S01]  /*334b0*/  LDCU UR32, c[0x0][0x398] ;  /* 0x00007300ff2077ac */ /* 0x000e220008000800 */
[----:B--2---:R-:W-:Y:S02]  /*334c0*/  PRMT R67, R89, 0x7610, R67 ;  /* 0x0000761059437816 */ /* 0x004fe40000000043 */
[----:B------:R-:W2:Y:S01]  /*334d0*/  LDL.LU.S16 R89, [R1+0x30e] ;  /* 0x00030e0001597983 */ /* 0x000ea20000300600 */
[----:B------:R-:W-:Y:S01]  /*334e0*/  VIADD R0, R93, 0x3c ;  /* 0x0000003c5d007836 */ /* 0x000fe20000000000 */
[----:B------:R-:W-:Y:S01]  /*334f0*/  ISETP.LT.AND P4, PT, R66, UR77, !P1 ;  /* 0x0000004d42007c0c */ /* 0x000fe2000cf81270 */
[----:B------:R-:W-:Y:S01]  /*33500*/  IMAD.WIDE R12, R10, 0x2, R6 ;  /* 0x000000020a0c7825 */ /* 0x000fe200078e0206 */
[----:B------:R-:W-:Y:S01]  /*33510*/  ISETP.LT.AND P0, PT, R74, UR76, !P1 ;  /* 0x0000004c4a007c0c */ /* 0x000fe2000cf01270 */
[----:B------:R-:W0:Y:S01]  /*33520*/  LDCU UR77, c[0x0][0x39c] ;  /* 0x00007380ff4d77ac */ /* 0x000e220008000800 */
[----:B------:R-:W-:-:S02]  /*33530*/  PRMT R11, R72, 0x7610, R11 ;  /* 0x00007610480b7816 */ /* 0x000fc4000000000b */
[----:B------:R-:W-:Y:S01]  /*33540*/  ISETP.GE.AND P3, PT, R0, UR63, PT ;  /* 0x0000003f00007c0c */ /* 0x000fe2000bf66270 */
[C---:B------:R-:W-:Y:S01]  /*33550*/  VIADD R0, R10.reuse, UR7 ;  /* 0x000000070a007c36 */ /* 0x040fe20008000000 */
[----:B------:R-:W-:Y:S01]  /*33560*/  ISETP.LT.AND P5, PT, R73, UR51, !P1 ;  /* 0x0000003349007c0c */ /* 0x000fe2000cfa1270 */
[----:B------:R0:W-:Y:S01]  /*33570*/  @P2 STG.E.U16 desc[UR16][R12.64], R11 ;  /* 0x0000000b0c002986 */ /* 0x0001e2000c101510 */
[----:B------:R-:W-:Y:S01]  /*33580*/  IMAD.WIDE R14, R10, 0x2, R4 ;  /* 0x000000020a0e7825 */ /* 0x000fe200078e0204 */
[----:B------:R-:W-:Y:S01]  /*33590*/  PRMT R68, R71, 0x7610, R68 ;  /* 0x0000761047447816 */ /* 0x000fe20000000044 */
[----:B------:R-:W1:Y:S01]  /*335a0*/  LDCU UR76, c[0x0][0x398] ;  /* 0x00007300ff4c77ac */ /* 0x000e620008000800 */
[----:B------:R-:W4:Y:S01]  /*335b0*/  LDL.S16 R72, [R1+0x1f0] ;  /* 0x0001f00001487983 */ /* 0x000f220000100600 */
[----:B------:R-:W1:Y:S03]  /*335c0*/  LDCU UR51, c[0x0][0x398] ;  /* 0x00007300ff3377ac */ /* 0x000e660008000800 */
[----:B------:R-:W-:Y:S01]  /*335d0*/  @P6 STG.E.U16 desc[UR16][R14.64], R69 ;  /* 0x000000450e006986 */ /* 0x000fe2000c101510 */
[----:B------:R-:W1:Y:S01]  /*335e0*/  LDCU UR63, c[0x0][0x398] ;  /* 0x00007300ff3f77ac */ /* 0x000e620008000800 */
[----:B0-----:R-:W-:-:S02]  /*335f0*/  IMAD.WIDE R12, R0, 0x2, R8 ;  /* 0x00000002000c7825 */ /* 0x001fc400078e0208 */
[----:B------:R-:W4:Y:S02]  /*33600*/  LDL.LU.S16 R71, [R1+0x1f2] ;  /* 0x0001f20001477983 */ /* 0x000f240000300600 */
[----:B------:R-:W-:Y:S02]  /*33610*/  IMAD.WIDE R10, R0, 0x2, R2 ;  /* 0x00000002000a7825 */ /* 0x000fe400078e0202 */
[----:B------:R5:W-:Y:S04]  /*33620*/  @P4 STG.E.U16 desc[UR16][R12.64], R68 ;  /* 0x000000440c004986 */ /* 0x000be8000c101510 */
[----:B------:R0:W-:Y:S01]  /*33630*/  @P0 STG.E.U16 desc[UR16][R10.64], R67 ;  /* 0x000000430a000986 */ /* 0x0001e2000c101510 */
[----:B-----5:R-:W-:-:S03]  /*33640*/  PRMT R13, R91, 0x7610, R13 ;  /* 0x000076105b0d7816 */ /* 0x020fc6000000000d */
[----:B------:R-:W5:Y:S01]  /*33650*/  LDL.S16 R91, [R1+0x314] ;  /* 0x00031400015b7983 */ /* 0x000f620000100600 */
[----:B0-----:R-:W-:-:S05]  /*33660*/  IMAD.WIDE R10, R0, 0x2, R6 ;  /* 0x00000002000a7825 */ /* 0x001fca00078e0206 */
[----:B------:R3:W-:Y:S01]  /*33670*/  @P5 STG.E.U16 desc[UR16][R10.64], R13 ;  /* 0x0000000d0a005986 */ /* 0x0007e2000c101510 */
[----:B------:R-:W-:Y:S01]  /*33680*/  IMAD.WIDE R14, R0, 0x2, R4 ;  /* 0x00000002000e7825 */ /* 0x000fe200078e0204 */
[----:B---3--:R-:W-:Y:S02]  /*33690*/  PRMT R11, R70, 0x7610, R11 ;  /* 0x00007610460b7816 */ /* 0x008fe4000000000b */
[----:B------:R-:W3:Y:S01]  /*336a0*/  LDL.LU.S16 R70, [R1+0x316] ;  /* 0x0003160001467983 */ /* 0x000ee20000300600 */
[----:B------:R-:W-:Y:S01]  /*336b0*/  VIADD R10, R0, UR7 ;  /* 0x00000007000a7c36 */ /* 0x000fe20008000000 */
[----:B------:R-:W-:Y:S02]  /*336c0*/  PRMT R0, R90, 0x7610, R0 ;  /* 0x000076105a007816 */ /* 0x000fe40000000000 */
[----:B------:R-:W3:Y:S01]  /*336d0*/  LDL.S16 R90, [R1+0x1f4] ;  /* 0x0001f400015a7983 */ /* 0x000ee20000100600 */
[----:B--2---:R-:W-:-:S03]  /*336e0*/  PRMT R67, R89, 0x7610, R67 ;  /* 0x0000761059437816 */ /* 0x004fc60000000043 */
[----:B------:R-:W2:Y:S01]  /*336f0*/  LDL.LU.S16 R89, [R1+0x1f6] ;  /* 0x0001f60001597983 */ /* 0x000ea20000300600 */
        /* <DEDUP_REMOVED lines=16> */
[----:B----4-:R-:W-:Y:S01]  /*33800*/  PRMT R69, R71, 0x7610, R69 ;  /* 0x0000761047457816 */ /* 0x010fe20000000045 */
[----:B------:R-:W4:Y:S01]  /*33810*/  LDCU UR22, c[0x0][0x39c] ;  /* 0x00007380ff1677ac */ /* 0x000f220008000800 */
[----:B-1----:R-:W-:Y:S01]  /*33820*/  IMAD.WIDE R14, R10, 0x2, R2 ;  /* 0x000000020a0e7825 */ /* 0x002fe200078e0202 */
[----:B------:R-:W-:Y:S01]  /*33830*/  PRMT R11, R72, 0x7610, R11 ;  /* 0x00007610480b7816 */ /* 0x000fe2000000000b */
[----:B------:R-:W4:Y:S01]  /*33840*/  LDL.S16 R71, [R1+0x31c] ;  /* 0x00031c0001477983 */ /* 0x000f220000100600 */
        /* <DEDUP_REMOVED lines=10> */
[----:B-----5:R-:W-:-:S02]  /*338f0*/  PRMT R68, R91, 0x7610, R68 ;  /* 0x000076105b447816 */ /* 0x020fc40000000044 */
[----:B------:R-:W5:Y:S01]  /*33900*/  LDL.LU.S16 R91, [R1+0x31e] ;  /* 0x00031e00015b7983 */ /* 0x000f620000300600 */
[----:B0-----:R-:W-:-:S03]  /*33910*/  IMAD.WIDE R14, R10, 0x2, R4 ;  /* 0x000000020a0e7825 */ /* 0x001fc600078e0204 */
[----:B------:R-:W4:Y:S01]  /*33920*/  LDL.S16 R75, [R1+0x1f8] ;  /* 0x0001f800014b7983 */ /* 0x000f220000100600 */
[----:B---3--:R-:W-:Y:S01]  /*33930*/  PRMT R67, R70, 0x7610, R67 ;  /* 0x0000761046437816 */ /* 0x008fe20000000043 */
[----:B-1----:R-:W-:Y:S02]  /*33940*/  IMAD.WIDE R12, R0, 0x2, R8 ;  /* 0x00000002000c7825 */ /* 0x002fe400078e0208 */
[----:B------:R0:W-:Y:S01]  /*33950*/  @P3 STG.E.U16 desc[UR16][R14.64], R69 ;  /* 0x000000450e003986 */ /* 0x0001e2000c101510 */
[----:B------:R-:W-:Y:S01]  /*33960*/  ISETP.LT.AND P0, PT, R92, UR49, !P0 ;  /* 0x000000315c007c0c */ /* 0x000fe2000c701270 */
[----:B------:R-:W1:Y:S01]  /*33970*/  LDCU UR53, c[0x0][0x398] ;  /* 0x00007300ff3577ac */ /* 0x000e620008000800 */
[----:B------:R-:W-:Y:S01]  /*33980*/  IMAD.WIDE R10, R0, 0x2, R2 ;  /* 0x00000002000a7825 */ /* 0x000fe200078e0202 */
[----:B------:R3:W-:Y:S01]  /*33990*/  @P5 STG.E.U16 desc[UR16][R12.64], R68 ;  /* 0x000000440c005986 */ /* 0x0007e2000c101510 */
[----:B------:R-:W1:Y:S03]  /*339a0*/  LDCU UR54, c[0x0][0x398] ;  /* 0x00007300ff3677ac */ /* 0x000e660008000800 */
[----:B------:R1:W-:Y:S04]  /*339b0*/  @P1 STG.E.U16 desc[UR16][R10.64], R67 ;  /* 0x000000430a001986 */ /* 0x0003e8000c101510 */
[----:B------:R-:W4:Y:S01]  /*339c0*/  LDL.LU.S16 R70, [R1+0x1fa] ;  /* 0x0001fa0001467983 */ /* 0x000f220000300600 */
[----:B------:R-:W-:Y:S01]  /*339d0*/  ISETP.LT.AND P4, PT, R66, UR70, !P6 ;  /* 0x0000004642007c0c */ /* 0x000fe2000f781270 */
[----:B0-----:R-:W-:Y:S01]  /*339e0*/  IMAD.WIDE R14, R0, 0x2, R4 ;  /* 0x00000002000e7825 */ /* 0x001fe200078e0204 */
[----:B------:R-:W-:Y:S01]  /*339f0*/  ISETP.LT.AND P3, PT, R74, UR48, !P6 ;  /* 0x000000304a007c0c */ /* 0x000fe2000f761270 */
[----:B------:R-:W0:Y:S01]  /*33a00*/  LDCU UR70, c[0x0][0x39c] ;  /* 0x00007380ff4677ac */ /* 0x000e220008000800 */
[----:B---3--:R-:W-:-:S02]  /*33a10*/  PRMT R13, R90, 0x7610, R13 ;  /* 0x000076105a0d7816 */ /* 0x008fc4000000000d */
[----:B------:R-:W3:Y:S01]  /*33a20*/  LDL.S16 R90, [R1+0x324] ;  /* 0x00032400015a7983 */ /* 0x000ee20000100600 */
[C---:B-1----:R-:W-:Y:S01]  /*33a30*/  IMAD.WIDE R10, R0.reuse, 0x2, R6 ;  /* 0x00000002000a7825 */ /* 0x042fe200078e0206 */
[----:B------:R-:W1:Y:S04]  /*33a40*/  LDCU UR49, c[0x0][0x398] ;  /* 0x00007300ff3177ac */ /* 0x000e680008000800 */
[----:B------:R2:W-:Y:S01]  /*33a50*/  @P2 STG.E.U16 desc[UR16][R10.64], R13 ;  /* 0x0000000d0a002986 */ /* 0x0005e2000c101510 */
[----:B------:R-:W-:Y:S01]  /*33a60*/  VIADD R12, R93, 0x3f ;  /* 0x0000003f5d0c7836 */ /* 0x000fe20000000000 */
[----:B------:R-:W-:Y:S01]  /*33a70*/  ISETP.LT.AND P5, PT, R73, UR34, !P6 ;  /* 0x0000002249007c0c */ /* 0x000fe2000f7a1270 */
[----:B------:R-:W0:Y:S01]  /*33a80*/  LDCU UR48, c[0x0][0x398] ;  /* 0x00007300ff3077ac */ /* 0x000e220008000800 */
[----:B--2---:R-:W-:Y:S01]  /*33a90*/  PRMT R11, R89, 0x7610, R11 ;  /* 0x00007610590b7816 */ /* 0x004fe2000000000b */
[----:B------:R-:W-:Y:S01]  /*33aa0*/  VIADD R10, R0, UR7 ;  /* 0x00000007000a7c36 */ /* 0x000fe20008000000 */
[----:B------:R-:W2:Y:S01]  /*33ab0*/  LDL.LU.S16 R89, [R1+0x326] ;  /* 0x0003260001597983 */ /* 0x000ea20000300600 */
[----:B------:R-:W-:Y:S01]  /*33ac0*/  ISETP.GE.AND P1, PT, R12, UR45, PT ;  /* 0x0000002d0c007c0c */ /* 0x000fe2000bf26270 */
[----:B------:R-:W0:Y:S02]  /*33ad0*/  LDCU UR34, c[0x0][0x398] ;  /* 0x00007300ff2277ac */ /* 0x000e240008000800 */
[----:B------:R-:W2:Y:S01]  /*33ae0*/  LDL.S16 R72, [R1+0x1fc] ;  /* 0x0001fc0001487983 */ /* 0x000ea20000100600 */
[----:B------:R-:W-:-:S03]  /*33af0*/  IMAD.WIDE R12, R10, 0x2, R8 ;  /* 0x000000020a0c7825 */ /* 0x000fc600078e0208 */
[----:B------:R0:W-:Y:S01]  /*33b00*/  @P0 STG.E.U16 desc[UR16][R14.64], R11 ;  /* 0x0000000b0e000986 */ /* 0x0001e2000c101510 */
[----:B-----5:R-:W-:Y:S02]  /*33b10*/  PRMT R67, R91, 0x7610, R67 ;  /* 0x000076105b437816 */ /* 0x020fe40000000043 */
[----:B----4-:R-:W-:Y:S01]  /*33b20*/  PRMT R0, R71, 0x7610, R0 ;  /* 0x0000761047007816 */ /* 0x010fe20000000000 */
[----:B------:R-:W4:Y:S01]  /*33b30*/  LDCU UR45, c[0x0][0x398] ;  /* 0x00007300ff2d77ac */ /* 0x000f220008000800 */
[----:B------:R-:W5:Y:S01]  /*33b40*/  LDL.LU.S16 R71, [R1+0x1fe] ;  /* 0x0001fe0001477983 */ /* 0x000f620000300600 */
[----:B0-----:R-:W-:-:S03]  /*33b50*/  IMAD.WIDE R14, R10, 0x2, R2 ;  /* 0x000000020a0e7825 */ /* 0x001fc600078e0202 */
[----:B------:R-:W4:Y:S04]  /*33b60*/  LDL.S16 R91, [R1+0x200] ;  /* 0x00020000015b7983 */ /* 0x000f280000100600 */
[----:B------:R-:W-:Y:S04]  /*33b70*/  @P4 STG.E.U16 desc[UR16][R12.64], R0 ;  /* 0x000000000c004986 */ /* 0x000fe8000c101510 */
[----:B------:R2:W-:Y:S01]  /*33b80*/  @P3 STG.E.U16 desc[UR16][R14.64], R67 ;  /* 0x000000430e003986 */ /* 0x0005e2000c101510 */
[----:B------:R-:W-:-:S03]  /*33b90*/  PRMT R69, R70, 0x7610, R69 ;  /* 0x0000761046457816 */ /* 0x000fc60000000045 */
[----:B------:R-:W4:Y:S01]  /*33ba0*/  LDL.LU.S16 R70, [R1+0x202] ;  /* 0x0002020001467983 */ /* 0x000f220000300600 */
[----:B---3--:R-:W-:-:S03]  /*33bb0*/  PRMT R68, R90, 0x7610, R68 ;  /* 0x000076105a447816 */ /* 0x008fc60000000044 */
[----:B------:R-:W3:Y:S01]  /*33bc0*/  LDL.S16 R90, [R1+0x204] ;  /* 0x00020400015a7983 */ /* 0x000ee20000100600 */
[----:B--2---:R-:W-:-:S03]  /*33bd0*/  PRMT R67, R89, 0x7610, R67 ;  /* 0x0000761059437816 */ /* 0x004fc60000000043 */
[----:B------:R-:W2:Y:S01]  /*33be0*/  LDL.LU.S16 R89, [R1+0x206] ;  /* 0x0002060001597983 */ /* 0x000ea20000300600 */
        /* <DEDUP_REMOVED lines=12> */
[----:B------:R-:W-:Y:S01]  /*33cb0*/  ISETP.LT.AND P1, PT, R92, UR71, !P1 ;  /* 0x000000475c007c0c */ /* 0x000fe2000cf21270 */
[----:B------:R-:W1:Y:S03]  /*33cc0*/  LDCU UR52, c[0x0][0x398] ;  /* 0x00007300ff3477ac */ /* 0x000e660008000800 */
[----:B------:R1:W-:Y:S01]  /*33cd0*/  @P6 STG.E.U16 desc[UR16][R14.64], R69 ;  /* 0x000000450e006986 */ /* 0x0003e2000c101510 */
[----:B------:R-:W2:Y:S01]  /*33ce0*/  LDCU UR75, c[0x0][0x398] ;  /* 0x00007300ff4b77ac */ /* 0x000ea20008000800 */
[----:B------:R-:W2:Y:S01]  /*33cf0*/  LDCU UR20, c[0x0][0x398] ;  /* 0x00007300ff1477ac */ /* 0x000ea20008000800 */
[----:B0-----:R-:W-:Y:S01]  /*33d00*/  IMAD.WIDE R12, R0, 0x2, R8 ;  /* 0x00000002000c7825 */ /* 0x001fe200078e0208 */
[----:B------:R-:W-:Y:S01]  /*33d10*/  ISETP.LT.AND P5, PT, R66, UR65, !P3 ;  /* 0x0000004142007c0c */ /* 0x000fe2000dfa1270 */
[----:B------:R-:W0:Y:S02]  /*33d20*/  LDCU UR46, c[0x0][0x398] ;  /* 0x00007300ff2e77ac */ /* 0x000e240008000800 */
[----:B------:R-:W-:Y:S01]  /*33d30*/  IMAD.WIDE R10, R0, 0x2, R2 ;  /* 0x00000002000a7825 */ /* 0x000fe200078e0202 */
[----:B------:R5:W-:Y:S01]  /*33d40*/  @P2 STG.E.U16 desc[UR16][R12.64], R68 ;  /* 0x000000440c002986 */ /* 0x000be2000c101510 */
[----:B------:R-:W-:Y:S01]  /*33d50*/  ISETP.LT.AND P6, PT, R74, UR74, !P3 ;  /* 0x0000004a4a007c0c */ /* 0x000fe2000dfc1270 */
[----:B------:R-:W0:Y:S02]  /*33d60*/  LDCU UR65, c[0x0][0x39c] ;  /* 0x00007380ff4177ac */ /* 0x000e240008000800 */
[----:B------:R0:W-:Y:S01]  /*33d70*/  @P0 STG.E.U16 desc[UR16][R10.64], R67 ;  /* 0x000000430a000986 */ /* 0x0001e2000c101510 */
[----:B-1----:R-:W-:Y:S01]  /*33d80*/  IMAD.WIDE R14, R0, 0x2, R4 ;  /* 0x00000002000e7825 */ /* 0x002fe200078e0204 */
[----:B------:R-:W1:Y:S01]  /*33d90*/  LDCU UR71, c[0x0][0x398] ;  /* 0x00007300ff4777ac */ /* 0x000e620008000800 */
[----:B-----5:R-:W-:-:S02]  /*33da0*/  PRMT R13, R72, 0x7610, R13 ;  /* 0x00007610480d7816 */ /* 0x020fc4000000000d */
[----:B------:R-:W-:Y:S01]  /*33db0*/  VIADD R12, R93, 0x41 ;  /* 0x000000415d0c7836 */ /* 0x000fe20000000000 */
[----:B---3--:R-:W-:Y:S01]  /*33dc0*/  PRMT R68, R90, 0x7610, R68 ;  /* 0x000076105a447816 */ /* 0x008fe20000000044 */
[----:B0-----:R-:W-:Y:S01]  /*33dd0*/  IMAD.WIDE R10, R0, 0x2, R6 ;  /* 0x00000002000a7825 */ /* 0x001fe200078e0206 */
[----:B------:R-:W-:Y:S01]  /*33de0*/  ISETP.LT.AND P2, PT, R73, UR39, !P3 ;  /* 0x0000002749007c0c */ /* 0x000fe2000df41270 */
[----:B------:R-:W0:Y:S03]  /*33df0*/  LDCU UR74, c[0x0][0x398] ;  /* 0x00007300ff4a77ac */ /* 0x000e260008000800 */
[----:B------:R3:W-:Y:S01]  /*33e00*/  @P4 STG.E.U16 desc[UR16][R10.64], R13 ;  /* 0x0000000d0a004986 */ /* 0x0007e2000c101510 */
[----:B------:R-:W-:Y:S01]  /*33e10*/  ISETP.GE.AND P0, PT, R12, UR64, PT ;  /* 0x000000400c007c0c */ /* 0x000fe2000bf06270 */
[----:B------:R-:W5:Y:S01]  /*33e20*/  LDCU UR39, c[0x0][0x398] ;  /* 0x00007300ff2777ac */ /* 0x000f620008000800 */
[----:B----4-:R-:W-:-:S02]  /*33e30*/  PRMT R67, R70, 0x7610, R67 ;  /* 0x0000761046437816 */ /* 0x010fc40000000043 */
[----:B---3--:R-:W-:Y:S01]  /*33e40*/  PRMT R11, R71, 0x7610, R11 ;  /* 0x00007610470b7816 */ /* 0x008fe2000000000b */
[----:B------:R-:W-:Y:S01]  /*33e50*/  VIADD R10, R0, UR7 ;  /* 0x00000007000a7c36 */ /* 0x000fe20008000000 */
[----:B------:R-:W-:Y:S01]  /*33e60*/  PRMT R0, R91, 0x7610, R0 ;  /* 0x000076105b007816 */ /* 0x000fe20000000000 */
[----:B------:R-:W3:Y:S01]  /*33e70*/  LDCU UR64, c[0x0][0x398] ;  /* 0x00007300ff4077ac */ /* 0x000ee20008000800 */
[----:B------:R-:W4:Y:S01]  /*33e80*/  LDL.S16 R91, [R1+0x208] ;  /* 0x00020800015b7983 */ /* 0x000f220000100600 */
[----:B------:R-:W-:-:S03]  /*33e90*/  IMAD.WIDE R12, R10, 0x2, R8 ;  /* 0x000000020a0c7825 */ /* 0x000fc600078e0208 */
[----:B------:R0:W-:Y:S04]  /*33ea0*/  @P1 STG.E.U16 desc[UR16][R14.64], R11 ;  /* 0x0000000b0e001986 */ /* 0x0001e8000c101510 */
[----:B------:R-:W3:Y:S04]  /*33eb0*/  LDL.LU.S16 R70, [R1+0x20a] ;  /* 0x00020a0001467983 */ /* 0x000ee80000300600 */
[----:B------:R-:W-:Y:S01]  /*33ec0*/  @P5 STG.E.U16 desc[UR16][R12.64], R0 ;  /* 0x000000000c005986 */ /* 0x000fe2000c101510 */
[----:B0-----:R-:W-:-:S03]  /*33ed0*/  IMAD.WIDE R14, R10, 0x2, R2 ;  /* 0x000000020a0e7825 */ /* 0x001fc600078e0202 */
[----:B------:R-:W3:Y:S04]  /*33ee0*/  LDL.S16 R90, [R1+0x20c] ;  /* 0x00020c00015a7983 */ /* 0x000ee80000100600 */
[----:B------:R2:W-:Y:S02]  /*33ef0*/  @P6 STG.E.U16 desc[UR16][R14.64], R67 ;  /* 0x000000430e006986 */ /* 0x0005e4000c101510 */
[----:B--2---:R-:W-:Y:S02]  /*33f00*/  PRMT R67, R89, 0x7610, R67 ;  /* 0x0000761059437816 */ /* 0x004fe40000000043 */
[----:B------:R-:W2:Y:S01]  /*33f10*/  LDL.LU.S16 R89, [R1+0x20e] ;  /* 0x00020e0001597983 */ /* 0x000ea20000300600 */
        /* <DEDUP_REMOVED lines=8> */
[----:B------:R-:W-:Y:S01]  /*33fa0*/  VIADD R0, R10, UR7 ;  /* 0x000000070a007c36 */ /* 0x000fe20008000000 */
[----:B------:R-:W-:Y:S01]  /*33fb0*/  ISETP.LT.AND P5, PT, R73, UR66, !P0 ;  /* 0x0000004249007c0c */ /* 0x000fe2000c7a1270 */
[----:B------:R0:W-:Y:S01]  /*33fc0*/  @P2 STG.E.U16 desc[UR16][R12.64], R11 ;  /* 0x0000000b0c002986 */ /* 0x0001e2000c101510 */
[----:B------:R-:W-:Y:S01]  /*33fd0*/  PRMT R69, R88, 0x7632, R69 ;  /* 0x0000763258457816 */ /* 0x000fe20000000045 */
[----:B------:R-:W-:Y:S01]  /*33fe0*/  IMAD.WIDE R14, R10, 0x2, R4 ;  /* 0x000000020a0e7825 */ /* 0x000fe200078e0204 */
[----:B------:R-:W-:Y:S01]  /*33ff0*/  ISETP.LT.AND P0, PT, R92, UR68, !P0 ;  /* 0x000000445c007c0c */ /* 0x000fe2000c701270 */
[----:B------:R-:W1:Y:S03]  /*34000*/  LDCU UR28, c[0x0][0x398] ;  /* 0x00007300ff1c77ac */ /* 0x000e660008000800 */
[----:B------:R1:W-:Y:S01]  /*34010*/  @P3 STG.E.U16 desc[UR16][R14.64], R69 ;  /* 0x000000450e003986 */ /* 0x0003e2000c101510 */
[----:B------:R-:W2:Y:S01]  /*34020*/  LDCU UR35, c[0x0][0x398] ;  /* 0x00007300ff2377ac */ /* 0x000ea20008000800 */
[----:B0-----:R-:W-:Y:S01]  /*34030*/  IMAD.WIDE R12, R0, 0x2, R8 ;  /* 0x00000002000c7825 */ /* 0x001fe200078e0208 */
[----:B------:R-:W-:Y:S01]  /*34040*/  ISETP.LT.AND P2, PT, R66, UR62, !P6 ;  /* 0x0000003e42007c0c */ /* 0x000fe2000f741270 */
[----:B------:R-:W0:Y:S02]  /*34050*/  LDCU UR62, c[0x0][0x39c] ;  /* 0x00007380ff3e77ac */ /* 0x000e240008000800 */
[----:B------:R-:W-:Y:S01]  /*34060*/  IMAD.WIDE R10, R0, 0x2, R2 ;  /* 0x00000002000a7825 */ /* 0x000fe200078e0202 */
[----:B------:R5:W-:Y:S01]  /*34070*/  @P4 STG.E.U16 desc[UR16][R12.64], R68 ;  /* 0x000000440c004986 */ /* 0x000be2000c101510 */
[----:B------:R-:W0:Y:S03]  /*34080*/  LDCU UR66, c[0x0][0x398] ;  /* 0x00007300ff4277ac */ /* 0x000e260008000800 */
[----:B------:R0:W-:Y:S01]  /*34090*/  @P1 STG.E.U16 desc[UR16][R10.64], R67 ;  /* 0x000000430a001986 */ /* 0x0001e2000c101510 */
[----:B------:R-:W-:Y:S01]  /*340a0*/  ISETP.LT.AND P3, PT, R74, UR60, !P6 ;  /* 0x0000003c4a007c0c */ /* 0x000fe2000f761270 */
[----:B-1----:R-:W-:Y:S01]  /*340b0*/  IMAD.WIDE R14, R0, 0x2, R4 ;  /* 0x00000002000e7825 */ /* 0x002fe200078e0204 */
[----:B------:R-:W1:Y:S01]  /*340c0*/  LDCU UR68, c[0x0][0x398] ;  /* 0x00007300ff4477ac */ /* 0x000e620008000800 */
[----:B------:R-:W1:Y:S01]  /*340d0*/  LDCU UR26, c[0x0][0x398] ;  /* 0x00007300ff1a77ac */ /* 0x000e620008000800 */
[----:B-----5:R-:W-:Y:S01]  /*340e0*/  PRMT R13, R44, 0x7610, R13 ;  /* 0x000076102c0d7816 */ /* 0x020fe2000000000d */
[----:B------:R-:W-:Y:S01]  /*340f0*/  VIADD R12, R93, 0x43 ;  /* 0x000000435d0c7836 */ /* 0x000fe20000000000 */
[----:B------:R-:W5:Y:S01]  /*34100*/  LDL.LU R44, [R1+0x1044] ;  /* 0x00104400012c7983 */ /* 0x000f620000300800 */
[----:B------:R-:W-:Y:S01]  /*34110*/  PRMT R69, R47, 0x7610, R69 ;  /* 0x000076102f457816 */ /* 0x000fe20000000045 */
[----:B0-----:R-:W-:Y:S01]  /*34120*/  IMAD.WIDE R10, R0, 0x2, R6 ;  /* 0x00000002000a7825 */ /* 0x001fe200078e0206 */
[----:B---3--:R-:W-:-:S04]  /*34130*/  PRMT R68, R90, 0x7610, R68 ;  /* 0x000076105a447816 */ /* 0x008fc80000000044 */
[----:B------:R0:W-:Y:S01]  /*34140*/  @P5 STG.E.U16 desc[UR16][R10.64], R13 ;  /* 0x0000000d0a005986 */ /* 0x0001e2000c101510 */
[----:B------:R-:W-:Y:S01]  /*34150*/  ISETP.GE.AND P1, PT, R12, UR14, PT ;  /* 0x0000000e0c007c0c */ /* 0x000fe2000bf26270 */
[----:B------:R-:W3:Y:S01]  /*34160*/  LDCU UR60, c[0x0][0x398] ;  /* 0x00007300ff3c77ac */ /* 0x000ee20008000800 */
[----:B------:R-:W-:Y:S02]  /*34170*/  PRMT R67, R70, 0x7610, R67 ;  /* 0x0000761046437816 */ /* 0x000fe40000000043 */
[----:B0-----:R-:W-:Y:S01]  /*34180*/  PRMT R11, R45, 0x7610, R11 ;  /* 0x000076102d0b7816 */ /* 0x001fe2000000000b */
[----:B------:R-:W-:Y:S01]  /*34190*/  VIADD R10, R0, UR7 ;  /* 0x00000007000a7c36 */ /* 0x000fe20008000000 */
[----:B------:R-:W3:Y:S01]  /*341a0*/  LDL.LU R45, [R1+0x1040] ;  /* 0x00104000012d7983 */ /* 0x000ee20000300800 */
[----:B----4-:R-:W-:Y:S01]  /*341b0*/  PRMT R0, R91, 0x7610, R0 ;  /* 0x000076105b007816 */ /* 0x010fe20000000000 */
[----:B------:R-:W0:Y:S02]  /*341c0*/  LDCU UR14, c[0x0][0x398] ;  /* 0x00007300ff0e77ac */ /* 0x000e240008000800 */
[----:B------:R4:W-:Y:S01]  /*341d0*/  @P0 STG.E.U16 desc[UR16][R14.64], R11 ;  /* 0x0000000b0e000986 */ /* 0x0009e2000c101510 */
[----:B------:R-:W-:-:S03]  /*341e0*/  IMAD.WIDE R12, R10, 0x2, R8 ;  /* 0x000000020a0c7825 */ /* 0x000fc600078e0208 */
[----:B------:R-:W3:Y:S01]  /*341f0*/  LDL.S16 R91, [R1+0x210] ;  /* 0x00021000015b7983 */ /* 0x000ee20000100600 */
[----:B----4-:R-:W-:Y:S01]  /*34200*/  PRMT R11, R46, 0x7610, R11 ;  /* 0x000076102e0b7816 */ /* 0x010fe2000000000b */
[----:B------:R-:W-:Y:S02]  /*34210*/  IMAD.WIDE R14, R10, 0x2, R2 ;  /* 0x000000020a0e7825 */ /* 0x000fe400078e0202 */
[----:B------:R-:W4:Y:S04]  /*34220*/  LDL.LU R46, [R1+0x103c] ;  /* 0x00103c00012e7983 */ /* 0x000f280000300800 */
[----:B------:R-:W3:Y:S04]  /*34230*/  LDL.LU R47, [R1+0x1038] ;  /* 0x00103800012f7983 */ /* 0x000ee80000300800 */
[----:B------:R-:W3:Y:S04]  /*34240*/  LDL.LU.S16 R70, [R1+0x212] ;  /* 0x0002120001467983 */ /* 0x000ee80000300600 */
[----:B------:R-:W-:Y:S04]  /*34250*/  @P2 STG.E.U16 desc[UR16][R12.64], R0 ;  /* 0x000000000c002986 */ /* 0x000fe8000c101510 */
[----:B------:R2:W-:Y:S04]  /*34260*/  @P3 STG.E.U16 desc[UR16][R14.64], R67 ;  /* 0x000000430e003986 */ /* 0x0005e8000c101510 */
[----:B------:R-:W3:Y:S01]  /*34270*/  LDL.S16 R90, [R1+0x2d4] ;  /* 0x0002d400015a7983 */ /* 0x000ee20000100600 */
[----:B--2---:R-:W-:-:S03]  /*34280*/  PRMT R67, R89, 0x7610, R67 ;  /* 0x0000761059437816 */ /* 0x004fc60000000043 */
[----:B------:R-:W2:Y:S01]  /*34290*/  LDL.LU.S16 R89, [R1+0x2d6] ;  /* 0x0002d60001597983 */ /* 0x000ea20000300600 */
[----:B------:R-:W-:Y:S01]  /*342a0*/  ISETP.LT.AND P4, PT, R73, UR73, !P6 ;  /* 0x0000004949007c0c */ /* 0x000fe2000f781270 */
[----:B------:R-:W-:Y:S01]  /*342b0*/  VIADD R0, R93, 0x44 ;  /* 0x000000445d007836 */ /* 0x000fe20000000000 */
[----:B------:R-:W-:Y:S02]  /*342c0*/  ISETP.LT.AND P6, PT, R92, UR67, !P6 ;  /* 0x000000435c007c0c */ /* 0x000fe4000f7c1270 */
[----:B------:R-:W-:Y:S01]  /*342d0*/  ISETP.LT.AND P5, PT, R66, UR59, !P1 ;  /* 0x0000003b42007c0c */ /* 0x000fe2000cfa1270 */
[----:B------:R-:W-:Y:S01]  /*342e0*/  IMAD.WIDE R12, R10, 0x2, R6 ;  /* 0x000000020a0c7825 */ /* 0x000fe200078e0206 */
[----:B------:R-:W-:Y:S01]  /*342f0*/  ISETP.LT.AND P0, PT, R74, UR4, !P1 ;  /* 0x000000044a007c0c */ /* 0x000fe2000cf01270 */
[----:B------:R-:W0:Y:S01]  /*34300*/  LDCU UR59, c[0x0][0x39c] ;  /* 0x00007380ff3b77ac */ /* 0x000e220008000800 */
[----:B------:R-:W-:Y:S01]  /*34310*/  ISETP.GE.AND P3, PT, R0, UR41, PT ;  /* 0x0000002900007c0c */ /* 0x000fe2000bf66270 */
[C---:B------:R-:W-:Y:S01]  /*34320*/  VIADD R0, R10.reuse, UR7 ;  /* 0x000000070a007c36 */ /* 0x040fe20008000000 */
[----:B------:R-:W-:Y:S01]  /*34330*/  ISETP.LT.AND P2, PT, R73, UR33, !P1 ;  /* 0x0000002149007c0c */ /* 0x000fe2000cf41270 */
[----:B------:R-:W-:Y:S01]  /*34340*/  IMAD.WIDE R14, R10, 0x2, R4 ;  /* 0x000000020a0e7825 */ /* 0x000fe200078e0204 */
[----:B------:R-:W0:Y:S01]  /*34350*/  LDCU UR73, c[0x0][0x398] ;  /* 0x00007300ff4977ac */ /* 0x000e220008000800 */
[----:B------:R1:W-:Y:S01]  /*34360*/  @P4 STG.E.U16 desc[UR16][R12.64], R11 ;  /* 0x0000000b0c004986 */ /* 0x0003e2000c101510 */
[----:B------:R-:W-:Y:S01]  /*34370*/  ISETP.LT.AND P1, PT, R92, UR31, !P1 ;  /* 0x0000001f5c007c0c */ /* 0x000fe2000cf21270 */
[----:B------:R-:W0:Y:S02]  /*34380*/  LDCU UR67, c[0x0][0x398] ;  /* 0x00007300ff4377ac */ /* 0x000e240008000800 */
[----:B------:R0:W-:Y:S01]  /*34390*/  @P6 STG.E.U16 desc[UR16][R14.64], R69 ;  /* 0x000000450e006986 */ /* 0x0001e2000c101510 */
[----:B------:R-:W0:Y:S01]  /*343a0*/  LDCU UR4, c[0x0][0x398] ;  /* 0x00007300ff0477ac */ /* 0x000e220008000800 */
[----:B------:R-:W2:Y:S01]  /*343b0*/  LDCU UR33, c[0x0][0x398] ;  /* 0x00007300ff2177ac */ /* 0x000ea20008000800 */
[C---:B-1----:R-:W-:Y:S01]  /*343c0*/  IMAD.WIDE R12, R0.reuse, 0x2, R8 ;  /* 0x00000002000c7825 */ /* 0x042fe200078e0208 */
[----:B------:R-:W1:Y:S03]  /*343d0*/  LDCU UR41, c[0x0][0x398] ;  /* 0x00007300ff2977ac */ /* 0x000e660008000800 */
[----:B------:R-:W-:Y:S01]  /*343e0*/  IMAD.WIDE R10, R0, 0x2, R2 ;  /* 0x00000002000a7825 */ /* 0x000fe200078e0202 */
[----:B------:R5:W-:Y:S01]  /*343f0*/  @P5 STG.E.U16 desc[UR16][R12.64], R68 ;  /* 0x000000440c005986 */ /* 0x000be2000c101510 */
[----:B------:R-:W-:Y:S01]  /*34400*/  ISETP.LT.AND P4, PT, R66, UR57, !P3 ;  /* 0x0000003942007c0c */ /* 0x000fe2000df81270 */
[----:B------:R-:W1:Y:S02]  /*34410*/  LDCU UR31, c[0x0][0x398] ;  /* 0x00007300ff1f77ac */ /* 0x000e640008000800 */
[----:B------:R1:W-:Y:S01]  /*34420*/  @P0 STG.E.U16 desc[UR16][R10.64], R67 ;  /* 0x000000430a000986 */ /* 0x0003e2000c101510 */
[----:B------:R-:W-:Y:S01]  /*34430*/  ISETP.LT.AND P6, PT, R74, UR44, !P3 ;  /* 0x0000002c4a007c0c */ /* 0x000fe2000dfc1270 */
[----:B0-----:R-:W-:Y:S01]  /*34440*/  IMAD.WIDE R14, R0, 0x2, R4 ;  /* 0x00000002000e7825 */ /* 0x001fe200078e0204 */
[----:B-----5:R-:W-:-:S03]  /*34450*/  PRMT R13, R48, 0x7610, R13 ;  /* 0x00007610300d7816 */ /* 0x020fc6000000000d */
[----:B------:R-:W-:Y:S01]  /*34460*/  VIADD R12, R93, 0x45 ;  /* 0x000000455d0c7836 */ /* 0x000fe20000000000 */
[----:B------:R-:W5:Y:S01]  /*34470*/  LDL.LU R48, [R1+0x1034] ;  /* 0x0010340001307983 */ /* 0x000f620000300800 */
[----:B------:R-:W-:Y:S01]  /*34480*/  PRMT R69, R51, 0x7610, R69 ;  /* 0x0000761033457816 */ /* 0x000fe20000000045 */
[----:B-1----:R-:W-:Y:S01]  /*34490*/  IMAD.WIDE R10, R0, 0x2, R6 ;  /* 0x00000002000a7825 */ /* 0x002fe200078e0206 */
[----:B---3--:R-:W-:-:S04]  /*344a0*/  PRMT R68, R90, 0x7610, R68 ;  /* 0x000076105a447816 */ /* 0x008fc80000000044 */
[----:B------:R0:W-:Y:S01]  /*344b0*/  @P2 STG.E.U16 desc[UR16][R10.64], R13 ;  /* 0x0000000d0a002986 */ /* 0x0001e2000c101510 */
[----:B------:R-:W-:Y:S01]  /*344c0*/  ISETP.GE.AND P0, PT, R12, UR61, PT ;  /* 0x0000003d0c007c0c */ /* 0x000fe2000bf06270 */
[----:B------:R-:W1:Y:S01]  /*344d0*/  LDCU UR57, c[0x0][0x39c] ;  /* 0x00007380ff3977ac */ /* 0x000e620008000800 */
[----:B------:R-:W-:Y:S02]  /*344e0*/  PRMT R67, R70, 0x7610, R67 ;  /* 0x0000761046437816 */ /* 0x000fe40000000043 */
[----:B------:R-:W-:Y:S01]  /*344f0*/  ISETP.LT.AND P5, PT, R73, UR69, !P3 ;  /* 0x0000004549007c0c */ /* 0x000fe2000dfa1270 */
[----:B------:R-:W3:Y:S01]  /*34500*/  LDCU UR44, c[0x0][0x398] ;  /* 0x00007300ff2c77ac */ /* 0x000ee20008000800 */
[----:B0-----:R-:W-:Y:S01]  /*34510*/  PRMT R11, R49, 0x7610, R11 ;  /* 0x00007610310b7816 */ /* 0x001fe2000000000b */
[----:B------:R-:W-:Y:S01]  /*34520*/  VIADD R10, R0, UR7 ;  /* 0x00000007000a7c36 */ /* 0x000fe20008000000 */
[----:B------:R-:W3:Y:S01]  /*34530*/  LDL.LU R49, [R1+0x1030] ;  /* 0x0010300001317983 */ /* 0x000ee20000300800 */
[----:B------:R-:W-:Y:S01]  /*34540*/  PRMT R0, R91, 0x7610, R0 ;  /* 0x000076105b007816 */ /* 0x000fe20000000000 */
[----:B------:R-:W0:Y:S02]  /*34550*/  LDCU UR69, c[0x0][0x398] ;  /* 0x00007300ff4577ac */ /* 0x000e240008000800 */
[----:B------:R1:W-:Y:S01]  /*34560*/  @P1 STG.E.U16 desc[UR16][R14.64], R11 ;  /* 0x0000000b0e001986 */ /* 0x0003e2000c101510 */
[----:B------:R-:W-:Y:S01]  /*34570*/  IMAD.WIDE R12, R10, 0x2, R8 ;  /* 0x000000020a0c7825 */ /* 0x000fe200078e0208 */
[----:B------:R-:W0:Y:S02]  /*34580*/  LDCU UR61, c[0x0][0x398] ;  /* 0x00007300ff3d77ac */ /* 0x000e240008000800 */
[----:B------:R-:W3:Y:S01]  /*34590*/  LDL.S16 R91, [R1+0x2dc] ;  /* 0x0002dc00015b7983 */ /* 0x000ee20000100600 */
[----:B-1----:R-:W-:Y:S01]  /*345a0*/  PRMT R11, R50, 0x7610, R11 ;  /* 0x00007610320b7816 */ /* 0x002fe2000000000b */
[----:B------:R-:W-:-:S02]  /*345b0*/  IMAD.WIDE R14, R10, 0x2, R2 ;  /* 0x000000020a0e7825 */ /* 0x000fc400078e0202 */
[----:B------:R-:W3:Y:S04]  /*345c0*/  LDL.LU R50, [R1+0x102c] ;  /* 0x00102c0001327983 */ /* 0x000ee80000300800 */
[----:B------:R-:W3:Y:S04]  /*345d0*/  LDL.LU R51, [R1+0x1028] ;  /* 0x0010280001337983 */ /* 0x000ee80000300800 */
[----:B------:R-:W3:Y:S04]  /*345e0*/  LDL.LU.S16 R70, [R1+0x2de] ;  /* 0x0002de0001467983 */ /* 0x000ee80000300600 */
[----:B------:R-:W-:Y:S04]  /*345f0*/  @P4 STG.E.U16 desc[UR16][R12.64], R0 ;  /* 0x000000000c004986 */ /* 0x000fe8000c101510 */
[----:B------:R2:W-:Y:S04]  /*34600*/  @P6 STG.E.U16 desc[UR16][R14.64], R67 ;  /* 0x000000430e006986 */ /* 0x0005e8000c101510 */
[----:B------:R-:W4:Y:S01]  /*34610*/  LDL.S16 R90, [R1+0x2e4] ;  /* 0x0002e400015a7983 */ /* 0x000f220000100600 */
[----:B--2---:R-:W-:-:S03]  /*34620*/  PRMT R67, R89, 0x7610, R67 ;  /* 0x0000761059437816 */ /* 0x004fc60000000043 */
[----:B------:R-:W2:Y:S01]  /*34630*/  LDL.LU.S16 R89, [R1+0x2e6] ;  /* 0x0002e60001597983 */ /* 0x000ea20000300600 */
[----:B------:R-:W-:Y:S01]  /*34640*/  VIADD R0, R93, 0x46 ;  /* 0x000000465d007836 */ /* 0x000fe20000000000 */
[----:B------:R-:W-:Y:S02]  /*34650*/  ISETP.LT.AND P3, PT, R92, UR24, !P3 ;  /* 0x000000185c007c0c */ /* 0x000fe4000df61270 */
[----:B------:R-:W-:Y:S01]  /*34660*/  ISETP.LT.AND P2, PT, R66, UR40, !P0 ;  /* 0x0000002842007c0c */ /* 0x000fe2000c741270 */
[----:B------:R-:W-:Y:S01]  /*34670*/  IMAD.WIDE R12, R10, 0x2, R6 ;  /* 0x000000020a0c7825 */ /* 0x000fe200078e0206 */
[----:B------:R-:W-:Y:S01]  /*34680*/  ISETP.LT.AND P1, PT, R74, UR30, !P0 ;  /* 0x0000001e4a007c0c */ /* 0x000fe2000c721270 */
[----:B------:R-:W1:Y:S01]  /*34690*/  LDCU UR40, c[0x0][0x39c] ;  /* 0x00007380ff2877ac */ /* 0x000e620008000800 */
        /* <DEDUP_REMOVED lines=16> */
[----:B------:R-:W2:Y:S02]  /*347a0*/  LDCU UR8, c[0x0][0x39c] ;  /* 0x00007380ff0877ac */ /* 0x000ea40008000800 */
[----:B------:R5:W-:Y:S01]  /*347b0*/  @P1 STG.E.U16 desc[UR16][R10.64], R67 ;  /* 0x000000430a001986 */ /* 0x000be2000c101510 */
[----:B-1----:R-:W-:Y:S01]  /*347c0*/  IMAD.WIDE R14, R0, 0x2, R4 ;  /* 0x00000002000e7825 */ /* 0x002fe200078e0204 */
[----:B------:R-:W1:Y:S01]  /*347d0*/  LDCU UR43, c[0x0][0x398] ;  /* 0x00007300ff2b77ac */ /* 0x000e620008000800 */
[----:B0-----:R-:W-:-:S02]  /*347e0*/  PRMT R13, R52, 0x7610, R13 ;  /* 0x00007610340d7816 */ /* 0x001fc4000000000d */
[----:B------:R-:W-:Y:S01]  /*347f0*/  VIADD R12, R93, 0x47 ;  /* 0x000000475d0c7836 */ /* 0x000fe20000000000 */
[----:B------:R-:W4:Y:S01]  /*34800*/  LDL.LU R52, [R1+0x1024] ;  /* 0x0010240001347983 */ /* 0x000f220000300800 */
[----:B------:R-:W-:Y:S01]  /*34810*/  PRMT R69, R55, 0x7610, R69 ;  /* 0x0000761037457816 */ /* 0x000fe20000000045 */
[----:B-----5:R-:W-:Y:S01]  /*34820*/  IMAD.WIDE R10, R0, 0x2, R6 ;  /* 0x00000002000a7825 */ /* 0x020fe200078e0206 */
[----:B------:R-:W-:Y:S01]  /*34830*/  ISETP.LT.AND P2, PT, R73, UR32, !P6 ;  /* 0x0000002049007c0c */ /* 0x000fe2000f741270 */
[----:B------:R-:W0:Y:S03]  /*34840*/  LDCU UR47, c[0x0][0x398] ;  /* 0x00007300ff2f77ac */ /* 0x000e260008000800 */
[----:B------:R5:W-:Y:S01]  /*34850*/  @P4 STG.E.U16 desc[UR16][R10.64], R13 ;  /* 0x0000000d0a004986 */ /* 0x000be2000c101510 */
[----:B------:R-:W-:Y:S01]  /*34860*/  ISETP.GE.AND P1, PT, R12, UR77, PT ;  /* 0x0000004d0c007c0c */ /* 0x000fe2000bf26270 */
[----:B------:R-:W0:Y:S01]  /*34870*/  LDCU UR32, c[0x0][0x398] ;  /* 0x00007300ff2077ac */ /* 0x000e220008000800 */
[----:B-----5:R-:W-:Y:S01]  /*34880*/  PRMT R11, R53, 0x7610, R11 ;  /* 0x00007610350b7816 */ /* 0x020fe2000000000b */
[----:B------:R-:W-:Y:S01]  /*34890*/  VIADD R10, R0, UR7 ;  /* 0x00000007000a7c36 */ /* 0x000fe20008000000 */
[----:B------:R-:W5:Y:S01]  /*348a0*/  LDL.LU R53, [R1+0x1020] ;  /* 0x0010200001357983 */ /* 0x000f620000300800 */
[----:B---3--:R-:W-:-:S02]  /*348b0*/  PRMT R67, R70, 0x7610, R67 ;  /* 0x0000761046437816 */ /* 0x008fc40000000043 */
[----:B------:R-:W-:Y:S01]  /*348c0*/  IMAD.WIDE R12, R10, 0x2, R8 ;  /* 0x000000020a0c7825 */ /* 0x000fe200078e0208 */
[----:B------:R-:W-:Y:S01]  /*348d0*/  PRMT R0, R91, 0x7610, R0 ;  /* 0x000076105b007816 */ /* 0x000fe20000000000 */
[----:B------:R3:W-:Y:S01]  /*348e0*/  @P0 STG.E.U16 desc[UR16][R14.64], R11 ;  /* 0x0000000b0e000986 */ /* 0x0007e2000c101510 */
[----:B------:R-:W-:Y:S01]  /*348f0*/  ISETP.LT.AND P6, PT, R92, UR36, !P6 ;  /* 0x000000245c007c0c */ /* 0x000fe2000f7c1270 */
[----:B------:R-:W0:Y:S02]  /*34900*/  LDCU UR36, c[0x0][0x398] ;  /* 0x00007300ff2477ac */ /* 0x000e240008000800 */
[----:B------:R-:W5:Y:S01]  /*34910*/  LDL.S16 R91, [R1+0x2ec] ;  /* 0x0002ec00015b7983 */ /* 0x000f620000100600 */
[----:B------:R-:W0:Y:S03]  /*34920*/  LDCU UR77, c[0x0][0x398] ;  /* 0x00007300ff4d77ac */ /* 0x000e260008000800 */
[----:B------:R-:W-:Y:S01]  /*34930*/  @P5 STG.E.U16 desc[UR16][R12.64], R0 ;  /* 0x000000000c005986 */ /* 0x000fe2000c101510 */
[----:B---3--:R-:W-:Y:S01]  /*34940*/  IMAD.WIDE R14, R10, 0x2, R2 ;  /* 0x000000020a0e7825 */ /* 0x008fe200078e0202 */
[----:B------:R-:W-:-:S02]  /*34950*/  PRMT R11, R54, 0x7610, R11 ;  /* 0x00007610360b7816 */ /* 0x000fc4000000000b */
[----:B------:R-:W3:Y:S04]  /*34960*/  LDL.LU R54, [R1+0x101c] ;  /* 0x00101c0001367983 */ /* 0x000ee80000300800 */
[----:B------:R-:W3:Y:S04]  /*34970*/  LDL.LU R55, [R1+0x1018] ;  /* 0x0010180001377983 */ /* 0x000ee80000300800 */
[----:B------:R-:W3:Y:S04]  /*34980*/  LDL.LU.S16 R70, [R1+0x2ee] ;  /* 0x0002ee0001467983 */ /* 0x000ee80000300600 */
[----:B------:R2:W-:Y:S02]  /*34990*/  @P3 STG.E.U16 desc[UR16][R14.64], R67 ;  /* 0x000000430e003986 */ /* 0x0005e4000c101510 */
[----:B--2---:R-:W-:-:S02]  /*349a0*/  PRMT R67, R89, 0x7610, R67 ;  /* 0x0000761059437816 */ /* 0x004fc40000000043 */
[----:B------:R-:W2:Y:S01]  /*349b0*/  LDL.S16 R89, [R1+0x2f8] ;  /* 0x0002f80001597983 */ /* 0x000ea20000100600 */
[----:B------:R-:W-:Y:S01]  /*349c0*/  VIADD R0, R93, 0x48 ;  /* 0x000000485d007836 */ /* 0x000fe20000000000 */
[----:B------:R-:W-:Y:S01]  /*349d0*/  ISETP.LT.AND P4, PT, R66, UR76, !P1 ;  /* 0x0000004c42007c0c */ /* 0x000fe2000cf81270 */
[----:B------:R-:W-:Y:S01]  /*349e0*/  IMAD.WIDE R12, R10, 0x2, R6 ;  /* 0x000000020a0c7825 */ /* 0x000fe200078e0206 */
[----:B------:R-:W-:Y:S01]  /*349f0*/  ISETP.LT.AND P0, PT, R74, UR51, !P1 ;  /* 0x000000334a007c0c */ /* 0x000fe2000cf01270 */
[----:B------:R-:W0:Y:S01]  /*34a00*/  LDCU UR76, c[0x0][0x39c] ;  /* 0x00007380ff4c77ac */ /* 0x000e220008000800 */
[----:B------:R-:W-:Y:S01]  /*34a10*/  ISETP.GE.AND P3, PT, R0, UR12, PT ;  /* 0x0000000c00007c0c */ /* 0x000fe2000bf66270 */
[C---:B------:R-:W-:Y:S01]  /*34a20*/  VIADD R0, R10.reuse, UR7 ;  /* 0x000000070a007c36 */ /* 0x040fe20008000000 */
[----:B------:R-:W-:Y:S01]  /*34a30*/  ISETP.LT.AND P5, PT, R73, UR58, !P1 ;  /* 0x0000003a49007c0c */ /* 0x000fe2000cfa1270 */
[----:B------:R1:W-:Y:S01]  /*34a40*/  @P2 STG.E.U16 desc[UR16][R12.64], R11 ;  /* 0x0000000b0c002986 */ /* 0x0003e2000c101510 */
[----:B------:R-:W-:Y:S01]  /*34a50*/  IMAD.WIDE R14, R10, 0x2, R4 ;  /* 0x000000020a0e7825 */ /* 0x000fe200078e0204 */
[----:B----4-:R-:W-:Y:S01]  /*34a60*/  PRMT R68, R90, 0x7610, R68 ;  /* 0x000076105a447816 */ /* 0x010fe20000000044 */
[----:B------:R-:W4:Y:S03]  /*34a70*/  LDCU UR51, c[0x0][0x398] ;  /* 0x00007300ff3377ac */ /* 0x000f260008000800 */
[----:B------:R0:W-:Y:S01]  /*34a80*/  @P6 STG.E.U16 desc[UR16][R14.64], R69 ;  /* 0x000000450e006986 */ /* 0x0001e2000c101510 */
[----:B------:R-:W2:Y:S01]  /*34a90*/  LDCU UR58, c[0x0][0x398] ;  /* 0x00007300ff3a77ac */ /* 0x000ea20008000800 */
[----:B------:R-:W2:Y:S01]  /*34aa0*/  LDCU UR12, c[0x0][0x398] ;  /* 0x00007300ff0c77ac */ /* 0x000ea20008000800 */
[----:B-1----:R-:W-:-:S04]  /*34ab0*/  IMAD.WIDE R12, R0, 0x2, R8 ;  /* 0x00000002000c7825 */ /* 0x002fc800078e0208 */
[----:B------:R-:W-:Y:S01]  /*34ac0*/  IMAD.WIDE R10, R0, 0x2, R2 ;  /* 0x00000002000a7825 */ /* 0x000fe200078e0202 */
[----:B------:R1:W-:Y:S04]  /*34ad0*/  @P4 STG.E.U16 desc[UR16][R12.64], R68 ;  /* 0x000000440c004986 */ /* 0x0003e8000c101510 */
[----:B------:R4:W-:Y:S01]  /*34ae0*/  @P0 STG.E.U16 desc[UR16][R10.64], R67 ;  /* 0x000000430a000986 */ /* 0x0009e2000c101510 */
[----:B------:R-:W-:Y:S01]  /*34af0*/  ISETP.LT.AND P1, PT, R92, UR63, !P1 ;  /* 0x0000003f5c007c0c */ /* 0x000fe2000cf21270 */
[----:B0-----:R-:W-:Y:S01]  /*34b00*/  IMAD.WIDE R14, R0, 0x2, R4 ;  /* 0x00000002000e7825 */ /* 0x001fe200078e0204 */
[----:B-1----:R-:W-:Y:S02]  /*34b10*/  PRMT R13, R56, 0x7610, R13 ;  /* 0x00007610380d7816 */ /* 0x002fe4000000000d */
[----:B------:R-:W-:Y:S01]  /*34b20*/  PRMT R69, R58, 0x7610, R69 ;  /* 0x000076103a457816 */ /* 0x000fe20000000045 */
[----:B------:R-:W5:Y:S01]  /*34b30*/  LDL.LU R56, [R1+0x1014] ;  /* 0x0010140001387983 */ /* 0x000f620000300800 */
[----:B----4-:R-:W-:Y:S01]  /*34b40*/  IMAD.WIDE R10, R0, 0x2, R6 ;  /* 0x00000002000a7825 */ /* 0x010fe200078e0206 */
[----:B------:R-:W-:Y:S01]  /*34b50*/  PRMT R68, R59, 0x7610, R68 ;  /* 0x000076103b447816 */ /* 0x000fe20000000044 */
[----:B------:R-:W0:Y:S03]  /*34b60*/  LDCU UR63, c[0x0][0x398] ;  /* 0x00007300ff3f77ac */ /* 0x000e260008000800 */
[----:B------:R1:W-:Y:S02]  /*34b70*/  @P5 STG.E.U16 desc[UR16][R10.64], R13 ;  /* 0x0000000d0a005986 */ /* 0x0003e4000c101510 */
[----:B-1----:R-:W-:-:S02]  /*34b80*/  PRMT R11, R57, 0x7610, R11 ;  /* 0x00007610390b7816 */ /* 0x002fc4000000000b */
[----:B------:R-:W4:Y:S04]  /*34b90*/  LDL.LU R57, [R1+0x1010] ;  /* 0x0010100001397983 */ /* 0x000f280000300800 */
[----:B------:R-:W4:Y:S04]  /*34ba0*/  LDL.LU.S16 R90, [R1+0x2fa] ;  /* 0x0002fa00015a7983 */ /* 0x000f280000300600 */
[----:B------:R3:W-:Y:S02]  /*34bb0*/  @P1 STG.E.U16 desc[UR16][R14.64], R11 ;  /* 0x0000000b0e001986 */ /* 0x0007e4000c101510 */
[----:B---3--:R-:W-:-:S02]  /*34bc0*/  PRMT R11, R70, 0x7610, R11 ;  /* 0x00007610460b7816 */ /* 0x008fc4000000000b */
[----:B------:R-:W3:Y:S04]  /*34bd0*/  LDL.S16 R70, [R1+0x300] ;  /* 0x0003000001467983 */ /* 0x000ee80000100600 */
[----:B------:R-:W3:Y:S04]  /*34be0*/  LDL.LU R58, [R1+0x100c] ;  /* 0x00100c00013a7983 */ /* 0x000ee80000300800 */
[----:B------:R-:W3:Y:S01]  /*34bf0*/  LDL.LU R59, [R1+0x1008] ;  /* 0x00100800013b7983 */ /* 0x000ee20000300800 */
[----:B--2---:R-:W-:-:S03]  /*34c00*/  PRMT R67, R89, 0x7610, R67 ;  /* 0x0000761059437816 */ /* 0x004fc60000000043 */
[----:B------:R-:W2:Y:S01]  /*34c10*/  LDL.LU.S16 R89, [R1+0x302] ;  /* 0x0003020001597983 */ /* 0x000ea20000300600 */
[----:B------:R-:W-:Y:S01]  /*34c20*/  ISETP.LT.AND P2, PT, R66, UR55, !P3 ;  /* 0x0000003742007c0c */ /* 0x000fe2000df41270 */
[----:B------:R-:W-:Y:S01]  /*34c30*/  VIADD R12, R93, 0x49 ;  /* 0x000000495d0c7836 */ /* 0x000fe20000000000 */
[----:B------:R-:W-:Y:S01]  /*34c40*/  ISETP.LT.AND P6, PT, R74, UR50, !P3 ;  /* 0x000000324a007c0c */ /* 0x000fe2000dfc1270 */
[----:B------:R-:W-:Y:S01]  /*34c50*/  VIADD R10, R0, UR7 ;  /* 0x00000007000a7c36 */ /* 0x000fe20008000000 */
[----:B-----5:R-:W-:Y:S01]  /*34c60*/  PRMT R0, R91, 0x7610, R0 ;  /* 0x000076105b007816 */ /* 0x020fe20000000000 */
[----:B------:R-:W1:Y:S01]  /*34c70*/  LDCU UR55, c[0x0][0x39c] ;  /* 0x00007380ff3777ac */ /* 0x000e620008000800 */
[----:B------:R-:W-:Y:S01]  /*34c80*/  ISETP.GE.AND P4, PT, R12, UR22, PT ;  /* 0x000000160c007c0c */ /* 0x000fe2000bf86270 */
[----:B------:R-:W-:Y:S01]  /*34c90*/  IMAD.WIDE R12, R10, 0x2, R8 ;  /* 0x000000020a0c7825 */ /* 0x000fe200078e0208 */
[----:B------:R-:W-:Y:S01]  /*34ca0*/  ISETP.LT.AND P0, PT, R73, UR10, !P3 ;  /* 0x0000000a49007c0c */ /* 0x000fe2000df01270 */
[----:B------:R-:W5:Y:S01]  /*34cb0*/  LDCU UR50, c[0x0][0x398] ;  /* 0x00007300ff3277ac */ /* 0x000f620008000800 */
[----:B------:R-:W-:-:S03]  /*34cc0*/  ISETP.LT.AND P3, PT, R92, UR56, !P3 ;  /* 0x000000385c007c0c */ /* 0x000fc6000df61270 */
[----:B------:R0:W-:Y:S01]  /*34cd0*/  @P2 STG.E.U16 desc[UR16][R12.64], R0 ;  /* 0x000000000c002986 */ /* 0x0001e2000c101510 */
[----:B------:R-:W-:Y:S01]  /*34ce0*/  ISETP.LT.AND P5, PT, R66, UR72, !P4 ;  /* 0x0000004842007c0c */ /* 0x000fe2000e7a1270 */
[----:B------:R-:W-:Y:S01]  /*34cf0*/  IMAD.WIDE R14, R10, 0x2, R6 ;  /* 0x000000020a0e7825 */ /* 0x000fe200078e0206 */
        /* <DEDUP_REMOVED lines=10> */
[C---:B------:R-:W-:Y:S01]  /*34da0*/  VIADD R0, R10.reuse, UR7 ;  /* 0x000000070a007c36 */ /* 0x040fe20008000000 */
[----:B------:R5:W-:Y:S01]  /*34db0*/  @P0 STG.E.U16 desc[UR16][R14.64], R69 ;  /* 0x000000450e000986 */ /* 0x000be2000c101510 */
[----:B------:R-:W0:Y:S01]  /*34dc0*/  LDCU UR53, c[0x0][0x398] ;  /* 0x00007300ff3577ac */ /* 0x000e220008000800 */
[----:B-1----:R-:W-:Y:S01]  /*34dd0*/  IMAD.WIDE R12, R10, 0x2, R4 ;  /* 0x000000020a0c7825 */ /* 0x002fe200078e0204 */
[----:B------:R-:W-:Y:S01]  /*34de0*/  ISETP.LT.AND P4, PT, R92, UR54, !P4 ;  /* 0x000000365c007c0c */ /* 0x000fe2000e781270 */
[----:B------:R-:W1:Y:S02]  /*34df0*/  LDCU UR49, c[0x0][0x398] ;  /* 0x00007300ff3177ac */ /* 0x000e640008000800 */
[----:B------:R-:W-:Y:S01]  /*34e00*/  IMAD.WIDE R10, R0, 0x2, R8 ;  /* 0x00000002000a7825 */ /* 0x000fe200078e0208 */
[----:B------:R0:W-:Y:S01]  /*34e10*/  @P3 STG.E.U16 desc[UR16][R12.64], R68 ;  /* 0x000000440c003986 */ /* 0x0001e2000c101510 */
[----:B-----5:R-:W-:Y:S01]  /*34e20*/  PRMT R15, R60, 0x7610, R15 ;  /* 0x000076103c0f7816 */ /* 0x020fe2000000000f */
[----:B------:R-:W5:Y:S02]  /*34e30*/  LDCU UR54, c[0x0][0x398] ;  /* 0x00007300ff3677ac */ /* 0x000f640008000800 */
[----:B------:R4:W-:Y:S01]  /*34e40*/  @P5 STG.E.U16 desc[UR16][R10.64], R67 ;  /* 0x000000430a005986 */ /* 0x0009e2000c101510 */
[----:B------:R-:W-:Y:S01]  /*34e50*/  VIADD R14, R93, 0x4b ;  /* 0x0000004b5d0e7836 */ /* 0x000fe20000000000 */
[----:B------:R-:W1:Y:S02]  /*34e60*/  LDCU UR70, c[0x0][0x398] ;  /* 0x00007300ff4677ac */ /* 0x000e640008000800 */
[----:B------:R-:W5:Y:S01]  /*34e70*/  LDL.LU R60, [R1+0x1004] ;  /* 0x00100400013c7983 */ /* 0x000f620000300800 */
[----:B0-----:R-:W-:Y:S01]  /*34e80*/  IMAD.WIDE R12, R0, 0x2, R2 ;  /* 0x00000002000c7825 */ /* 0x001fe200078e0202 */
[----:B----4-:R-:W-:-:S03]  /*34e90*/  PRMT R67, R90, 0x7610, R67 ;  /* 0x000076105a437816 */ /* 0x010fc60000000043 */
[----:B------:R-:W-:Y:S01]  /*34ea0*/  IMAD.WIDE R10, R0, 0x2, R6 ;  /* 0x00000002000a7825 */ /* 0x000fe200078e0206 */
[----:B------:R-:W-:Y:S02]  /*34eb0*/  PRMT R68, R61, 0x7610, R68 ;  /* 0x000076103d447816 */ /* 0x000fe40000000044 */
[----:B------:R-:W4:Y:S04]  /*34ec0*/  LDL.LU R61, [R1+0x1000] ;  /* 0x00100000013d7983 */ /* 0x000f280000300800 */
[----:B------:R0:W-:Y:S01]  /*34ed0*/  @P1 STG.E.U16 desc[UR16][R12.64], R67 ;  /* 0x000000430c001986 */ /* 0x0001e2000c101510 */
[----:B------:R-:W-:Y:S01]  /*34ee0*/  ISETP.GE.AND P1, PT, R14, UR18, PT ;  /* 0x000000120e007c0c */ /* 0x000fe2000bf26270 */
[----:B------:R-:W1:Y:S02]  /*34ef0*/  LDCU UR18, c[0x0][0x398] ;  /* 0x00007300ff1277ac */ /* 0x000e640008000800 */
[----:B------:R0:W-:Y:S04]  /*34f00*/  @P2 STG.E.U16 desc[UR16][R10.64], R15 ;  /* 0x0000000f0a002986 */ /* 0x0001e8000c101510 */
[----:B------:R-:W4:Y:S01]  /*34f10*/  LDL.S16 R71, [R1+0x308] ;  /* 0x0003080001477983 */ /* 0x000f220000100600 */
[----:B0-----:R-:W-:-:S03]  /*34f20*/  VIADD R67, R93, 0x4d ;  /* 0x0000004d5d437836 */ /* 0x001fc60000000000 */
[----:B------:R-:W4:Y:S01]  /*34f30*/  LDL.LU.S16 R90, [R1+0x30a] ;  /* 0x00030a00015a7983 */ /* 0x000f220000300600 */
[----:B------:R-:W-:-:S05]  /*34f40*/  IMAD.WIDE R14, R0, 0x2, R4 ;  /* 0x00000002000e7825 */ /* 0x000fca00078e0204 */
[----:B------:R0:W-:Y:S01]  /*34f50*/  @P4 STG.E.U16 desc[UR16][R14.64], R68 ;  /* 0x000000440e004986 */ /* 0x0001e2000c101510 */
[----:B------:R-:W-:Y:S02]  /*34f60*/  ISETP.GE.AND P4, PT, R67, UR37, PT ;  /* 0x0000002543007c0c */ /* 0x000fe4000bf86270 */
[----:B------:R-:W-:Y:S02]  /*34f70*/  ISETP.LT.AND P0, PT, R66, UR48, !P6 ;  /* 0x0000003042007c0c */ /* 0x000fe4000f701270 */
[----:B------:R-:W-:Y:S01]  /*34f80*/  ISETP.LT.AND P3, PT, R74, UR34, !P6 ;  /* 0x000000224a007c0c */ /* 0x000fe2000f761270 */
[----:B------:R-:W-:Y:S01]  /*34f90*/  VIADD R10, R0, UR7 ;  /* 0x00000007000a7c36 */ /* 0x000fe20008000000 */
[----:B------:R-:W-:Y:S01]  /*34fa0*/  ISETP.LT.AND P5, PT, R73, UR52, !P6 ;  /* 0x0000003449007c0c */ /* 0x000fe2000f7a1270 */
[----:B------:R-:W-:Y:S01]  /*34fb0*/  VIADD R11, R93, 0x4c ;  /* 0x0000004c5d0b7836 */ /* 0x000fe20000000000 */
[----:B------:R-:W0:Y:S01]  /*34fc0*/  LDCU UR48, c[0x0][0x39c] ;  /* 0x00007380ff3077ac */ /* 0x000e220008000800 */
[----:B--2---:R-:W-:Y:S01]  /*34fd0*/  PRMT R67, R89, 0x7610, R67 ;  /* 0x0000761059437816 */ /* 0x004fe20000000043 */
[----:B------:R-:W-:Y:S01]  /*34fe0*/  IMAD.WIDE R12, R10, 0x2, R8 ;  /* 0x000000020a0c7825 */ /* 0x000fe200078e0208 */
[----:B------:R-:W2:Y:S01]  /*34ff0*/  LDL.LU R89, [R1+0x30] ;  /* 0x0000300001597983 */ /* 0x000ea20000300800 */
[----:B---3--:R-:W-:Y:S01]  /*35000*/  PRMT R0, R70, 0x7610, R0 ;  /* 0x0000761046007816 */ /* 0x008fe20000000000 */
[----:B------:R-:W3:Y:S01]  /*35010*/  LDCU UR37, c[0x0][0x39c] ;  /* 0x00007380ff2577ac */ /* 0x000ee20008000800 */
[----:B0-----:R-:W-:Y:S01]  /*35020*/  IMAD.WIDE R14, R10, 0x2, R2 ;  /* 0x000000020a0e7825 */ /* 0x001fe200078e0202 */
[----:B------:R-:W-:-:S02]  /*35030*/  ISETP.GE.AND P2, PT, R11, UR65, PT ;  /* 0x000000410b007c0c */ /* 0x000fc4000bf46270 */
[----:B------:R-:W-:Y:S01]  /*35040*/  @P0 STG.E.U16 desc[UR16][R12.64], R0 ;  /* 0x000000000c000986 */ /* 0x000fe2000c101510 */
[----:B------:R-:W-:Y:S01]  /*35050*/  PRMT R11, R62, 0x7610, R11 ;  /* 0x000076103e0b7816 */ /* 0x000fe2000000000b */
[----:B------:R-:W0:Y:S02]  /*35060*/  LDCU UR34, c[0x0][0x398] ;  /* 0x00007300ff2277ac */ /* 0x000e240008000800 */
[----:B------:R0:W-:Y:S01]  /*35070*/  @P3 STG.E.U16 desc[UR16][R14.64], R67 ;  /* 0x000000430e003986 */ /* 0x0001e2000c101510 */
[----:B------:R-:W-:Y:S01]  /*35080*/  PRMT R68, R64, 0x7610, R68 ;  /* 0x0000761040447816 */ /* 0x000fe20000000044 */
[----:B------:R-:W0:Y:S02]  /*35090*/  LDCU UR52, c[0x0][0x398] ;  /* 0x00007300ff3477ac */ /* 0x000e240008000800 */
[----:B------:R-:W3:Y:S01]  /*350a0*/  LDL.LU R62, [R1+0xffc] ;  /* 0x000ffc00013e7983 */ /* 0x000ee20000300800 */
[----:B----4-:R-:W-:Y:S01]  /*350b0*/  PRMT R69, R90, 0x7610, R69 ;  /* 0x000076105a457816 */ /* 0x010fe20000000045 */
[----:B------:R-:W4:Y:S01]  /*350c0*/  LDCU UR65, c[0x0][0x398] ;  /* 0x00007300ff4177ac */ /* 0x000f220008000800 */
[----:B0-----:R-:W-:-:S02]  /*350d0*/  PRMT R15, R63, 0x7610, R15 ;  /* 0x000076103f0f7816 */ /* 0x001fc4000000000f */
[----:B------:R-:W3:Y:S04]  /*350e0*/  LDL.LU R63, [R1+0xff8] ;  /* 0x000ff800013f7983 */ /* 0x000ee80000300800 */
[----:B------:R-:W3:Y:S04]  /*350f0*/  LDL.S16 R91, [R1+0x310] ;  /* 0x00031000015b7983 */ /* 0x000ee80000100600 */
[----:B------:R-:W4:Y:S01]  /*35100*/  LDL.LU.S16 R70, [R1+0x312] ;  /* 0x0003120001467983 */ /* 0x000f220000300600 */
[----:B------:R-:W-:-:S03]  /*35110*/  PRMT R67, R65, 0x7610, R67 ;  /* 0x0000761041437816 */ /* 0x000fc60000000043 */
[----:B------:R-:W5:Y:S04]  /*35120*/  LDL.LU R64, [R1+0xff4] ;  /* 0x000ff40001407983 */ /* 0x000f680000300800 */
[----:B------:R-:W5:Y:S04]  /*35130*/  LDL.LU R65, [R1+0xff0] ;  /* 0x000ff00001417983 */ /* 0x000f680000300800 */
[----:B------:R-:W5:Y:S01]  /*35140*/  LDL.S16 R90, [R1+0x318] ;  /* 0x00031800015a7983 */ /* 0x000f620000100600 */
[----:B--2---:R-:W-:-:S03]  /*35150*/  F2FP.F16.F32.PACK_AB R16, R16, R89 ;  /* 0x000000591010723e */ /* 0x004fc600000000ff */
[----:B------:R-:W2:Y:S01]  /*35160*/  LDL.LU.S16 R89, [R1+0x31a] ;  /* 0x00031a0001597983 */ /* 0x000ea20000300600 */
[----:B------:R-:W-:Y:S01]  /*35170*/  ISETP.LT.AND P6, PT, R92, UR45, !P6 ;  /* 0x0000002d5c007c0c */ /* 0x000fe2000f7c1270 */
[----:B------:R-:W-:-:S04]  /*35180*/  IMAD.WIDE R12, R10, 0x2, R6 ;  /* 0x000000020a0c7825 */ /* 0x000fc800078e0206 */
[----:B------:R-:W-:Y:S01]  /*35190*/  VIADD R0, R93, 0x4e ;  /* 0x0000004e5d007836 */ /* 0x000fe20000000000 */
[----:B------:R0:W-:Y:S01]  /*351a0*/  @P5 STG.E.U16 desc[UR16][R12.64], R11 ;  /* 0x0000000b0c005986 */ /* 0x0001e2000c101510 */
[----:B------:R-:W-:Y:S01]  /*351b0*/  ISETP.LT.AND P5, PT, R66, UR75, !P1 ;  /* 0x0000004b42007c0c */ /* 0x000fe2000cfa1270 */
[----:B------:R-:W1:Y:S02]  /*351c0*/  LDCU UR45, c[0x0][0x398] ;  /* 0x00007300ff2d77ac */ /* 0x000e640008000800 */
[----:B------:R-:W-:Y:S01]  /*351d0*/  ISETP.GE.AND P0, PT, R0, UR62, PT ;  /* 0x0000003e00007c0c */ /* 0x000fe2000bf06270 */
[----:B------:R-:W-:Y:S01]  /*351e0*/  VIADD R0, R10, UR7 ;  /* 0x000000070a007c36 */ /* 0x000fe20008000000 */
[----:B------:R-:W-:Y:S01]  /*351f0*/  ISETP.LT.AND P3, PT, R74, UR20, !P1 ;  /* 0x000000144a007c0c */ /* 0x000fe2000cf61270 */
[----:B------:R-:W2:Y:S01]  /*35200*/  LDL.LU R75, [R1+0x34] ;  /* 0x00003400014b7983 */ /* 0x000ea20000300800 */
[----:B------:R-:W-:Y:S01]  /*35210*/  PRMT R14, R71, 0x7610, R14 ;  /* 0x00007610470e7816 */ /* 0x000fe2000000000e */
[----:B------:R-:W1:Y:S02]  /*35220*/  LDCU UR62, c[0x0][0x398] ;  /* 0x00007300ff3e77ac */ /* 0x000e640008000800 */
[----:B------:R-:W2:Y:S01]  /*35230*/  LDL.S16 R72, [R1+0x320] ;  /* 0x0003200001487983 */ /* 0x000ea20000100600 */
[----:B0-----:R-:W-:Y:S01]  /*35240*/  IMAD.WIDE R12, R10, 0x2, R4 ;  /* 0x000000020a0c7825 */ /* 0x001fe200078e0204 */
[----:B------:R-:W0:Y:S02]  /*35250*/  LDCU UR20, c[0x0][0x398] ;  /* 0x00007300ff1477ac */ /* 0x000e240008000800 */
[----:B------:R-:W2:Y:S01]  /*35260*/  LDL.LU R71, [R1+0x38] ;  /* 0x0000380001477983 */ /* 0x000ea20000300800 */
[----:B------:R-:W-:Y:S01]  /*35270*/  IMAD.WIDE R10, R0, 0x2, R8 ;  /* 0x00000002000a7825 */ /* 0x000fe200078e0208 */
[----:B------:R-:W0:Y:S02]  /*35280*/  LDCU UR75, c[0x0][0x398] ;  /* 0x00007300ff4b77ac */ /* 0x000e240008000800 */
[----:B------:R1:W-:Y:S01]  /*35290*/  @P6 STG.E.U16 desc[UR16][R12.64], R15 ;  /* 0x0000000f0c006986 */ /* 0x0003e2000c101510 */
[----:B------:R-:W-:Y:S01]  /*352a0*/  ISETP.LT.AND P6, PT, R73, UR71, !P1 ;  /* 0x0000004749007c0c */ /* 0x000fe2000cfc1270 */
[----:B------:R-:W0:Y:S01]  /*352b0*/  LDCU UR71, c[0x0][0x398] ;  /* 0x00007300ff4777ac */ /* 0x000e220008000800 */
[----:B------:R-:W-:Y:S01]  /*352c0*/  ISETP.LT.AND P1, PT, R92, UR46, !P1 ;  /* 0x0000002e5c007c0c */ /* 0x000fe2000cf21270 */
[----:B------:R0:W-:Y:S01]  /*352d0*/  @P5 STG.E.U16 desc[UR16][R10.64], R14 ;  /* 0x0000000e0a005986 */ /* 0x0001e2000c101510 */
[----:B------:R-:W2:Y:S01]  /*352e0*/  LDCU UR46, c[0x0][0x398] ;  /* 0x00007300ff2e77ac */ /* 0x000ea20008000800 */
[----:B-1----:R-:W-:-:S02]  /*352f0*/  VIADD R12, R93, 0x4f ;  /* 0x0000004f5d0c7836 */ /* 0x002fc40000000000 */
[----:B0-----:R-:W-:-:S03]  /*35300*/  IMAD.WIDE R14, R0, 0x2, R2 ;  /* 0x00000002000e7825 */ /* 0x001fc600078e0202 */
[----:B------:R-:W-:Y:S01]  /*35310*/  ISETP.GE.AND P5, PT, R12, UR59, PT ;  /* 0x0000003b0c007c0c */ /* 0x000fe2000bfa6270 */
[----:B------:R-:W0:Y:S01]  /*35320*/  LDCU UR59, c[0x0][0x39c] ;  /* 0x00007380ff3b77ac */ /* 0x000e220008000800 */
[C---:B------:R-:W-:Y:S01]  /*35330*/  IMAD.WIDE R12, R0.reuse, 0x2, R6 ;  /* 0x00000002000c7825 */ /* 0x040fe200078e0206 */
[----:B------:R1:W-:Y:S03]  /*35340*/  @P3 STG.E.U16 desc[UR16][R14.64], R69 ;  /* 0x000000450e003986 */ /* 0x0003e6000c101510 */
[----:B------:R-:W-:Y:S01]  /*35350*/  IMAD.WIDE R10, R0, 0x2, R4 ;  /* 0x00000002000a7825 */ /* 0x000fe200078e0204 */
[----:B------:R0:W-:Y:S01]  /*35360*/  @P6 STG.E.U16 desc[UR16][R12.64], R68 ;  /* 0x000000440c006986 */ /* 0x0001e2000c101510 */
[----:B------:R-:W-:Y:S01]  /*35370*/  ISETP.LT.AND P3, PT, R66, UR74, !P2 ;  /* 0x0000004a42007c0c */ /* 0x000fe2000d761270 */
[----:B------:R-:W2:Y:S02]  /*35380*/  LDCU UR74, c[0x0][0x398] ;  /* 0x00007300ff4a77ac */ /* 0x000ea40008000800 */
[----:B------:R0:W-:Y:S01]  /*35390*/  @P1 STG.E.U16 desc[UR16][R10.64], R67 ;  /* 0x000000430a001986 */ /* 0x0001e2000c101510 */
[----:B------:R-:W-:Y:S01]  /*353a0*/  ISETP.LT.AND P1, PT, R74, UR39, !P2 ;  /* 0x000000274a007c0c */ /* 0x000fe2000d721270 */
[----:B------:R-:W-:Y:S01]  /*353b0*/  VIADD R0, R0, UR7 ;  /* 0x0000000700007c36 */ /* 0x000fe20008000000 */
[----:B------:R-:W-:Y:S01]  /*353c0*/  ISETP.LT.AND P6, PT, R73, UR28, !P2 ;  /* 0x0000001c49007c0c */ /* 0x000fe2000d7c1270 */
[----:B------:R-:W2:Y:S01]  /*353d0*/  LDCU UR39, c[0x0][0x398] ;  /* 0x00007300ff2777ac */ /* 0x000ea20008000800 */
[----:B------:R-:W-:Y:S01]  /*353e0*/  ISETP.LT.AND P2, PT, R92, UR64, !P2 ;  /* 0x000000405c007c0c */ /* 0x000fe2000d741270 */
[C---:B-1----:R-:W-:Y:S01]  /*353f0*/  IMAD.WIDE R14, R0.reuse, 0x2, R8 ;  /* 0x00000002000e7825 */ /* 0x042fe200078e0208 */
[----:B------:R-:W1:Y:S03]  /*35400*/  LDCU UR28, c[0x0][0x398] ;  /* 0x00007300ff1c77ac */ /* 0x000e660008000800 */
[C---:B0-----:R-:W-:Y:S01]  /*35410*/  IMAD.WIDE R12, R0.reuse, 0x2, R2 ;  /* 0x00000002000c7825 */ /* 0x041fe200078e0202 */
[----:B------:R-:W0:Y:S03]  /*35420*/  LDCU UR64, c[0x0][0x398] ;  /* 0x00007300ff4077ac */ /* 0x000e260008000800 */
[----:B------:R-:W-:Y:S01]  /*35430*/  IMAD.WIDE R10, R0, 0x2, R6 ;  /* 0x00000002000a7825 */ /* 0x000fe200078e0206 */
[----:B---3--:R-:W-:-:S02]  /*35440*/  PRMT R69, R91, 0x7610, R69 ;  /* 0x000076105b457816 */ /* 0x008fc40000000045 */
[----:B----4-:R-:W-:-:S03]  /*35450*/  PRMT R68, R70, 0x7610, R68 ;  /* 0x0000761046447816 */ /* 0x010fc60000000044 */
[----:B------:R-:W-:Y:S04]  /*35460*/  @P3 STG.E.U16 desc[UR16][R14.64], R69 ;  /* 0x000000450e003986 */ /* 0x000fe8000c101510 */
[----:B------:R3:W-:Y:S04]  /*35470*/  @P1 STG.E.U16 desc[UR16][R12.64], R68 ;  /* 0x000000440c001986 */ /* 0x0007e8000c101510 */
[----:B------:R4:W-:Y:S01]  /*35480*/  @P6 STG.E.U16 desc[UR16][R10.64], R16 ;  /* 0x000000100a006986 */ /* 0x0009e2000c101510 */
[----:B---3--:R-:W-:Y:S01]  /*35490*/  IMAD.WIDE R12, R0, 0x2, R4 ;  /* 0x00000002000c7825 */ /* 0x008fe200078e0204 */
[----:B----4-:R-:W-:-:S02]  /*354a0*/  PRMT R11, R16, 0x7632, R11 ;  /* 0x00007632100b7816 */ /* 0x010fc4000000000b */
[----:B-----5:R-:W-:Y:S02]  /*354b0*/  PRMT R16, R90, 0x7610, R16 ;  /* 0x000076105a107816 */ /* 0x020fe40000000010 */
[----:B------:R-:W3:Y:S04]  /*354c0*/  LDL.LU.S16 R90, [R1+0x322] ;  /* 0x00032200015a7983 */ /* 0x000ee80000300600 */
[----:B------:R2:W-:Y:S02]  /*354d0*/  @P2 STG.E.U16 desc[UR16][R12.64], R11 ;  /* 0x0000000b0c002986 */ /* 0x0005e4000c101510 */
[----:B--2---:R-:W-:Y:S02]  /*354e0*/  PRMT R11, R89, 0x7610, R11 ;  /* 0x00007610590b7816 */ /* 0x004fe4000000000b */
[----:B------:R-:W2:Y:S01]  /*354f0*/  LDL.LU R89, [R1+0x3c] ;  /* 0x00003c0001597983 */ /* 0x000ea20000300800 */
[----:B------:R-:W-:Y:S01]  /*35500*/  ISETP.LT.AND P6, PT, R66, UR35, !P4 ;  /* 0x0000002342007c0c */ /* 0x000fe2000e7c1270 */
[----:B------:R-:W-:Y:S01]  /*35510*/  VIADD R10, R0, UR7 ;  /* 0x00000007000a7c36 */ /* 0x000fe20008000000 */
[----:B------:R-:W-:Y:S01]  /*35520*/  ISETP.LT.AND P1, PT, R74, UR66, !P4 ;  /* 0x000000424a007c0c */ /* 0x000fe2000e721270 */
[----:B------:R-:W4:Y:S01]  /*35530*/  LDL.S16 R91, [R1+0x328] ;  /* 0x00032800015b7983 */ /* 0x000f220000100600 */
[----:B------:R-:W-:Y:S01]  /*35540*/  F2FP.F16.F32.PACK_AB R17, R17, R75 ;  /* 0x0000004b1111723e */ /* 0x000fe200000000ff */
[----:B------:R-:W-:-:S02]  /*35550*/  IMAD.WIDE R14, R10, 0x2, R8 ;  /* 0x000000020a0e7825 */ /* 0x000fc400078e0208 */
[----:B------:R-:W5:Y:S01]  /*35560*/  LDL.LU.S16 R70, [R1+0x32a] ;  /* 0x00032a0001467983 */ /* 0x000f620000300600 */
[----:B------:R-:W0:Y:S05]  /*35570*/  LDCU UR35, c[0x0][0x398] ;  /* 0x00007300ff2377ac */ /* 0x000e2a0008000800 */
[----:B------:R1:W-:Y:S01]  /*35580*/  @P6 STG.E.U16 desc[UR16][R14.64], R16 ;  /* 0x000000100e006986 */ /* 0x0003e2000c101510 */
[----:B------:R-:W-:Y:S01]  /*35590*/  ISETP.LT.AND P6, PT, R73, UR68, !P4 ;  /* 0x0000004449007c0c */ /* 0x000fe2000e7c1270 */
[----:B------:R-:W-:Y:S01]  /*355a0*/  IMAD.WIDE R12, R10, 0x2, R2 ;  /* 0x000000020a0c7825 */ /* 0x000fe200078e0202 */
[----:B------:R-:W-:Y:S01]  /*355b0*/  F2FP.F16.F32.PACK_AB R18, R18, R71 ;  /* 0x000000471212723e */ /* 0x000fe200000000ff */
[----:B------:R-:W0:Y:S03]  /*355c0*/  LDCU UR66, c[0x0][0x398] ;  /* 0x00007300ff4277ac */ /* 0x000e260008000800 */
[----:B------:R-:W-:Y:S01]  /*355d0*/  @P1 STG.E.U16 desc[UR16][R12.64], R11 ;  /* 0x0000000b0c001986 */ /* 0x000fe2000c101510 */
[----:B-1----:R-:W-:Y:S01]  /*355e0*/  IMAD.WIDE R14, R10, 0x2, R6 ;  /* 0x000000020a0e7825 */ /* 0x002fe200078e0206 */
[----:B------:R-:W-:Y:S01]  /*355f0*/  PRMT R16, R17, 0x7632, R16 ;  /* 0x0000763211107816 */ /* 0x000fe20000000010 */
[----:B------:R-:W1:Y:S04]  /*35600*/  LDCU UR68, c[0x0][0x398] ;  /* 0x00007300ff4477ac */ /* 0x000e680008000800 */
[----:B------:R3:W-:Y:S02]  /*35610*/  @P6 STG.E.U16 desc[UR16][R14.64], R17 ;  /* 0x000000110e006986 */ /* 0x0007e4000c101510 */
[----:B---3--:R-:W-:-:S02]  /*35620*/  PRMT R17, R90, 0x7610, R17 ;  /* 0x000076105a117816 */ /* 0x008fc40000000011 */
[----:B------:R-:W3:Y:S01]  /*35630*/  LDL.S16 R90, [R1+0x32c] ;  /* 0x00032c00015a7983 */ /* 0x000ee20000100600 */
[----:B--2---:R-:W-:-:S03]  /*35640*/  F2FP.F16.F32.PACK_AB R19, R19, R89 ;  /* 0x000000591313723e */ /* 0x004fc600000000ff */
[----:B------:R-:W2:Y:S01]  /*35650*/  LDL.LU.S16 R89, [R1+0x32e] ;  /* 0x00032e0001597983 */ /* 0x000ea20000300600 */
[----:B------:R-:W-:Y:S01]  /*35660*/  ISETP.LT.AND P4, PT, R92, UR26, !P4 ;  /* 0x0000001a5c007c0c */ /* 0x000fe2000e781270 */
[C---:B------:R-:W-:Y:S01]  /*35670*/  VIADD R0, R93.reuse, 0x51 ;  /* 0x000000515d007836 */ /* 0x040fe20000000000 */
[----:B------:R-:W-:Y:S01]  /*35680*/  ISETP.LT.AND P1, PT, R66, UR60, !P0 ;  /* 0x0000003c42007c0c */ /* 0x000fe2000c721270 */
[----:B------:R-:W-:Y:S01]  /*35690*/  IMAD.WIDE R12, R10, 0x2, R4 ;  /* 0x000000020a0c7825 */ /* 0x000fe200078e0204 */
[----:B------:R-:W-:Y:S01]  /*356a0*/  ISETP.LT.AND P6, PT, R74, UR73, !P0 ;  /* 0x000000494a007c0c */ /* 0x000fe2000c7c1270 */
[----:B------:R-:W2:Y:S01]  /*356b0*/  LDL.LU R75, [R1+0x40] ;  /* 0x00004000014b7983 */ /* 0x000ea20000300800 */
[----:B------:R-:W-:Y:S01]  /*356c0*/  ISETP.GE.AND P2, PT, R0, UR40, PT ;  /* 0x0000002800007c0c */ /* 0x000fe2000bf46270 */
[----:B------:R-:W-:Y:S01]  /*356d0*/  VIADD R0, R10, UR7 ;  /* 0x000000070a007c36 */ /* 0x000fe20008000000 */
[----:B------:R-:W-:Y:S01]  /*356e0*/  PRMT R14, R72, 0x7610, R14 ;  /* 0x00007610480e7816 */ /* 0x000fe2000000000e */
[----:B------:R-:W-:Y:S01]  /*356f0*/  VIADD R67, R93, 0x50 ;  /* 0x000000505d437836 */ /* 0x000fe20000000000 */
[----:B------:R-:W2:Y:S01]  /*35700*/  LDL.S16 R72, [R1+0x330] ;  /* 0x0003300001487983 */ /* 0x000ea20000100600 */
[----:B------:R-:W-:Y:S01]  /*35710*/  IMAD.WIDE R10, R0, 0x2, R8 ;  /* 0x00000002000a7825 */ /* 0x000fe200078e0208 */
[----:B------:R-:W0:Y:S02]  /*35720*/  LDCU UR26, c[0x0][0x39c] ;  /* 0x00007380ff1a77ac */ /* 0x000e240008000800 */
[----:B------:R1:W-:Y:S01]  /*35730*/  @P4 STG.E.U16 desc[UR16][R12.64], R16 ;  /* 0x000000100c004986 */ /* 0x0003e2000c101510 */
[----:B------:R-:W-:Y:S01]  /*35740*/  ISETP.LT.AND P4, PT, R73, UR67, !P0 ;  /* 0x0000004349007c0c */ /* 0x000fe2000c781270 */
[----:B------:R-:W0:Y:S01]  /*35750*/  LDCU UR40, c[0x0][0x398] ;  /* 0x00007300ff2877ac */ /* 0x000e220008000800 */
[----:B------:R-:W-:Y:S01]  /*35760*/  ISETP.LT.AND P0, PT, R92, UR14, !P0 ;  /* 0x0000000e5c007c0c */ /* 0x000fe2000c701270 */
[----:B------:R4:W-:Y:S01]  /*35770*/  @P1 STG.E.U16 desc[UR16][R10.64], R14 ;  /* 0x0000000e0a001986 */ /* 0x0009e2000c101510 */
[----:B------:R-:W-:Y:S01]  /*35780*/  ISETP.GE.AND P3, PT, R67, UR57, PT ;  /* 0x0000003943007c0c */ /* 0x000fe2000bf66270 */
[----:B------:R-:W0:Y:S02]  /*35790*/  LDCU UR57, c[0x0][0x39c] ;  /* 0x00007380ff3977ac */ /* 0x000e240008000800 */
[----:B------:R-:W2:Y:S01]  /*357a0*/  LDL.LU R71, [R1+0x44] ;  /* 0x0000440001477983 */ /* 0x000ea20000300800 */
[----:B------:R-:W0:Y:S01]  /*357b0*/  LDCU UR14, c[0x0][0x39c] ;  /* 0x00007380ff0e77ac */ /* 0x000e220008000800 */
[----:B-1----:R-:W-:Y:S01]  /*357c0*/  VIADD R12, R93, 0x52 ;  /* 0x000000525d0c7836 */ /* 0x002fe20000000000 */
[----:B------:R-:W-:Y:S01]  /*357d0*/  PRMT R16, R18, 0x7632, R16 ;  /* 0x0000763212107816 */ /* 0x000fe20000000010 */
[----:B------:R-:W1:Y:S01]  /*357e0*/  LDCU UR60, c[0x0][0x398] ;  /* 0x00007300ff3c77ac */ /* 0x000e620008000800 */
[----:B----4-:R-:W-:-:S02]  /*357f0*/  IMAD.WIDE R14, R0, 0x2, R2 ;  /* 0x00000002000e7825 */ /* 0x010fc400078e0202 */
[----:B------:R-:W-:Y:S01]  /*35800*/  ISETP.GE.AND P1, PT, R12, UR8, PT ;  /* 0x000000080c007c0c */ /* 0x000fe2000bf26270 */
[----:B------:R-:W4:Y:S01]  /*35810*/  LDCU UR73, c[0x0][0x398] ;  /* 0x00007300ff4977ac */ /* 0x000f220008000800 */
[C---:B------:R-:W-:Y:S01]  /*35820*/  IMAD.WIDE R12, R0.reuse, 0x2, R6 ;  /* 0x00000002000c7825 */ /* 0x040fe200078e0206 */
[----:B------:R5:W-:Y:S01]  /*35830*/  @P6 STG.E.U16 desc[UR16][R14.64], R17 ;  /* 0x000000110e006986 */ /* 0x000be2000c101510 */
[----:B------:R-:W0:Y:S02]  /*35840*/  LDCU UR67, c[0x0][0x398] ;  /* 0x00007300ff4377ac */ /* 0x000e240008000800 */
[----:B------:R-:W-:Y:S01]  /*35850*/  IMAD.WIDE R10, R0, 0x2, R4 ;  /* 0x00000002000a7825 */ /* 0x000fe200078e0204 */
[----:B------:R1:W-:Y:S01]  /*35860*/  @P4 STG.E.U16 desc[UR16][R12.64], R18 ;  /* 0x000000120c004986 */ /* 0x0003e2000c101510 */
[----:B------:R-:W-:Y:S01]  /*35870*/  ISETP.LT.AND P4, PT, R66, UR4, !P5 ;  /* 0x0000000442007c0c */ /* 0x000fe2000ef81270 */
[----:B------:R-:W0:Y:S02]  /*35880*/  LDCU UR8, c[0x0][0x398] ;  /* 0x00007300ff0877ac */ /* 0x000e240008000800 */
[----:B------:R0:W-:Y:S01]  /*35890*/  @P0 STG.E.U16 desc[UR16][R10.64], R16 ;  /* 0x000000100a000986 */ /* 0x0001e2000c101510 */
[----:B------:R-:W-:-:S02]  /*358a0*/  ISETP.LT.AND P0, PT, R74, UR33, !P5 ;  /* 0x000000214a007c0c */ /* 0x000fc4000ef01270 */
[----:B------:R-:W-:Y:S01]  /*358b0*/  ISETP.LT.AND P6, PT, R73, UR31, !P5 ;  /* 0x0000001f49007c0c */ /* 0x000fe2000efc1270 */
[----:B------:R-:W-:Y:S01]  /*358c0*/  VIADD R0, R0, UR7 ;  /* 0x0000000700007c36 */ /* 0x000fe20008000000 */
[----:B------:R-:W-:Y:S01]  /*358d0*/  ISETP.LT.AND P5, PT, R92, UR41, !P5 ;  /* 0x000000295c007c0c */ /* 0x000fe2000efa1270 */
[----:B------:R-:W2:Y:S01]  /*358e0*/  LDCU UR41, c[0x0][0x39c] ;  /* 0x00007380ff2977ac */ /* 0x000ea20008000800 */
[----:B-----5:R-:W-:Y:S01]  /*358f0*/  PRMT R17, R70, 0x7610, R17 ;  /* 0x0000761046117816 */ /* 0x020fe20000000011 */
[C---:B------:R-:W-:Y:S01]  /*35900*/  IMAD.WIDE R14, R0.reuse, 0x2, R8 ;  /* 0x00000002000e7825 */ /* 0x040fe200078e0208 */
[----:B-1----:R-:W-:Y:S01]  /*35910*/  PRMT R18, R91, 0x7610, R18 ;  /* 0x000076105b127816 */ /* 0x002fe20000000012 */
[----:B------:R-:W1:Y:S02]  /*35920*/  LDCU UR4, c[0x0][0x398] ;  /* 0x00007300ff0477ac */ /* 0x000e640008000800 */
[C---:B------:R-:W-:Y:S01]  /*35930*/  IMAD.WIDE R12, R0.reuse, 0x2, R2 ;  /* 0x00000002000c7825 */ /* 0x040fe200078e0202 */
[----:B------:R-:W5:Y:S03]  /*35940*/  LDCU UR33, c[0x0][0x398] ;  /* 0x00007300ff2177ac */ /* 0x000f660008000800 */
[----:B0-----:R-:W-:Y:S01]  /*35950*/  IMAD.WIDE R10, R0, 0x2, R6 ;  /* 0x00000002000a7825 */ /* 0x001fe200078e0206 */
[----:B------:R-:W-:Y:S01]  /*35960*/  @P4 STG.E.U16 desc[UR16][R14.64], R18 ;  /* 0x000000120e004986 */ /* 0x000fe2000c101510 */
[----:B------:R-:W0:Y:S02]  /*35970*/  LDCU UR31, c[0x0][0x398] ;  /* 0x00007300ff1f77ac */ /* 0x000e240008000800 */
[----:B------:R-:W-:Y:S01]  /*35980*/  VIADD R16, R93, 0x53 ;  /* 0x000000535d107836 */ /* 0x000fe20000000000 */
[----:B------:R1:W-:Y:S04]  /*35990*/  @P0 STG.E.U16 desc[UR16][R12.64], R17 ;  /* 0x000000110c000986 */ /* 0x0003e8000c101510 */
[----:B------:R0:W-:Y:S01]  /*359a0*/  @P6 STG.E.U16 desc[UR16][R10.64], R19 ;  /* 0x000000130a006986 */ /* 0x0001e2000c101510 */
[----:B------:R-:W-:Y:S01]  /*359b0*/  ISETP.GE.AND P4, PT, R16, UR76, PT ;  /* 0x0000004c10007c0c */ /* 0x000fe2000bf86270 */
[----:B------:R-:W2:Y:S01]  /*359c0*/  LDCU UR76, c[0x0][0x398] ;  /* 0x00007300ff4c77ac */ /* 0x000ea20008000800 */
[----:B-1----:R-:W-:Y:S01]  /*359d0*/  IMAD.WIDE R12, R0, 0x2, R4 ;  /* 0x00000002000c7825 */ /* 0x002fe200078e0204 */
[----:B0-----:R-:W-:-:S05]  /*359e0*/  PRMT R11, R19, 0x7632, R11 ;  /* 0x00007632130b7816 */ /* 0x001fca000000000b */
[----:B------:R2:W-:Y:S01]  /*359f0*/  @P5 STG.E.U16 desc[UR16][R12.64], R11 ;  /* 0x0000000b0c005986 */ /* 0x0005e2000c101510 */
[----:B---3--:R-:W-:-:S03]  /*35a00*/  PRMT R16, R90, 0x7610, R16 ;  /* 0x000076105a107816 */ /* 0x008fc60000000010 */
[----:B------:R-:W3:Y:S01]  /*35a10*/  LDL.LU.S16 R90, [R1+0x332] ;  /* 0x00033200015a7983 */ /* 0x000ee20000300600 */
[----:B--2---:R-:W-:-:S03]  /*35a20*/  PRMT R11, R89, 0x7610, R11 ;  /* 0x00007610590b7816 */ /* 0x004fc6000000000b */
[----:B------:R-:W2:Y:S04]  /*35a30*/  LDL.LU R89, [R1+0x48] ;  /* 0x0000480001597983 */ /* 0x000ea80000300800 */
[----:B------:R-:W4:Y:S04]  /*35a40*/  LDL.S16 R91, [R1+0x334] ;  /* 0x00033400015b7983 */ /* 0x000f280000100600 */
[----:B------:R-:W4:Y:S01]  /*35a50*/  LDL.LU.S16 R70, [R1+0x336] ;  /* 0x0003360001467983 */ /* 0x000f220000300600 */
[----:B---3--:R-:W-:-:S03]  /*35a60*/  PRMT R17, R90, 0x7610, R17 ;  /* 0x000076105a117816 */ /* 0x008fc60000000011 */
[----:B------:R-:W3:Y:S01]  /*35a70*/  LDL.S16 R90, [R1+0x338] ;  /* 0x00033800015a7983 */ /* 0x000ee20000100600 */
[----:B--2---:R-:W-:-:S03]  /*35a80*/  F2FP.F16.F32.PACK_AB R22, R22, R89 ;  /* 0x000000591616723e */ /* 0x004fc600000000ff */
[----:B------:R-:W2:Y:S01]  /*35a90*/  LDL.LU.S16 R89, [R1+0x33a] ;  /* 0x00033a0001597983 */ /* 0x000ea20000300600 */
[----:B------:R-:W-:Y:S01]  /*35aa0*/  ISETP.LT.AND P6, PT, R66, UR44, !P3 ;  /* 0x0000002c42007c0c */ /* 0x000fe2000dfc1270 */
[----:B------:R-:W-:Y:S01]  /*35ab0*/  VIADD R10, R0, UR7 ;  /* 0x00000007000a7c36 */ /* 0x000fe20008000000 */
[----:B------:R-:W-:Y:S01]  /*35ac0*/  ISETP.LT.AND P0, PT, R74, UR69, !P3 ;  /* 0x000000454a007c0c */ /* 0x000fe2000df01270 */
[----:B------:R-:W-:Y:S01]  /*35ad0*/  VIADD R0, R93, 0x54 ;  /* 0x000000545d007836 */ /* 0x000fe20000000000 */
[----:B------:R-:W-:Y:S01]  /*35ae0*/  F2FP.F16.F32.PACK_AB R20, R20, R75 ;  /* 0x0000004b1414723e */ /* 0x000fe200000000ff */
[C---:B------:R-:W-:Y:S01]  /*35af0*/  IMAD.WIDE R14, R10.reuse, 0x2, R8 ;  /* 0x000000020a0e7825 */ /* 0x040fe200078e0208 */
[----:B------:R-:W-:Y:S01]  /*35b00*/  F2FP.F16.F32.PACK_AB R21, R21, R71 ;  /* 0x000000471515723e */ /* 0x000fe200000000ff */
[----:B------:R-:W5:Y:S01]  /*35b10*/  LDL.LU R75, [R1+0x4c] ;  /* 0x00004c00014b7983 */ /* 0x000f620000300800 */
[----:B----4-:R-:W-:Y:S01]  /*35b20*/  PRMT R18, R91, 0x7610, R18 ;  /* 0x000076105b127816 */ /* 0x010fe20000000012 */
[----:B------:R-:W-:Y:S01]  /*35b30*/  IMAD.WIDE R12, R10, 0x2, R2 ;  /* 0x000000020a0c7825 */ /* 0x000fe200078e0202 */
[----:B------:R-:W0:Y:S03]  /*35b40*/  LDCU UR44, c[0x0][0x398] ;  /* 0x00007300ff2c77ac */ /* 0x000e260008000800 */
[----:B------:R1:W-:Y:S01]  /*35b50*/  @P6 STG.E.U16 desc[UR16][R14.64], R16 ;  /* 0x000000100e006986 */ /* 0x0003e2000c101510 */
[C---:B------:R-:W-:Y:S01]  /*35b60*/  ISETP.LT.AND P6, PT, R73.reuse, UR24, !P3 ;  /* 0x0000001849007c0c */ /* 0x040fe2000dfc1270 */
[----:B------:R-:W4:Y:S01]  /*35b70*/  LDCU UR69, c[0x0][0x398] ;  /* 0x00007300ff4577ac */ /* 0x000f220008000800 */
[----:B------:R-:W-:Y:S01]  /*35b80*/  ISETP.LT.AND P3, PT, R92, UR61, !P3 ;  /* 0x0000003d5c007c0c */ /* 0x000fe2000df61270 */
[----:B------:R0:W-:Y:S01]  /*35b90*/  @P0 STG.E.U16 desc[UR16][R12.64], R11 ;  /* 0x0000000b0c000986 */ /* 0x0001e2000c101510 */
[----:B------:R-:W-:Y:S01]  /*35ba0*/  ISETP.LT.AND P0, PT, R66, UR30, !P2 ;  /* 0x0000001e42007c0c */ /* 0x000fe2000d701270 */
[----:B------:R-:W2:Y:S01]  /*35bb0*/  LDCU UR24, c[0x0][0x398] ;  /* 0x00007300ff1877ac */ /* 0x000ea20008000800 */
[----:B------:R-:W-:Y:S01]  /*35bc0*/  ISETP.GE.AND P5, PT, R0, UR55, PT ;  /* 0x0000003700007c0c */ /* 0x000fe2000bfa6270 */
[C---:B------:R-:W-:Y:S01]  /*35bd0*/  VIADD R0, R10.reuse, UR7 ;  /* 0x000000070a007c36 */ /* 0x040fe20008000000 */
[----:B------:R-:W2:Y:S01]  /*35be0*/  LDCU UR55, c[0x0][0x39c] ;  /* 0x00007380ff3777ac */ /* 0x000ea20008000800 */
[----:B-1----:R-:W-:Y:S01]  /*35bf0*/  IMAD.WIDE R14, R10, 0x2, R6 ;  /* 0x000000020a0e7825 */ /* 0x002fe200078e0206 */
[----:B------:R-:W-:Y:S01]  /*35c00*/  PRMT R16, R20, 0x7632, R16 ;  /* 0x0000763214107816 */ /* 0x000fe20000000010 */
[----:B------:R-:W1:Y:S02]  /*35c10*/  LDCU UR61, c[0x0][0x398] ;  /* 0x00007300ff3d77ac */ /* 0x000e640008000800 */
[----:B0-----:R-:W-:Y:S01]  /*35c20*/  IMAD.WIDE R12, R10, 0x2, R4 ;  /* 0x000000020a0c7825 */ /* 0x001fe200078e0204 */
[----:B------:R0:W-:Y:S01]  /*35c30*/  @P6 STG.E.U16 desc[UR16][R14.64], R20 ;  /* 0x000000140e006986 */ /* 0x0001e2000c101510 */
[----:B------:R-:W-:Y:S01]  /*35c40*/  ISETP.LT.AND P6, PT, R74, UR42, !P2 ;  /* 0x0000002a4a007c0c */ /* 0x000fe2000d7c1270 */
[----:B------:R-:W1:Y:S02]  /*35c50*/  LDCU UR30, c[0x0][0x398] ;  /* 0x00007300ff1e77ac */ /* 0x000e640008000800 */
[----:B------:R4:W-:Y:S01]  /*35c60*/  @P3 STG.E.U16 desc[UR16][R12.64], R16 ;  /* 0x000000100c003986 */ /* 0x0009e2000c101510 */
[----:B------:R-:W-:Y:S01]  /*35c70*/  ISETP.LT.AND P3, PT, R73, UR43, !P2 ;  /* 0x0000002b49007c0c */ /* 0x000fe2000d761270 */
[----:B------:R-:W-:Y:S01]  /*35c80*/  IMAD.WIDE R10, R0, 0x2, R8 ;  /* 0x00000002000a7825 */ /* 0x000fe200078e0208 */
[----:B------:R-:W-:Y:S01]  /*35c90*/  ISETP.LT.AND P2, PT, R92, UR38, !P2 ;  /* 0x000000265c007c0c */ /* 0x000fe2000d741270 */
[----:B------:R-:W1:Y:S01]  /*35ca0*/  LDCU UR42, c[0x0][0x398] ;  /* 0x00007300ff2a77ac */ /* 0x000e620008000800 */
[----:B0-----:R-:W-:Y:S01]  /*35cb0*/  PRMT R14, R72, 0x7610, R14 ;  /* 0x00007610480e7816 */ /* 0x001fe2000000000e */
[----:B------:R-:W0:Y:S01]  /*35cc0*/  LDCU UR43, c[0x0][0x398] ;  /* 0x00007300ff2b77ac */ /* 0x000e220008000800 */
[----:B------:R-:W5:Y:S01]  /*35cd0*/  LDL.S16 R72, [R1+0x33c] ;  /* 0x00033c0001487983 */ /* 0x000f620000100600 */
[----:B----4-:R-:W-:Y:S01]  /*35ce0*/  VIADD R12, R93, 0x55 ;  /* 0x000000555d0c7836 */ /* 0x010fe20000000000 */
[----:B------:R-:W-:-:S02]  /*35cf0*/  PRMT R16, R21, 0x7632, R16 ;  /* 0x0000763215107816 */ /* 0x000fc40000000010 */
[----:B------:R4:W-:Y:S01]  /*35d00*/  @P0 STG.E.U16 desc[UR16][R10.64], R14 ;  /* 0x0000000e0a000986 */ /* 0x0009e2000c101510 */
[----:B------:R-:W0:Y:S01]  /*35d10*/  LDCU UR38, c[0x0][0x398] ;  /* 0x00007300ff2677ac */ /* 0x000e220008000800 */
[----:B------:R-:W-:Y:S01]  /*35d20*/  ISETP.GE.AND P0, PT, R12, UR72, PT ;  /* 0x000000480c007c0c */ /* 0x000fe2000bf06270 */
[C---:B------:R-:W-:Y:S01]  /*35d30*/  IMAD.WIDE R12, R0.reuse, 0x2, R6 ;  /* 0x00000002000c7825 */ /* 0x040fe200078e0206 */
[----:B------:R-:W5:Y:S01]  /*35d40*/  LDL.LU R71, [R1+0x50] ;  /* 0x0000500001477983 */ /* 0x000f620000300800 */
[----:B------:R-:W0:Y:S02]  /*35d50*/  LDCU UR72, c[0x0][0x39c] ;  /* 0x00007380ff4877ac */ /* 0x000e240008000800 */
[----:B----4-:R-:W-:-:S04]  /*35d60*/  IMAD.WIDE R14, R0, 0x2, R2 ;  /* 0x00000002000e7825 */ /* 0x010fc800078e0202 */
[----:B------:R-:W-:Y:S01]  /*35d70*/  IMAD.WIDE R10, R0, 0x2, R4 ;  /* 0x00000002000a7825 */ /* 0x000fe200078e0204 */
[----:B------:R4:W-:Y:S01]  /*35d80*/  @P6 STG.E.U16 desc[UR16][R14.64], R17 ;  /* 0x000000110e006986 */ /* 0x0009e2000c101510 */
[----:B------:R-:W-:Y:S01]  /*35d90*/  ISETP.LT.AND P6, PT, R73, UR36, !P1 ;  /* 0x0000002449007c0c */ /* 0x000fe2000cfc1270 */
[----:B------:R-:W0:Y:S02]  /*35da0*/  LDCU UR36, c[0x0][0x398] ;  /* 0x00007300ff2477ac */ /* 0x000e240008000800 */
[----:B------:R1:W-:Y:S01]  /*35db0*/  @P3 STG.E.U16 desc[UR16][R12.64], R21 ;  /* 0x000000150c003986 */ /* 0x0003e2000c101510 */
[----:B------:R-:W-:Y:S01]  /*35dc0*/  ISETP.LT.AND P3, PT, R66, UR47, !P1 ;  /* 0x0000002f42007c0c */ /* 0x000fe2000cf61270 */
[----:B------:R-:W-:Y:S01]  /*35dd0*/  VIADD R0, R0, UR7 ;  /* 0x0000000700007c36 */ /* 0x000fe20008000000 */
[----:B------:R-:W0:Y:S01]  /*35de0*/  LDCU UR47, c[0x0][0x398] ;  /* 0x00007300ff2f77ac */ /* 0x000e220008000800 */
[----:B------:R1:W-:Y:S01]  /*35df0*/  @P2 STG.E.U16 desc[UR16][R10.64], R16 ;  /* 0x000000100a002986 */ /* 0x0003e2000c101510 */
[----:B------:R-:W-:-:S02]  /*35e00*/  ISETP.LT.AND P2, PT, R74, UR32, !P1 ;  /* 0x000000204a007c0c */ /* 0x000fc4000cf41270 */
[----:B------:R-:W-:Y:S01]  /*35e10*/  ISETP.LT.AND P1, PT, R92, UR77, !P1 ;  /* 0x0000004d5c007c0c */ /* 0x000fe2000cf21270 */
[----:B----4-:R-:W-:Y:S01]  /*35e20*/  IMAD.WIDE R14, R0, 0x2, R8 ;  /* 0x00000002000e7825 */ /* 0x010fe200078e0208 */
[----:B------:R-:W-:Y:S01]  /*35e30*/  PRMT R17, R70, 0x7610, R17 ;  /* 0x0000761046117816 */ /* 0x000fe20000000011 */
[----:B------:R-:W4:Y:S02]  /*35e40*/  LDCU UR32, c[0x0][0x398] ;  /* 0x00007300ff2077ac */ /* 0x000f240008000800 */
[----:B-1----:R-:W-:-:S04]  /*35e50*/  IMAD.WIDE R12, R0, 0x2, R2 ;  /* 0x00000002000c7825 */ /* 0x002fc800078e0202 */
[----:B------:R-:W-:Y:S01]  /*35e60*/  IMAD.WIDE R10, R0, 0x2, R6 ;  /* 0x00000002000a7825 */ /* 0x000fe200078e0206 */
[----:B------:R-:W-:Y:S03]  /*35e70*/  @P3 STG.E.U16 desc[UR16][R14.64], R18 ;  /* 0x000000120e003986 */ /* 0x000fe6000c101510 */
        /* <DEDUP_REMOVED lines=22> */
[----:B-----5:R-:W-:Y:S01]  /*35fe0*/  F2FP.F16.F32.PACK_AB R23, R23, R75 ;  /* 0x0000004b1717723e */ /* 0x020fe200000000ff */
[----:B------:R-:W-:Y:S01]  /*35ff0*/  IMAD.WIDE R14, R10, 0x2, R8 ;  /* 0x000000020a0e7825 */ /* 0x000fe200078e0208 */
[----:B------:R-:W-:Y:S01]  /*36000*/  F2FP.F16.F32.PACK_AB R24, R24, R71 ;  /* 0x000000471818723e */ /* 0x000fe200000000ff */
[----:B------:R-:W5:Y:S01]  /*36010*/  LDL.LU R75, [R1+0x58] ;  /* 0x00005800014b7983 */ /* 0x000f620000300800 */
[----:B----4-:R-:W-:Y:S01]  /*36020*/  PRMT R18, R91, 0x7610, R18 ;  /* 0x000076105b127816 */ /* 0x010fe20000000012 */
[----:B------:R-:W-:Y:S01]  /*36030*/  IMAD.WIDE R12, R10, 0x2, R2 ;  /* 0x000000020a0c7825 */ /* 0x000fe200078e0202 */
[----:B------:R-:W0:Y:S03]  /*36040*/  LDCU UR51, c[0x0][0x398] ;  /* 0x00007300ff3377ac */ /* 0x000e260008000800 */
[----:B------:R1:W-:Y:S01]  /*36050*/  @P6 STG.E.U16 desc[UR16][R14.64], R16 ;  /* 0x000000100e006986 */ /* 0x0003e2000c101510 */
[----:B------:R-:W-:Y:S01]  /*36060*/  ISETP.LT.AND P6, PT, R73, UR63, !P4 ;  /* 0x0000003f49007c0c */ /* 0x000fe2000e7c1270 */
        /* <DEDUP_REMOVED lines=8> */
[C---:B-1----:R-:W-:Y:S01]  /*360f0*/  IMAD.WIDE R14, R10.reuse, 0x2, R6 ;  /* 0x000000020a0e7825 */ /* 0x042fe200078e0206 */
        /* <DEDUP_REMOVED lines=39> */
[----:B------:R-:W-:Y:S01]  /*36370*/  @P4 STG.E.U16 desc[UR16][R14.64], R18 ;  /* 0x000000120e004986 */ /* 0x000fe2000c101510 */
[----:B------:R-:W1:Y:S02]  /*36380*/  LDCU UR70, c[0x0][0x398] ;  /* 0x00007300ff4677ac */ /* 0x000e640008000800 */
[----:B------:R-:W-:Y:S01]  /*36390*/  VIADD R16, R93, 0x59 ;  /* 0x000000595d107836 */ /* 0x000fe20000000000 */
[----:B------:R0:W-:Y:S04]  /*363a0*/  @P5 STG.E.U16 desc[UR16][R12.64], R17 ;  /* 0x000000110c005986 */ /* 0x0001e8000c101510 */
[----:B------:R1:W-:Y:S01]  /*363b0*/  @P6 STG.E.U16 desc[UR16][R10.64], R25 ;  /* 0x000000190a006986 */ /* 0x0003e2000c101510 */
[----:B------:R-:W-:Y:S01]  /*363c0*/  ISETP.GE.AND P4, PT, R16, UR57, PT ;  /* 0x0000003910007c0c */ /* 0x000fe2000bf86270 */
[----:B------:R-:W2:Y:S01]  /*363d0*/  LDCU UR57, c[0x0][0x39c] ;  /* 0x00007380ff3977ac */ /* 0x000ea20008000800 */
[----:B0-----:R-:W-:Y:S01]  /*363e0*/  IMAD.WIDE R12, R0, 0x2, R4 ;  /* 0x00000002000c7825 */ /* 0x001fe200078e0204 */
[----:B-1----:R-:W-:-:S05]  /*363f0*/  PRMT R11, R25, 0x7632, R11 ;  /* 0x00007632190b7816 */ /* 0x002fca000000000b */
        /* <DEDUP_REMOVED lines=11> */
[----:B------:R-:W-:Y:S02]  /*364b0*/  ISETP.LT.AND P6, PT, R66, UR34, !P3 ;  /* 0x0000002242007c0c */ /* 0x000fe4000dfc1270 */
[----:B------:R-:W-:Y:S01]  /*364c0*/  ISETP.LT.AND P5, PT, R74, UR52, !P3 ;  /* 0x000000344a007c0c */ /* 0x000fe2000dfa1270 */
[----:B------:R-:W-:Y:S01]  /*364d0*/  VIADD R10, R0, UR7 ;  /* 0x00000007000a7c36 */ /* 0x000fe20008000000 */
[----:B-----5:R-:W-:Y:S01]  /*364e0*/  F2FP.F16.F32.PACK_AB R26, R26, R75 ;  /* 0x0000004b1a1a723e */ /* 0x020fe200000000ff */
[----:B------:R-:W-:Y:S01]  /*364f0*/  VIADD R0, R93, 0x5a ;  /* 0x0000005a5d007836 */ /* 0x000fe20000000000 */
[----:B------:R-:W-:Y:S01]  /*36500*/  F2FP.F16.F32.PACK_AB R27, R27, R71 ;  /* 0x000000471b1b723e */ /* 0x000fe200000000ff */
[C---:B------:R-:W-:Y:S01]  /*36510*/  IMAD.WIDE R14, R10.reuse, 0x2, R8 ;  /* 0x000000020a0e7825 */ /* 0x040fe200078e0208 */
[----:B----4-:R-:W-:Y:S01]  /*36520*/  PRMT R18, R91, 0x7610, R18 ;  /* 0x000076105b127816 */ /* 0x010fe20000000012 */
[----:B------:R-:W4:Y:S01]  /*36530*/  LDL.LU R75, [R1+0x64] ;  /* 0x00006400014b7983 */ /* 0x000f220000300800 */
[----:B------:R-:W0:Y:S01]  /*36540*/  LDCU UR34, c[0x0][0x398] ;  /* 0x00007300ff2277ac */ /* 0x000e220008000800 */
[----:B------:R-:W-:-:S02]  /*36550*/  IMAD.WIDE R12, R10, 0x2, R2 ;  /* 0x000000020a0c7825 */ /* 0x000fc400078e0202 */
[----:B------:R1:W-:Y:S01]  /*36560*/  @P6 STG.E.U16 desc[UR16][R14.64], R16 ;  /* 0x000000100e006986 */ /* 0x0003e2000c101510 */
[C---:B------:R-:W-:Y:S01]  /*36570*/  ISETP.LT.AND P6, PT, R73.reuse, UR18, !P3 ;  /* 0x0000001249007c0c */ /* 0x040fe2000dfc1270 */
[----:B------:R-:W5:Y:S02]  /*36580*/  LDCU UR52, c[0x0][0x398] ;  /* 0x00007300ff3477ac */ /* 0x000f640008000800 */
[----:B------:R0:W-:Y:S01]  /*36590*/  @P5 STG.E.U16 desc[UR16][R12.64], R11 ;  /* 0x0000000b0c005986 */ /* 0x0001e2000c101510 */
[----:B------:R-:W-:Y:S01]  /*365a0*/  ISETP.LT.AND P5, PT, R92, UR65, !P3 ;  /* 0x000000415c007c0c */ /* 0x000fe2000dfa1270 */
[----:B------:R-:W2:Y:S01]  /*365b0*/  LDCU UR18, c[0x0][0x398] ;  /* 0x00007300ff1277ac */ /* 0x000ea20008000800 */
[----:B------:R-:W-:Y:S02]  /*365c0*/  ISETP.LT.AND P3, PT, R66, UR45, !P1 ;  /* 0x0000002d42007c0c */ /* 0x000fe4000cf61270 */
[----:B------:R-:W-:Y:S01]  /*365d0*/  ISETP.GE.AND P0, PT, R0, UR26, PT ;  /* 0x0000001a00007c0c */ /* 0x000fe2000bf06270 */
[----:B-1----:R-:W-:Y:S01]  /*365e0*/  IMAD.WIDE R14, R10, 0x2, R6 ;  /* 0x000000020a0e7825 */ /* 0x002fe200078e0206 */
[----:B------:R-:W-:Y:S01]  /*365f0*/  PRMT R16, R26, 0x7632, R16 ;  /* 0x000076321a107816 */ /* 0x000fe20000000010 */
[----:B------:R-:W1:Y:S02]  /*36600*/  LDCU UR26, c[0x0][0x39c] ;  /* 0x00007380ff1a77ac */ /* 0x000e640008000800 */
[----:B0-----:R-:W-:Y:S01]  /*36610*/  IMAD.WIDE R12, R10, 0x2, R4 ;  /* 0x000000020a0c7825 */ /* 0x001fe200078e0204 */
[----:B------:R0:W-:Y:S01]  /*36620*/  @P6 STG.E.U16 desc[UR16][R14.64], R26 ;  /* 0x0000001a0e006986 */ /* 0x0001e2000c101510 */
[----:B------:R-:W-:Y:S01]  /*36630*/  ISETP.LT.AND P6, PT, R74, UR62, !P1 ;  /* 0x0000003e4a007c0c */ /* 0x000fe2000cfc1270 */
[----:B------:R-:W1:Y:S01]  /*36640*/  LDCU UR45, c[0x0][0x398] ;  /* 0x00007300ff2d77ac */ /* 0x000e620008000800 */
[----:B------:R-:W-:Y:S01]  /*36650*/  VIADD R0, R10, UR7 ;  /* 0x000000070a007c36 */ /* 0x000fe20008000000 */
[----:B------:R5:W-:Y:S01]  /*36660*/  @P5 STG.E.U16 desc[UR16][R12.64], R16 ;  /* 0x000000100c005986 */ /* 0x000be2000c101510 */
[----:B------:R-:W-:Y:S01]  /*36670*/  ISETP.LT.AND P5, PT, R73, UR20, !P1 ;  /* 0x0000001449007c0c */ /* 0x000fe2000cfa1270 */
[----:B------:R-:W1:Y:S01]  /*36680*/  LDCU UR65, c[0x0][0x398] ;  /* 0x00007300ff4177ac */ /* 0x000e620008000800 */
[----:B------:R-:W-:Y:S01]  /*36690*/  IMAD.WIDE R10, R0, 0x2, R8 ;  /* 0x00000002000a7825 */ /* 0x000fe200078e0208 */
[----:B------:R-:W-:Y:S01]  /*366a0*/  ISETP.LT.AND P1, PT, R92, UR71, !P1 ;  /* 0x000000475c007c0c */ /* 0x000fe2000cf21270 */
[----:B------:R-:W1:Y:S01]  /*366b0*/  LDCU UR71, c[0x0][0x39c] ;  /* 0x00007380ff4777ac */ /* 0x000e620008000800 */
[----:B0-----:R-:W-:-:S02]  /*366c0*/  PRMT R14, R72, 0x7610, R14 ;  /* 0x00007610480e7816 */ /* 0x001fc4000000000e */
[----:B------:R-:W4:Y:S01]  /*366d0*/  LDL.S16 R72, [R1+0x354] ;  /* 0x0003540001487983 */ /* 0x000f220000100600 */
[----:B------:R-:W0:Y:S01]  /*366e0*/  LDCU UR62, c[0x0][0x398] ;  /* 0x00007300ff3e77ac */ /* 0x000e220008000800 */
[----:B-----5:R-:W-:Y:S02]  /*366f0*/  VIADD R12, R93, 0x5b ;  /* 0x0000005b5d0c7836 */ /* 0x020fe40000000000 */
[----:B------:R5:W-:Y:S01]  /*36700*/  @P3 STG.E.U16 desc[UR16][R10.64], R14 ;  /* 0x0000000e0a003986 */ /* 0x000be2000c101510 */
[----:B------:R-:W-:Y:S01]  /*36710*/  PRMT R16, R27, 0x7632, R16 ;  /* 0x000076321b107816 */ /* 0x000fe20000000010 */
[----:B------:R-:W0:Y:S01]  /*36720*/  LDCU UR20, c[0x0][0x398] ;  /* 0x00007300ff1477ac */ /* 0x000e220008000800 */
[----:B------:R-:W-:Y:S01]  /*36730*/  ISETP.GE.AND P3, PT, R12, UR14, PT ;  /* 0x0000000e0c007c0c */ /* 0x000fe2000bf66270 */
[C---:B------:R-:W-:Y:S01]  /*36740*/  IMAD.WIDE R12, R0.reuse, 0x2, R6 ;  /* 0x00000002000c7825 */ /* 0x040fe200078e0206 */
[----:B------:R-:W4:Y:S01]  /*36750*/  LDL.LU R71, [R1+0x68] ;  /* 0x0000680001477983 */ /* 0x000f220000300800 */
[----:B------:R-:W0:Y:S02]  /*36760*/  LDCU UR14, c[0x0][0x398] ;  /* 0x00007300ff0e77ac */ /* 0x000e240008000800 */
[----:B-----5:R-:W-:-:S04]  /*36770*/  IMAD.WIDE R14, R0, 0x2, R2 ;  /* 0x00000002000e7825 */ /* 0x020fc800078e0202 */
        /* <DEDUP_REMOVED lines=11> */
[----:B-----5:R-:W-:Y:S01]  /*36830*/  IMAD.WIDE R14, R0, 0x2, R8 ;  /* 0x00000002000e7825 */ /* 0x020fe200078e0208 */
[----:B------:R-:W-:Y:S01]  /*36840*/  PRMT R17, R70, 0x7610, R17 ;  /* 0x0000761046117816 */ /* 0x000fe20000000011 */
[----:B------:R-:W5:Y:S02]  /*36850*/  LDCU UR74, c[0x0][0x398] ;  /* 0x00007300ff4a77ac */ /* 0x000f640008000800 */
        /* <DEDUP_REMOVED lines=9> */
[----:B0-----:R-:W-:Y:S01]  /*368f0*/  PRMT R13, R28, 0x7632, R13 ;  /* 0x000076321c0d7816 */ /* 0x001fe2000000000d */
[----:B-1----:R-:W-:-:S05]  /*36900*/  IMAD.WIDE R10, R0, 0x2, R4 ;  /* 0x00000002000a7825 */ /* 0x002fca00078e0204 */
        /* <DEDUP_REMOVED lines=15> */
[----:B----4-:R-:W-:Y:S01]  /*36a00*/  F2FP.F16.F32.PACK_AB R17, R30, R71 ;  /* 0x000000471e11723e */ /* 0x010fe200000000ff */
[C---:B------:R-:W-:Y:S01]  /*36a10*/  IMAD.WIDE R14, R12.reuse, 0x2, R8 ;  /* 0x000000020c0e7825 */ /* 0x040fe200078e0208 */
[----:B------:R-:W0:Y:S03]  /*36a20*/  LDCU UR35, c[0x0][0x398] ;  /* 0x00007300ff2377ac */ /* 0x000e260008000800 */
[----:B------:R-:W-:Y:S01]  /*36a30*/  IMAD.WIDE R10, R12, 0x2, R2 ;  /* 0x000000020c0a7825 */ /* 0x000fe200078e0202 */
[----:B------:R-:W1:Y:S03]  /*36a40*/  LDCU UR66, c[0x0][0x398] ;  /* 0x00007300ff4277ac */ /* 0x000e660008000800 */
[----:B------:R4:W-:Y:S01]  /*36a50*/  @P6 STG.E.U16 desc[UR16][R14.64], R16 ;  /* 0x000000100e006986 */ /* 0x0009e2000c101510 */
[----:B------:R-:W-:Y:S01]  /*36a60*/  ISETP.LT.AND P6, PT, R73, UR64, !P4 ;  /* 0x0000004049007c0c */ /* 0x000fe2000e7c1270 */
[----:B------:R-:W0:Y:S01]  /*36a70*/  LDCU UR64, c[0x0][0x398] ;  /* 0x00007300ff4077ac */ /* 0x000e220008000800 */
[----:B------:R-:W-:Y:S01]  /*36a80*/  ISETP.LT.AND P4, PT, R92, UR40, !P4 ;  /* 0x000000285c007c0c */ /* 0x000fe2000e781270 */
[----:B------:R1:W-:Y:S01]  /*36a90*/  @P1 STG.E.U16 desc[UR16][R10.64], R13 ;  /* 0x0000000d0a001986 */ /* 0x0003e2000c101510 */
[----:B------:R-:W-:Y:S01]  /*36aa0*/  ISETP.GE.AND P2, PT, R0, UR55, PT ;  /* 0x0000003700007c0c */ /* 0x000fe2000bf46270 */
[----:B------:R-:W-:Y:S01]  /*36ab0*/  VIADD R0, R12, UR7 ;  /* 0x000000070c007c36 */ /* 0x000fe20008000000 */
[----:B------:R-:W-:Y:S01]  /*36ac0*/  ISETP.LT.AND P1, PT, R66, UR60, !P0 ;  /* 0x0000003c42007c0c */ /* 0x000fe2000c721270 */
[----:B------:R-:W0:Y:S01]  /*36ad0*/  LDCU UR40, c[0x0][0x39c] ;  /* 0x00007380ff2877ac */ /* 0x000e220008000800 */
[----:B----4-:R-:W-:Y:S01]  /*36ae0*/  F2FP.F16.F32.PACK_AB R14, R29, R75 ;  /* 0x0000004b1d0e723e */ /* 0x010fe200000000ff */
[----:B------:R-:W4:Y:S01]  /*36af0*/  LDCU UR55, c[0x0][0x398] ;  /* 0x00007300ff3777ac */ /* 0x000f220008000800 */
[----:B------:R-:W4:Y:S01]  /*36b00*/  LDL.LU R75, [R1+0x70] ;  /* 0x00007000014b7983 */ /* 0x000f220000300800 */
[----:B-1----:R-:W-:Y:S01]  /*36b10*/  IMAD.WIDE R10, R12, 0x2, R6 ;  /* 0x000000020c0a7825 */ /* 0x002fe200078e0206 */
[----:B------:R-:W-:-:S02]  /*36b20*/  PRMT R15, R14, 0x7632, R15 ;  /* 0x000076320e0f7816 */ /* 0x000fc4000000000f */
[----:B------:R-:W4:Y:S01]  /*36b30*/  LDL.S16 R71, [R1+0x360] ;  /* 0x0003600001477983 */ /* 0x000f220000100600 */
[----:B------:R-:W-:Y:S01]  /*36b40*/  PRMT R16, R17, 0x7632, R16 ;  /* 0x0000763211107816 */ /* 0x000fe20000000010 */
[----:B------:R-:W-:Y:S01]  /*36b50*/  IMAD.WIDE R12, R12, 0x2, R4 ;  /* 0x000000020c0c7825 */ /* 0x000fe200078e0204 */
[----:B------:R-:W1:Y:S01]  /*36b60*/  LDCU UR60, c[0x0][0x398] ;  /* 0x00007300ff3c77ac */ /* 0x000e620008000800 */
[----:B------:R0:W-:Y:S01]  /*36b70*/  @P6 STG.E.U16 desc[UR16][R10.64], R14 ;  /* 0x0000000e0a006986 */ /* 0x0001e2000c101510 */
[----:B------:R-:W-:Y:S01]  /*36b80*/  ISETP.LT.AND P6, PT, R74, UR68, !P0 ;  /* 0x000000444a007c0c */ /* 0x000fe2000c7c1270 */
[----:B------:R-:W1:Y:S02]  /*36b90*/  LDCU UR68, c[0x0][0x398] ;  /* 0x00007300ff4477ac */ /* 0x000e640008000800 */
[----:B------:R5:W-:Y:S01]  /*36ba0*/  @P4 STG.E.U16 desc[UR16][R12.64], R15 ;  /* 0x0000000f0c004986 */ /* 0x000be2000c101510 */
[----:B------:R-:W-:Y:S02]  /*36bb0*/  ISETP.LT.AND P4, PT, R73, UR73, !P0 ;  /* 0x0000004949007c0c */ /* 0x000fe4000c781270 */
[----:B------:R-:W-:Y:S01]  /*36bc0*/  ISETP.LT.AND P0, PT, R92, UR67, !P0 ;  /* 0x000000435c007c0c */ /* 0x000fe2000c701270 */
[----:B------:R-:W1:Y:S01]  /*36bd0*/  LDCU UR73, c[0x0][0x398] ;  /* 0x00007300ff4977ac */ /* 0x000e620008000800 */
[----:B0-----:R-:W-:Y:S01]  /*36be0*/  PRMT R14, R72, 0x7610, R14 ;  /* 0x00007610480e7816 */ /* 0x001fe2000000000e */
[----:B------:R-:W-:Y:S01]  /*36bf0*/  IMAD.WIDE R10, R0, 0x2, R8 ;  /* 0x00000002000a7825 */ /* 0x000fe200078e0208 */
[----:B------:R-:W0:Y:S03]  /*36c00*/  LDCU UR67, c[0x0][0x398] ;  /* 0x00007300ff4377ac */ /* 0x000e260008000800 */
[----:B-----5:R-:W-:Y:S01]  /*36c10*/  VIADD R12, R93, 0x5e ;  /* 0x0000005e5d0c7836 */ /* 0x020fe20000000000 */
[----:B------:R5:W-:Y:S04]  /*36c20*/  @P1 STG.E.U16 desc[UR16][R10.64], R14 ;  /* 0x0000000e0a001986 */ /* 0x000be8000c101510 */
[----:B------:R-:W-:Y:S01]  /*36c30*/  ISETP.GE.AND P1, PT, R12, UR72, PT ;  /* 0x000000480c007c0c */ /* 0x000fe2000bf26270 */
[C---:B------:R-:W-:Y:S01]  /*36c40*/  IMAD.WIDE R12, R0.reuse, 0x2, R6 ;  /* 0x00000002000c7825 */ /* 0x040fe200078e0206 */
[----:B------:R-:W0:Y:S03]  /*36c50*/  LDCU UR72, c[0x0][0x39c] ;  /* 0x00007380ff4877ac */ /* 0x000e260008000800 */
[----:B-----5:R-:W-:-:S04]  /*36c60*/  IMAD.WIDE R14, R0, 0x2, R2 ;  /* 0x00000002000e7825 */ /* 0x020fc800078e0202 */
[----:B------:R-:W-:Y:S01]  /*36c70*/  IMAD.WIDE R10, R0, 0x2, R4 ;  /* 0x00000002000a7825 */ /* 0x000fe200078e0204 */
[----:B------:R5:W-:Y:S04]  /*36c80*/  @P6 STG.E.U16 desc[UR16][R14.64], R18 ;  /* 0x000000120e006986 */ /* 0x000be8000c101510 */
[----:B------:R0:W-:Y:S01]  /*36c90*/  @P4 STG.E.U16 desc[UR16][R12.64], R17 ;  /* 0x000000110c004986 */ /* 0x0001e2000c101510 */
[----:B------:R-:W-:Y:S01]  /*36ca0*/  ISETP.LT.AND P4, PT, R66, UR8, !P3 ;  /* 0x0000000842007c0c */ /* 0x000fe2000df81270 */
[----:B------:R-:W-:Y:S01]  /*36cb0*/  VIADD R0, R0, UR7 ;  /* 0x0000000700007c36 */ /* 0x000fe20008000000 */
[----:B-----5:R-:W-:Y:S01]  /*36cc0*/  PRMT R18, R91, 0x7610, R18 ;  /* 0x000076105b127816 */ /* 0x020fe20000000012 */
[----:B------:R5:W-:Y:S01]  /*36cd0*/  @P0 STG.E.U16 desc[UR16][R10.64], R16 ;  /* 0x000000100a000986 */ /* 0x000be2000c101510 */
[----:B------:R-:W-:Y:S01]  /*36ce0*/  ISETP.LT.AND P6, PT, R73, UR33, !P3 ;  /* 0x0000002149007c0c */ /* 0x000fe2000dfc1270 */
[----:B------:R-:W-:Y:S01]  /*36cf0*/  IMAD.WIDE R14, R0, 0x2, R8 ;  /* 0x00000002000e7825 */ /* 0x000fe200078e0208 */
[----:B------:R-:W1:Y:S01]  /*36d00*/  LDCU UR8, c[0x0][0x398] ;  /* 0x00007300ff0877ac */ /* 0x000e620008000800 */
[----:B------:R-:W4:Y:S01]  /*36d10*/  LDL.LU R91, [R1+0x74] ;  /* 0x00007400015b7983 */ /* 0x000f220000300800 */
[----:B------:R-:W-:Y:S01]  /*36d20*/  ISETP.LT.AND P0, PT, R74, UR4, !P3 ;  /* 0x000000044a007c0c */ /* 0x000fe2000df01270 */
[----:B0-----:R-:W-:Y:S01]  /*36d30*/  IMAD.WIDE R12, R0, 0x2, R2 ;  /* 0x00000002000c7825 */ /* 0x001fe200078e0202 */
[----:B------:R-:W0:Y:S01]  /*36d40*/  LDCU UR33, c[0x0][0x39c] ;  /* 0x00007380ff2177ac */ /* 0x000e220008000800 */
[----:B-----5:R-:W-:-:S02]  /*36d50*/  PRMT R16, R70, 0x7610, R16 ;  /* 0x0000761046107816 */ /* 0x020fc40000000010 */
[----:B------:R3:W-:Y:S01]  /*36d60*/  @P4 STG.E.U16 desc[UR16][R14.64], R18 ;  /* 0x000000120e004986 */ /* 0x0007e2000c101510 */
[----:B------:R-:W-:Y:S01]  /*36d70*/  IMAD.WIDE R10, R0, 0x2, R6 ;  /* 0x00000002000a7825 */ /* 0x000fe200078e0206 */
[----:B------:R-:W5:Y:S02]  /*36d80*/  LDCU UR4, c[0x0][0x398] ;  /* 0x00007300ff0477ac */ /* 0x000f640008000800 */
[----:B------:R-:W5:Y:S04]  /*36d90*/  LDL.LU.S16 R70, [R1+0x362] ;  /* 0x0003620001467983 */ /* 0x000f680000300600 */
[----:B------:R-:W5:Y:S04]  /*36da0*/  LDL.LU R72, [R1+0x78] ;  /* 0x0000780001487983 */ /* 0x000f680000300800 */
[----:B------:R2:W-:Y:S01]  /*36db0*/  @P0 STG.E.U16 desc[UR16][R12.64], R16 ;  /* 0x000000100c000986 */ /* 0x0005e2000c101510 */
[----:B---3--:R-:W-:-:S03]  /*36dc0*/  PRMT R15, R90, 0x7610, R15 ;  /* 0x000076105a0f7816 */ /* 0x008fc6000000000f */
[----:B------:R-:W3:Y:S01]  /*36dd0*/  LDL.S16 R90, [R1+0x364] ;  /* 0x00036400015a7983 */ /* 0x000ee20000100600 */
[----:B--2---:R-:W-:-:S03]  /*36de0*/  PRMT R16, R89, 0x7610, R16 ;  /* 0x0000761059107816 */ /* 0x004fc60000000010 */
[----:B------:R-:W2:Y:S01]  /*36df0*/  LDL.LU.S16 R89, [R1+0x366] ;  /* 0x0003660001597983 */ /* 0x000ea20000300600 */
[----:B------:R-:W-:Y:S01]  /*36e00*/  ISETP.LT.AND P3, PT, R92, UR31, !P3 ;  /* 0x0000001f5c007c0c */ /* 0x000fe2000df61270 */
[----:B------:R-:W-:Y:S01]  /*36e10*/  VIADD R14, R0, UR7 ;  /* 0x00000007000e7c36 */ /* 0x000fe20008000000 */
[----:B------:R-:W-:Y:S01]  /*36e20*/  PRMT R12, R31, 0x7632, R12 ;  /* 0x000076321f0c7816 */ /* 0x000fe2000000000c */
[----:B------:R0:W-:Y:S01]  /*36e30*/  @P6 STG.E.U16 desc[UR16][R10.64], R31 ;  /* 0x0000001f0a006986 */ /* 0x0001e2000c101510 */
[----:B------:R-:W-:Y:S01]  /*36e40*/  ISETP.LT.AND P6, PT, R66, UR44, !P5 ;  /* 0x0000002c42007c0c */ /* 0x000fe2000efc1270 */
[----:B------:R-:W-:Y:S01]  /*36e50*/  VIADD R17, R93, 0x5f ;  /* 0x0000005f5d117836 */ /* 0x000fe20000000000 */
[----:B------:R-:W-:Y:S01]  /*36e60*/  ISETP.LT.AND P0, PT, R74, UR69, !P5 ;  /* 0x000000454a007c0c */ /* 0x000fe2000ef01270 */
[----:B------:R-:W1:Y:S01]  /*36e70*/  LDCU UR31, c[0x0][0x398] ;  /* 0x00007300ff1f77ac */ /* 0x000e620008000800 */
[----:B0-----:R-:W-:Y:S02]  /*36e80*/  IMAD.WIDE R10, R0, 0x2, R4 ;  /* 0x00000002000a7825 */ /* 0x001fe400078e0204 */
[----:B------:R-:W-:Y:S01]  /*36e90*/  ISETP.GE.AND P4, PT, R17, UR48, PT ;  /* 0x0000003011007c0c */ /* 0x000fe2000bf86270 */
[----:B------:R-:W0:Y:S02]  /*36ea0*/  LDCU UR44, c[0x0][0x398] ;  /* 0x00007300ff2c77ac */ /* 0x000e240008000800 */
[----:B------:R1:W-:Y:S01]  /*36eb0*/  @P3 STG.E.U16 desc[UR16][R10.64], R12 ;  /* 0x0000000c0a003986 */ /* 0x0003e2000c101510 */
[----:B------:R-:W-:Y:S01]  /*36ec0*/  VIADD R0, R93, 0x60 ;  /* 0x000000605d007836 */ /* 0x000fe20000000000 */
[----:B------:R-:W0:Y:S01]  /*36ed0*/  LDCU UR69, c[0x0][0x398] ;  /* 0x00007300ff4577ac */ /* 0x000e220008000800 */
[----:B------:R-:W0:Y:S01]  /*36ee0*/  LDCU UR48, c[0x0][0x398] ;  /* 0x00007300ff3077ac */ /* 0x000e220008000800 */
[----:B-1----:R-:W-:-:S04]  /*36ef0*/  IMAD.WIDE R12, R14, 0x2, R8 ;  /* 0x000000020e0c7825 */ /* 0x002fc800078e0208 */
[----:B------:R-:W-:Y:S01]  /*36f00*/  IMAD.WIDE R10, R14, 0x2, R2 ;  /* 0x000000020e0a7825 */ /* 0x000fe200078e0202 */
        /* <DEDUP_REMOVED lines=9> */
[----:B-1----:R-:W-:Y:S01]  /*36fa0*/  IMAD.WIDE R12, R14, 0x2, R4 ;  /* 0x000000020e0c7825 */ /* 0x002fe200078e0204 */
[----:B------:R-:W1:Y:S01]  /*36fb0*/  LDCU UR12, c[0x0][0x398] ;  /* 0x00007300ff0c77ac */ /* 0x000e620008000800 */
[----:B----4-:R-:W-:-:S02]  /*36fc0*/  F2FP.F16.F32.PACK_AB R16, R32, R75 ;  /* 0x0000004b2010723e */ /* 0x010fc400000000ff */
[----:B------:R-:W-:Y:S01]  /*36fd0*/  IMAD.WIDE R10, R14, 0x2, R6 ;  /* 0x000000020e0a7825 */ /* 0x000fe200078e0206 */
[----:B------:R-:W-:Y:S01]  /*36fe0*/  PRMT R14, R71, 0x7610, R14 ;  /* 0x00007610470e7816 */ /* 0x000fe2000000000e */
[----:B------:R-:W4:Y:S01]  /*36ff0*/  LDCU UR61, c[0x0][0x398] ;  /* 0x00007300ff3d77ac */ /* 0x000f220008000800 */
[----:B------:R-:W-:Y:S01]  /*37000*/  PRMT R15, R16, 0x7632, R15 ;  /* 0x00007632100f7816 */ /* 0x000fe2000000000f */
[----:B------:R-:W4:Y:S04]  /*37010*/  LDL.LU R71, [R1+0x7c] ;  /* 0x00007c0001477983 */ /* 0x000f280000300800 */
[----:B------:R0:W-:Y:S01]  /*37020*/  @P6 STG.E.U16 desc[UR16][R10.64], R16 ;  /* 0x000000100a006986 */ /* 0x0001e2000c101510 */
[----:B------:R-:W-:Y:S01]  /*37030*/  ISETP.LT.AND P6, PT, R74, UR30, !P2 ;  /* 0x0000001e4a007c0c */ /* 0x000fe2000d7c1270 */
[----:B------:R-:W1:Y:S02]  /*37040*/  LDCU UR30, c[0x0][0x398] ;  /* 0x00007300ff1e77ac */ /* 0x000e640008000800 */
[----:B------:R0:W-:Y:S01]  /*37050*/  @P5 STG.E.U16 desc[UR16][R12.64], R15 ;  /* 0x0000000f0c005986 */ /* 0x0001e2000c101510 */
[----:B------:R-:W-:Y:S01]  /*37060*/  ISETP.LT.AND P5, PT, R73, UR42, !P2 ;  /* 0x0000002a49007c0c */ /* 0x000fe2000d7a1270 */
[----:B------:R-:W1:Y:S01]  /*37070*/  LDCU UR42, c[0x0][0x398] ;  /* 0x00007300ff2a77ac */ /* 0x000e620008000800 */
[----:B------:R-:W-:Y:S01]  /*37080*/  ISETP.LT.AND P2, PT, R92, UR43, !P2 ;  /* 0x0000002b5c007c0c */ /* 0x000fe2000d741270 */
[----:B------:R-:W1:Y:S01]  /*37090*/  LDCU UR43, c[0x0][0x39c] ;  /* 0x00007380ff2b77ac */ /* 0x000e620008000800 */
[----:B0-----:R-:W-:-:S04]  /*370a0*/  IMAD.WIDE R10, R0, 0x2, R8 ;  /* 0x00000002000a7825 */ /* 0x001fc800078e0208 */
[----:B------:R-:W-:Y:S01]  /*370b0*/  VIADD R12, R93, 0x61 ;  /* 0x000000615d0c7836 */ /* 0x000fe20000000000 */
[----:B------:R-:W-:Y:S02]  /*370c0*/  F2FP.F16.F32.PACK_AB R17, R33, R91 ;  /* 0x0000005b2111723e */ /* 0x000fe400000000ff */
[----:B------:R-:W4:Y:S04]  /*370d0*/  LDL.S16 R91, [R1+0x368] ;  /* 0x00036800015b7983 */ /* 0x000f280000100600 */
[----:B------:R0:W-:Y:S01]  /*370e0*/  @P0 STG.E.U16 desc[UR16][R10.64], R14 ;  /* 0x0000000e0a000986 */ /* 0x0001e2000c101510 */
[----:B-----5:R-:W-:-:S03]  /*370f0*/  PRMT R16, R70, 0x7610, R16 ;  /* 0x0000761046107816 */ /* 0x020fc60000000010 */
[----:B------:R-:W5:Y:S01]  /*37100*/  LDL.LU.S16 R70, [R1+0x36a] ;  /* 0x00036a0001467983 */ /* 0x000f620000300600 */
[----:B------:R-:W-:Y:S01]  /*37110*/  ISETP.GE.AND P0, PT, R12, UR22, PT ;  /* 0x000000160c007c0c */ /* 0x000fe2000bf06270 */
[C---:B------:R-:W-:Y:S01]  /*37120*/  IMAD.WIDE R12, R0.reuse, 0x2, R6 ;  /* 0x00000002000c7825 */ /* 0x040fe200078e0206 */
[----:B------:R-:W-:Y:S01]  /*37130*/  PRMT R18, R17, 0x7632, R18 ;  /* 0x0000763211127816 */ /* 0x000fe20000000012 */
[----:B------:R-:W1:Y:S02]  /*37140*/  LDCU UR22, c[0x0][0x398] ;  /* 0x00007300ff1677ac */ /* 0x000e640008000800 */
[----:B0-----:R-:W-:-:S04]  /*37150*/  IMAD.WIDE R10, R0, 0x2, R2 ;  /* 0x00000002000a7825 */ /* 0x001fc800078e0202 */
[----:B------:R-:W-:Y:S01]  /*37160*/  IMAD.WIDE R14, R0, 0x2, R4 ;  /* 0x00000002000e7825 */ /* 0x000fe200078e0204 */
[----:B------:R-:W-:Y:S04]  /*37170*/  @P6 STG.E.U16 desc[UR16][R10.64], R16 ;  /* 0x000000100a006986 */ /* 0x000fe8000c101510 */
[----:B------:R-:W-:Y:S04]  /*37180*/  @P5 STG.E.U16 desc[UR16][R12.64], R17 ;  /* 0x000000110c005986 */ /* 0x000fe8000c101510 */
[----:B------:R3:W-:Y:S02]  /*37190*/  @P2 STG.E.U16 desc[UR16][R14.64], R18 ;  /* 0x000000120e002986 */ /* 0x0007e4000c101510 */
[----:B---3--:R-:W-:-:S02]  /*371a0*/  PRMT R18, R90, 0x7610, R18 ;  /* 0x000076105a127816 */ /* 0x008fc40000000012 */
[----:B------:R-:W3:Y:S01]  /*371b0*/  LDL.S16 R90, [R1+0x36c] ;  /* 0x00036c00015a7983 */ /* 0x000ee20000100600 */
[----:B--2---:R-:W-:-:S03]  /*371c0*/  PRMT R19, R89, 0x7610, R19 ;  /* 0x0000761059137816 */ /* 0x004fc60000000013 */
[----:B------:R-:W2:Y:S01]  /*371d0*/  LDL.LU.S16 R89, [R1+0x36e] ;  /* 0x00036e0001597983 */ /* 0x000ea20000300600 */
[----:B------:R-:W-:Y:S01]  /*371e0*/  ISETP.LT.AND P5, PT, R66, UR38, !P1 ;  /* 0x0000002642007c0c */ /* 0x000fe2000cfa1270 */
[----:B------:R-:W-:Y:S01]  /*371f0*/  VIADD R0, R0, UR7 ;  /* 0x0000000700007c36 */ /* 0x000fe20008000000 */
[----:B------:R-:W-:Y:S01]  /*37200*/  ISETP.LT.AND P6, PT, R74, UR47, !P1 ;  /* 0x0000002f4a007c0c */ /* 0x000fe2000cfc1270 */
[----:B------:R-:W2:Y:S01]  /*37210*/  LDL.LU R75, [R1+0x80] ;  /* 0x00008000014b7983 */ /* 0x000ea20000300800 */
[----:B------:R-:W-:Y:S01]  /*37220*/  ISETP.LT.AND P2, PT, R73, UR32, !P1 ;  /* 0x0000002049007c0c */ /* 0x000fe2000cf41270 */
[----:B------:R-:W-:Y:S01]  /*37230*/  IMAD.WIDE R16, R0, 0x2, R8 ;  /* 0x0000000200107825 */ /* 0x000fe200078e0208 */
[----:B------:R-:W-:Y:S01]  /*37240*/  F2FP.F16.F32.PACK_AB R20, R34, R72 ;  /* 0x000000482214723e */ /* 0x000fe200000000ff */
[----:B------:R-:W0:Y:S02]  /*37250*/  LDCU UR38, c[0x0][0x398] ;  /* 0x00007300ff2677ac */ /* 0x000e240008000800 */
[----:B------:R-:W-:-:S04]  /*37260*/  IMAD.WIDE R10, R0, 0x2, R2 ;  /* 0x00000002000a7825 */ /* 0x000fc800078e0202 */
[----:B------:R-:W-:Y:S01]  /*37270*/  IMAD.WIDE R12, R0, 0x2, R6 ;  /* 0x00000002000c7825 */ /* 0x000fe200078e0206 */
[----:B------:R0:W-:Y:S01]  /*37280*/  @P5 STG.E.U16 desc[UR16][R16.64], R18 ;  /* 0x0000001210005986 */ /* 0x0001e2000c101510 */
[----:B------:R-:W-:Y:S01]  /*37290*/  ISETP.LT.AND P1, PT, R92, UR36, !P1 ;  /* 0x000000245c007c0c */ /* 0x000fe2000cf21270 */
[----:B------:R-:W1:Y:S02]  /*372a0*/  LDCU UR36, c[0x0][0x39c] ;  /* 0x00007380ff2477ac */ /* 0x000e640008000800 */
[----:B------:R0:W-:Y:S01]  /*372b0*/  @P6 STG.E.U16 desc[UR16][R10.64], R19 ;  /* 0x000000130a006986 */ /* 0x0001e2000c101510 */
[----:B------:R-:W-:Y:S01]  /*372c0*/  IMAD.WIDE R14, R0, 0x2, R4 ;  /* 0x00000002000e7825 */ /* 0x000fe200078e0204 */
[----:B------:R-:W1:Y:S02]  /*372d0*/  LDCU UR47, c[0x0][0x398] ;  /* 0x00007300ff2f77ac */ /* 0x000e640008000800 */
[----:B------:R1:W-:Y:S01]  /*372e0*/  @P2 STG.E.U16 desc[UR16][R12.64], R20 ;  /* 0x000000140c002986 */ /* 0x0003e2000c101510 */
[----:B------:R-:W-:Y:S01]  /*372f0*/  ISETP.LT.AND P2, PT, R66, UR51, !P4 ;  /* 0x0000003342007c0c */ /* 0x000fe2000e741270 */
[----:B------:R-:W-:Y:S01]  /*37300*/  VIADD R0, R0, UR7 ;  /* 0x0000000700007c36 */ /* 0x000fe20008000000 */
[----:B------:R-:W-:Y:S01]  /*37310*/  PRMT R21, R20, 0x7632, R21 ;  /* 0x0000763214157816 */ /* 0x000fe20000000015 */
[----:B0-----:R-:W-:Y:S01]  /*37320*/  VIADD R16, R93, 0x62 ;  /* 0x000000625d107836 */ /* 0x001fe20000000000 */
[----:B------:R-:W0:Y:S01]  /*37330*/  LDCU UR32, c[0x0][0x398] ;  /* 0x00007300ff2077ac */ /* 0x000e220008000800 */
[----:B------:R-:W-:-:S02]  /*37340*/  IMAD.WIDE R10, R0, 0x2, R8 ;  /* 0x00000002000a7825 */ /* 0x000fc400078e0208 */
[----:B------:R0:W-:Y:S01]  /*37350*/  @P1 STG.E.U16 desc[UR16][R14.64], R21 ;  /* 0x000000150e001986 */ /* 0x0001e2000c101510 */
[----:B------:R-:W-:Y:S01]  /*37360*/  ISETP.GE.AND P1, PT, R16, UR57, PT ;  /* 0x0000003910007c0c */ /* 0x000fe2000bf26270 */
[----:B------:R-:W0:Y:S01]  /*37370*/  LDCU UR51, c[0x0][0x398] ;  /* 0x00007300ff3377ac */ /* 0x000e220008000800 */
[----:B----4-:R-:W-:Y:S01]  /*37380*/  F2FP.F16.F32.PACK_AB R35, R35, R71 ;  /* 0x000000472323723e */ /* 0x010fe200000000ff */
[----:B-1----:R-:W-:Y:S01]  /*37390*/  IMAD.WIDE R12, R0, 0x2, R2 ;  /* 0x00000002000c7825 */ /* 0x002fe200078e0202 */
[----:B------:R-:W4:Y:S01]  /*373a0*/  LDL.S16 R71, [R1+0x370] ;  /* 0x0003700001477983 */ /* 0x000f220000100600 */
[----:B------:R-:W-:Y:S02]  /*373b0*/  PRMT R18, R91, 0x7610, R18 ;  /* 0x000076105b127816 */ /* 0x000fe40000000012 */
[----:B-----5:R-:W-:Y:S01]  /*373c0*/  PRMT R17, R70, 0x7610, R17 ;  /* 0x0000761046117816 */ /* 0x020fe20000000011 */
[----:B------:R-:W5:Y:S01]  /*373d0*/  LDL.LU R91, [R1+0x84] ;  /* 0x00008400015b7983 */ /* 0x000f620000300800 */
[----:B0-----:R-:W-:Y:S01]  /*373e0*/  IMAD.WIDE R14, R0, 0x2, R6 ;  /* 0x00000002000e7825 */ /* 0x001fe200078e0206 */
[----:B------:R-:W-:Y:S01]  /*373f0*/  ISETP.LT.AND P5, PT, R74, UR58, !P4 ;  /* 0x0000003a4a007c0c */ /* 0x000fe2000e7a1270 */
[----:B------:R-:W0:Y:S01]  /*37400*/  LDCU UR57, c[0x0][0x398] ;  /* 0x00007300ff3977ac */ /* 0x000e220008000800 */
[----:B------:R-:W5:Y:S01]  /*37410*/  LDL.LU.S16 R70, [R1+0x372] ;  /* 0x0003720001467983 */ /* 0x000f620000300600 */
[----:B------:R-:W-:-:S03]  /*37420*/  VIADD R16, R0, UR7 ;  /* 0x0000000700107c36 */ /* 0x000fc60008000000 */
[----:B------:R1:W-:Y:S04]  /*37430*/  @P2 STG.E.U16 desc[UR16][R10.64], R18 ;  /* 0x000000120a002986 */ /* 0x0003e8000c101510 */
[----:B------:R-:W5:Y:S01]  /*37440*/  LDL.LU R72, [R1+0x88] ;  /* 0x0000880001487983 */ /* 0x000f620000300800 */
[----:B-1----:R-:W-:Y:S01]  /*37450*/  IMAD.WIDE R10, R0, 0x2, R4 ;  /* 0x00000002000a7825 */ /* 0x002fe200078e0204 */
[----:B---3--:R-:W-:Y:S02]  /*37460*/  PRMT R18, R90, 0x7610, R18 ;  /* 0x000076105a127816 */ /* 0x008fe40000000012 */
[----:B------:R-:W3:Y:S01]  /*37470*/  LDL.S16 R90, [R1+0x374] ;  /* 0x00037400015a7983 */ /* 0x000ee20000100600 */
[----:B--2---:R-:W-:-:S03]  /*37480*/  PRMT R0, R89, 0x7610, R0 ;  /* 0x0000761059007816 */ /* 0x004fc60000000000 */
[----:B------:R-:W2:Y:S01]  /*37490*/  LDL.LU.S16 R89, [R1+0x376] ;  /* 0x0003760001597983 */ /* 0x000ea20000300600 */
[----:B------:R-:W-:Y:S02]  /*374a0*/  ISETP.LT.AND P6, PT, R73, UR76, !P4 ;  /* 0x0000004c49007c0c */ /* 0x000fe4000e7c1270 */
[----:B------:R-:W-:Y:S01]  /*374b0*/  ISETP.LT.AND P4, PT, R92, UR37, !P4 ;  /* 0x000000255c007c0c */ /* 0x000fe2000e781270 */
[----:B------:R1:W-:Y:S01]  /*374c0*/  @P5 STG.E.U16 desc[UR16][R12.64], R17 ;  /* 0x000000110c005986 */ /* 0x0003e2000c101510 */
[----:B------:R-:W-:Y:S01]  /*374d0*/  ISETP.LT.AND P5, PT, R66, UR50, !P3 ;  /* 0x0000003242007c0c */ /* 0x000fe2000dfa1270 */
[----:B------:R-:W0:Y:S01]  /*374e0*/  LDCU UR50, c[0x0][0x39c] ;  /* 0x00007380ff3277ac */ /* 0x000e220008000800 */
[----:B------:R-:W-:Y:S01]  /*374f0*/  PRMT R19, R35, 0x7632, R19 ;  /* 0x0000763223137816 */ /* 0x000fe20000000013 */
[----:B------:R-:W0:Y:S06]  /*37500*/  LDCU UR37, c[0x0][0x398] ;  /* 0x00007300ff2577ac */ /* 0x000e2c0008000800 */
[----:B------:R0:W-:Y:S01]  /*37510*/  @P6 STG.E.U16 desc[UR16][R14.64], R35 ;  /* 0x000000230e006986 */ /* 0x0001e2000c101510 */
[----:B------:R-:W-:Y:S01]  /*37520*/  ISETP.LT.AND P6, PT, R74, UR63, !P3 ;  /* 0x0000003f4a007c0c */ /* 0x000fe2000dfc1270 */
[----:B-1----:R-:W-:-:S02]  /*37530*/  IMAD.WIDE R12, R16, 0x2, R8 ;  /* 0x00000002100c7825 */ /* 0x002fc400078e0208 */
[----:B------:R1:W-:Y:S01]  /*37540*/  @P4 STG.E.U16 desc[UR16][R10.64], R19 ;  /* 0x000000130a004986 */ /* 0x0003e2000c101510 */
[----:B------:R-:W-:Y:S01]  /*37550*/  ISETP.LT.AND P4, PT, R92, UR56, !P3 ;  /* 0x000000385c007c0c */ /* 0x000fe2000df81270 */
[----:B------:R-:W-:Y:S01]  /*37560*/  VIADD R17, R93, 0x63 ;  /* 0x000000635d117836 */ /* 0x000fe20000000000 */
[----:B------:R-:W2:Y:S01]  /*37570*/  LDCU UR56, c[0x0][0x398] ;  /* 0x00007300ff3877ac */ /* 0x000ea20008000800 */
[----:B------:R1:W-:Y:S01]  /*37580*/  @P5 STG.E.U16 desc[UR16][R12.64], R18 ;  /* 0x000000120c005986 */ /* 0x0003e2000c101510 */
[----:B0-----:R-:W-:Y:S01]  /*37590*/  IMAD.WIDE R14, R16, 0x2, R2 ;  /* 0x00000002100e7825 */ /* 0x001fe200078e0202 */
[----:B------:R-:W-:Y:S01]  /*375a0*/  ISETP.LT.AND P5, PT, R73, UR10, !P3 ;  /* 0x0000000a49007c0c */ /* 0x000fe2000dfa1270 */
[----:B------:R-:W0:Y:S03]  /*375b0*/  LDCU UR10, c[0x0][0x398] ;  /* 0x00007300ff0a77ac */ /* 0x000e260008000800 */
[----:B------:R0:W-:Y:S01]  /*375c0*/  @P6 STG.E.U16 desc[UR16][R14.64], R0 ;  /* 0x000000000e006986 */ /* 0x0001e2000c101510 */
[----:B------:R-:W-:-:S02]  /*375d0*/  ISETP.LT.AND P6, PT, R66, UR59, !P0 ;  /* 0x0000003b42007c0c */ /* 0x000fc4000c7c1270 */
[----:B-1----:R-:W-:Y:S01]  /*375e0*/  F2FP.F16.F32.PACK_AB R19, R36, R75 ;  /* 0x0000004b2413723e */ /* 0x002fe200000000ff */
[C---:B------:R-:W-:Y:S01]  /*375f0*/  IMAD.WIDE R10, R16.reuse, 0x2, R6 ;  /* 0x00000002100a7825 */ /* 0x040fe200078e0206 */
[----:B------:R-:W-:Y:S01]  /*37600*/  ISETP.GE.AND P2, PT, R17, UR26, PT ;  /* 0x0000001a11007c0c */ /* 0x000fe2000bf46270 */
[----:B------:R-:W1:Y:S01]  /*37610*/  LDCU UR26, c[0x0][0x398] ;  /* 0x00007300ff1a77ac */ /* 0x000e620008000800 */
[----:B------:R-:W-:Y:S01]  /*37620*/  PRMT R20, R19, 0x7632, R20 ;  /* 0x0000763213147816 */ /* 0x000fe20000000014 */
[----:B------:R-:W-:-:S04]  /*37630*/  IMAD.WIDE R12, R16, 0x2, R4 ;  /* 0x00000002100c7825 */ /* 0x000fc800078e0204 */
[----:B0-----:R-:W-:Y:S02]  /*37640*/  VIADD R0, R16, UR7 ;  /* 0x0000000710007c36 */ /* 0x001fe40008000000 */
[----:B------:R-:W-:Y:S02]  /*37650*/  VIADD R17, R93, 0x64 ;  /* 0x000000645d117836 */ /* 0x000fe40000000000 */
[----:B------:R-:W-:Y:S01]  /*37660*/  IMAD.WIDE R14, R0, 0x2, R8 ;  /* 0x00000002000e7825 */ /* 0x000fe200078e0208 */
[----:B------:R0:W-:Y:S02]  /*37670*/  @P5 STG.E.U16 desc[UR16][R10.64], R19 ;  /* 0x000000130a005986 */ /* 0x0001e4000c101510 */
[----:B------:R-:W-:Y:S02]  /*37680*/  ISETP.GE.AND P3, PT, R17, UR71, PT ;  /* 0x0000004711007c0c */ /* 0x000fe4000bf66270 */
[----:B------:R1:W-:Y:S01]  /*37690*/  @P4 STG.E.U16 desc[UR16][R12.64], R20 ;  /* 0x000000140c004986 */ /* 0x0003e2000c101510 */
[----:B----4-:R-:W-:-:S03]  /*376a0*/  PRMT R18, R71, 0x7610, R18 ;  /* 0x0000761047127816 */ /* 0x010fc60000000012 */
[----:B------:R-:W4:Y:S01]  /*376b0*/  LDL.LU R71, [R1+0x8c] ;  /* 0x00008c0001477983 */ /* 0x000f220000300800 */
[----:B------:R-:W-:Y:S01]  /*376c0*/  ISETP.LT.AND P4, PT, R74, UR53, !P0 ;  /* 0x000000354a007c0c */ /* 0x000fe2000c781270 */
[----:B0-----:R-:W-:Y:S01]  /*376d0*/  IMAD.WIDE R10, R0, 0x2, R2 ;  /* 0x00000002000a7825 */ /* 0x001fe200078e0202 */
[----:B------:R-:W-:Y:S01]  /*376e0*/  ISETP.LT.AND P5, PT, R73, UR49, !P0 ;  /* 0x0000003149007c0c */ /* 0x000fe2000c7a1270 */
[----:B------:R0:W-:Y:S01]  /*376f0*/  @P6 STG.E.U16 desc[UR16][R14.64], R18 ;  /* 0x000000120e006986 */ /* 0x0001e2000c101510 */
[----:B------:R-:W-:Y:S01]  /*37700*/  ISETP.LT.AND P6, PT, R92, UR54, !P0 ;  /* 0x000000365c007c0c */ /* 0x000fe2000c7c1270 */
[C---:B-1----:R-:W-:Y:S01]  /*37710*/  IMAD.WIDE R12, R0.reuse, 0x2, R6 ;  /* 0x00000002000c7825 */ /* 0x042fe200078e0206 */
[----:B------:R-:W1:Y:S03]  /*37720*/  LDCU UR49, c[0x0][0x398] ;  /* 0x00007300ff3177ac */ /* 0x000e660008000800 */
[----:B------:R-:W-:Y:S01]  /*37730*/  VIADD R16, R93, 0x65 ;  /* 0x000000655d107836 */ /* 0x000fe20000000000 */
[----:B------:R-:W1:Y:S01]  /*37740*/  LDCU UR53, c[0x0][0x398] ;  /* 0x00007300ff3577ac */ /* 0x000e620008000800 */
[----:B0-----:R-:W-:Y:S01]  /*37750*/  IMAD.WIDE R14, R0, 0x2, R4 ;  /* 0x00000002000e7825 */ /* 0x001fe200078e0204 */
[----:B------:R-:W0:Y:S01]  /*37760*/  LDCU UR54, c[0x0][0x398] ;  /* 0x00007300ff3677ac */ /* 0x000e220008000800 */
[----:B-----5:R-:W-:-:S02]  /*37770*/  F2FP.F16.F32.PACK_AB R18, R37, R91 ;  /* 0x0000005b2512723e */ /* 0x020fc400000000ff */
[----:B------:R-:W5:Y:S01]  /*37780*/  LDL.S16 R91, [R1+0x378] ;  /* 0x00037800015b7983 */ /* 0x000f620000100600 */
[----:B------:R-:W-:-:S03]  /*37790*/  PRMT R17, R70, 0x7610, R17 ;  /* 0x0000761046117816 */ /* 0x000fc60000000011 */
[----:B------:R-:W5:Y:S01]  /*377a0*/  LDL.LU.S16 R70, [R1+0x37a] ;  /* 0x00037a0001467983 */ /* 0x000f620000300600 */
[----:B------:R-:W-:-:S03]  /*377b0*/  PRMT R19, R18, 0x7632, R19 ;  /* 0x0000763212137816 */ /* 0x000fc60000000013 */
[----:B------:R-:W-:Y:S04]  /*377c0*/  @P4 STG.E.U16 desc[UR16][R10.64], R17 ;  /* 0x000000110a004986 */ /* 0x000fe8000c101510 */
[----:B------:R3:W-:Y:S04]  /*377d0*/  @P5 STG.E.U16 desc[UR16][R12.64], R18 ;  /* 0x000000120c005986 */ /* 0x0007e8000c101510 */
[----:B------:R2:W-:Y:S01]  /*377e0*/  @P6 STG.E.U16 desc[UR16][R14.64], R19 ;  /* 0x000000130e006986 */ /* 0x0005e2000c101510 */
[----:B---3--:R-:W-:-:S03]  /*377f0*/  PRMT R18, R90, 0x7610, R18 ;  /* 0x000076105a127816 */ /* 0x008fc60000000012 */
        /* <DEDUP_REMOVED lines=9> */
[----:B------:R-:W-:Y:S01]  /*37890*/  ISETP.LT.AND P1, PT, R92, UR18, !P1 ;  /* 0x000000125c007c0c */ /* 0x000fe2000cf21270 */
[----:B------:R-:W0:Y:S01]  /*378a0*/  LDCU UR34, c[0x0][0x398] ;  /* 0x00007300ff2277ac */ /* 0x000e220008000800 */
[----:B------:R-:W-:Y:S01]  /*378b0*/  F2FP.F16.F32.PACK_AB R20, R38, R72 ;  /* 0x000000482614723e */ /* 0x000fe200000000ff */
[----:B------:R-:W-:Y:S01]  /*378c0*/  IMAD.WIDE R12, R0, 0x2, R2 ;  /* 0x00000002000c7825 */ /* 0x000fe200078e0202 */
[----:B------:R-:W-:Y:S01]  /*378d0*/  ISETP.GE.AND P0, PT, R16, UR39, PT ;  /* 0x0000002710007c0c */ /* 0x000fe2000bf06270 */
[----:B------:R-:W0:Y:S01]  /*378e0*/  LDCU UR39, c[0x0][0x39c] ;  /* 0x00007380ff2777ac */ /* 0x000e220008000800 */
[----:B------:R-:W-:Y:S01]  /*378f0*/  PRMT R21, R20, 0x7632, R21 ;  /* 0x0000763214157816 */ /* 0x000fe20000000015 */
[C---:B------:R-:W-:Y:S01]  /*37900*/  IMAD.WIDE R14, R0.reuse, 0x2, R6 ;  /* 0x00000002000e7825 */ /* 0x040fe200078e0206 */
[----:B------:R5:W-:Y:S01]  /*37910*/  @P6 STG.E.U16 desc[UR16][R10.64], R18 ;  /* 0x000000120a006986 */ /* 0x000be2000c101510 */
[----:B------:R-:W0:Y:S02]  /*37920*/  LDCU UR18, c[0x0][0x398] ;  /* 0x00007300ff1277ac */ /* 0x000e240008000800 */
[----:B------:R-:W-:Y:S01]  /*37930*/  IMAD.WIDE R16, R0, 0x2, R4 ;  /* 0x0000000200107825 */ /* 0x000fe200078e0204 */
[----:B------:R-:W-:Y:S01]  /*37940*/  @P5 STG.E.U16 desc[UR16][R12.64], R19 ;  /* 0x000000130c005986 */ /* 0x000fe2000c101510 */
[----:B------:R-:W0:Y:S03]  /*37950*/  LDCU UR52, c[0x0][0x398] ;  /* 0x00007300ff3477ac */ /* 0x000e260008000800 */
[----:B------:R-:W-:Y:S01]  /*37960*/  @P4 STG.E.U16 desc[UR16][R14.64], R20 ;  /* 0x000000140e004986 */ /* 0x000fe2000c101510 */
[----:B------:R-:W-:Y:S01]  /*37970*/  ISETP.LT.AND P4, PT, R66, UR45, !P2 ;  /* 0x0000002d42007c0c */ /* 0x000fe2000d781270 */
[----:B------:R-:W-:Y:S01]  /*37980*/  VIADD R0, R0, UR7 ;  /* 0x0000000700007c36 */ /* 0x000fe20008000000 */
[----:B----4-:R-:W-:Y:S01]  /*37990*/  F2FP.F16.F32.PACK_AB R39, R39, R71 ;  /* 0x000000472727723e */ /* 0x010fe200000000ff */
[----:B------:R4:W-:Y:S01]  /*379a0*/  @P1 STG.E.U16 desc[UR16][R16.64], R21 ;  /* 0x0000001510001986 */ /* 0x0009e2000c101510 */
[----:B-----5:R-:W-:-:S03]  /*379b0*/  PRMT R18, R91, 0x7610, R18 ;  /* 0x000076105b127816 */ /* 0x020fc60000000012 */
[----:B------:R-:W5:Y:S01]  /*379c0*/  LDL.S16 R71, [R1+0x380] ;  /* 0x0003800001477983 */ /* 0x000f620000100600 */
[----:B------:R-:W-:Y:S01]  /*379d0*/  ISETP.LT.AND P5, PT, R74, UR65, !P2 ;  /* 0x000000414a007c0c */ /* 0x000fe2000d7a1270 */
[----:B------:R-:W0:Y:S01]  /*379e0*/  LDCU UR45, c[0x0][0x398] ;  /* 0x00007300ff2d77ac */ /* 0x000e220008000800 */
[----:B----4-:R-:W-:Y:S01]  /*379f0*/  PRMT R17, R70, 0x7610, R17 ;  /* 0x0000761046117816 */ /* 0x010fe20000000011 */
[----:B------:R-:W4:Y:S04]  /*37a00*/  LDL.LU R91, [R1+0x94] ;  /* 0x00009400015b7983 */ /* 0x000f280000300800 */
[----:B------:R-:W4:Y:S01]  /*37a10*/  LDL.LU.S16 R70, [R1+0x382] ;  /* 0x0003820001467983 */ /* 0x000f220000300600 */
[----:B------:R-:W-:-:S03]  /*37a20*/  IMAD.WIDE R10, R0, 0x2, R8 ;  /* 0x00000002000a7825 */ /* 0x000fc600078e0208 */
[----:B------:R-:W4:Y:S01]  /*37a30*/  LDL.LU R72, [R1+0x98] ;  /* 0x0000980001487983 */ /* 0x000f220000300800 */
[----:B------:R-:W-:-:S03]  /*37a40*/  VIADD R16, R93, 0x66 ;  /* 0x000000665d107836 */ /* 0x000fc60000000000 */
[----:B------:R0:W-:Y:S01]  /*37a50*/  @P4 STG.E.U16 desc[UR16][R10.64], R18 ;  /* 0x000000120a004986 */ /* 0x0001e2000c101510 */
[----:B------:R-:W-:Y:S01]  /*37a60*/  IMAD.WIDE R12, R0, 0x2, R2 ;  /* 0x00000002000c7825 */ /* 0x000fe200078e0202 */
[----:B------:R-:W-:Y:S01]  /*37a70*/  ISETP.GE.AND P1, PT, R16, UR40, PT ;  /* 0x0000002810007c0c */ /* 0x000fe2000bf26270 */
[----:B------:R-:W1:Y:S02]  /*37a80*/  LDCU UR40, c[0x0][0x398] ;  /* 0x00007300ff2877ac */ /* 0x000e640008000800 */
[----:B------:R-:W-:-:S04]  /*37a90*/  IMAD.WIDE R14, R0, 0x2, R6 ;  /* 0x00000002000e7825 */ /* 0x000fc800078e0206 */
[C---:B------:R-:W-:Y:S02]  /*37aa0*/  VIADD R16, R0.reuse, UR7 ;  /* 0x0000000700107c36 */ /* 0x040fe40008000000 */
[----:B0-----:R-:W-:Y:S01]  /*37ab0*/  IMAD.WIDE R10, R0, 0x2, R4 ;  /* 0x00000002000a7825 */ /* 0x001fe200078e0204 */
        /* <DEDUP_REMOVED lines=8> */
[----:B------:R-:W1:Y:S01]  /*37b40*/  LDCU UR20, c[0x0][0x39c] ;  /* 0x00007380ff1477ac */ /* 0x000e620008000800 */
[----:B------:R-:W-:Y:S01]  /*37b50*/  PRMT R19, R39, 0x7632, R19 ;  /* 0x0000763227137816 */ /* 0x000fe20000000013 */
[----:B------:R-:W1:Y:S06]  /*37b60*/  LDCU UR14, c[0x0][0x398] ;  /* 0x00007300ff0e77ac */ /* 0x000e6c0008000800 */
[----:B------:R1:W-:Y:S01]  /*37b70*/  @P6 STG.E.U16 desc[UR16][R14.64], R39 ;  /* 0x000000270e006986 */ /* 0x0003e2000c101510 */
[----:B------:R-:W-:Y:S01]  /*37b80*/  ISETP.LT.AND P6, PT, R74, UR46, !P3 ;  /* 0x0000002e4a007c0c */ /* 0x000fe2000dfc1270 */
[----:B0-----:R-:W-:Y:S01]  /*37b90*/  IMAD.WIDE R12, R16, 0x2, R8 ;  /* 0x00000002100c7825 */ /* 0x001fe200078e0208 */
[----:B------:R-:W0:Y:S01]  /*37ba0*/  LDCU UR46, c[0x0][0x398] ;  /* 0x00007300ff2e77ac */ /* 0x000e220008000800 */
[----:B------:R0:W-:Y:S01]  /*37bb0*/  @P4 STG.E.U16 desc[UR16][R10.64], R19 ;  /* 0x000000130a004986 */ /* 0x0001e2000c101510 */
[----:B------:R-:W-:Y:S01]  /*37bc0*/  ISETP.LT.AND P4, PT, R92, UR28, !P3 ;  /* 0x0000001c5c007c0c */ /* 0x000fe2000df81270 */
[----:B------:R-:W-:Y:S01]  /*37bd0*/  VIADD R17, R93, 0x67 ;  /* 0x000000675d117836 */ /* 0x000fe20000000000 */
[----:B------:R-:W2:Y:S01]  /*37be0*/  LDCU UR28, c[0x0][0x398] ;  /* 0x00007300ff1c77ac */ /* 0x000ea20008000800 */
[----:B------:R0:W-:Y:S01]  /*37bf0*/  @P5 STG.E.U16 desc[UR16][R12.64], R18 ;  /* 0x000000120c005986 */ /* 0x0001e2000c101510 */
[----:B-1----:R-:W-:Y:S01]  /*37c00*/  IMAD.WIDE R14, R16, 0x2, R2 ;  /* 0x00000002100e7825 */ /* 0x002fe200078e0202 */
[----:B------:R-:W-:-:S04]  /*37c10*/  ISETP.LT.AND P5, PT, R73, UR74, !P3 ;  /* 0x0000004a49007c0c */ /* 0x000fc8000dfa1270 */
[----:B------:R1:W-:Y:S01]  /*37c20*/  @P6 STG.E.U16 desc[UR16][R14.64], R0 ;  /* 0x000000000e006986 */ /* 0x0003e2000c101510 */
[----:B------:R-:W-:Y:S02]  /*37c30*/  ISETP.LT.AND P6, PT, R66, UR35, !P0 ;  /* 0x0000002342007c0c */ /* 0x000fe4000c7c1270 */
[----:B0-----:R-:W-:Y:S01]  /*37c40*/  F2FP.F16.F32.PACK_AB R19, R40, R75 ;  /* 0x0000004b2813723e */ /* 0x001fe200000000ff */
[C---:B------:R-:W-:Y:S01]  /*37c50*/  IMAD.WIDE R10, R16.reuse, 0x2, R6 ;  /* 0x00000002100a7825 */ /* 0x040fe200078e0206 */
[----:B------:R-:W-:Y:S01]  /*37c60*/  ISETP.GE.AND P2, PT, R17, UR72, PT ;  /* 0x0000004811007c0c */ /* 0x000fe2000bf46270 */
[----:B------:R-:W0:Y:S01]  /*37c70*/  LDCU UR35, c[0x0][0x398] ;  /* 0x00007300ff2377ac */ /* 0x000e220008000800 */
[----:B------:R-:W-:Y:S01]  /*37c80*/  PRMT R20, R19, 0x7632, R20 ;  /* 0x0000763213147816 */ /* 0x000fe20000000014 */
[----:B------:R-:W-:-:S04]  /*37c90*/  IMAD.WIDE R12, R16, 0x2, R4 ;  /* 0x00000002100c7825 */ /* 0x000fc800078e0204 */
[----:B-1----:R-:W-:Y:S02]  /*37ca0*/  VIADD R0, R16, UR7 ;  /* 0x0000000710007c36 */ /* 0x002fe40008000000 */
[----:B------:R-:W-:Y:S02]  /*37cb0*/  VIADD R17, R93, 0x68 ;  /* 0x000000685d117836 */ /* 0x000fe40000000000 */
[----:B------:R-:W-:Y:S01]  /*37cc0*/  IMAD.WIDE R14, R0, 0x2, R8 ;  /* 0x00000002000e7825 */ /* 0x000fe200078e0208 */
[----:B------:R1:W-:Y:S02]  /*37cd0*/  @P5 STG.E.U16 desc[UR16][R10.64], R19 ;  /* 0x000000130a005986 */ /* 0x0003e4000c101510 */
[----:B------:R-:W-:Y:S02]  /*37ce0*/  ISETP.GE.AND P3, PT, R17, UR33, PT ;  /* 0x0000002111007c0c */ /* 0x000fe4000bf66270 */
[----:B-----5:R-:W-:Y:S01]  /*37cf0*/  PRMT R18, R71, 0x7610, R18 ;  /* 0x0000761047127816 */ /* 0x020fe20000000012 */
[----:B------:R-:W-:Y:S01]  /*37d00*/  @P4 STG.E.U16 desc[UR16][R12.64], R20 ;  /* 0x000000140c004986 */ /* 0x000fe2000c101510 */
[----:B------:R-:W-:Y:S01]  /*37d10*/  ISETP.LT.AND P4, PT, R74, UR41, !P0 ;  /* 0x000000294a007c0c */ /* 0x000fe2000c781270 */
[----:B-1----:R-:W-:Y:S01]  /*37d20*/  IMAD.WIDE R10, R0, 0x2, R2 ;  /* 0x00000002000a7825 */ /* 0x002fe200078e0202 */
[----:B------:R-:W-:Y:S01]  /*37d30*/  ISETP.LT.AND P5, PT, R73, UR66, !P0 ;  /* 0x0000004249007c0c */ /* 0x000fe2000c7a1270 */
[----:B------:R1:W-:Y:S01]  /*37d40*/  @P6 STG.E.U16 desc[UR16][R14.64], R18 ;  /* 0x000000120e006986 */ /* 0x0003e2000c101510 */
[----:B------:R-:W5:Y:S01]  /*37d50*/  LDCU UR33, c[0x0][0x398] ;  /* 0x00007300ff2177ac */ /* 0x000f620008000800 */
[----:B----4-:R-:W-:-:S02]  /*37d60*/  PRMT R17, R70, 0x7610, R17 ;  /* 0x0000761046117816 */ /* 0x010fc40000000011 */
[----:B------:R-:W4:Y:S01]  /*37d70*/  LDL.LU R71, [R1+0x9c] ;  /* 0x00009c0001477983 */ /* 0x000f220000300800 */
[----:B------:R-:W-:Y:S01]  /*37d80*/  ISETP.LT.AND P6, PT, R92, UR55, !P0 ;  /* 0x000000375c007c0c */ /* 0x000fe2000c7c1270 */
[----:B------:R-:W-:Y:S01]  /*37d90*/  VIADD R16, R93, 0x69 ;  /* 0x000000695d107836 */ /* 0x000fe20000000000 */
[----:B------:R-:W0:Y:S01]  /*37da0*/  LDCU UR41, c[0x0][0x39c] ;  /* 0x00007380ff2977ac */ /* 0x000e220008000800 */
[----:B-1----:R-:W-:Y:S01]  /*37db0*/  F2FP.F16.F32.PACK_AB R18, R41, R91 ;  /* 0x0000005b2912723e */ /* 0x002fe200000000ff */
[----:B------:R-:W-:Y:S01]  /*37dc0*/  IMAD.WIDE R12, R0, 0x2, R6 ;  /* 0x00000002000c7825 */ /* 0x000fe200078e0206 */
[----:B------:R-:W5:Y:S01]  /*37dd0*/  LDL.S16 R91, [R1+0x388] ;  /* 0x00038800015b7983 */ /* 0x000f620000100600 */
[----:B------:R-:W-:Y:S01]  /*37de0*/  F2FP.F16.F32.PACK_AB R20, R42, R72 ;  /* 0x000000482a14723e */ /* 0x000fe200000000ff */
[----:B------:R-:W1:Y:S02]  /*37df0*/  LDCU UR55, c[0x0][0x39c] ;  /* 0x00007380ff3777ac */ /* 0x000e640008000800 */
[----:B------:R-:W5:Y:S01]  /*37e00*/  LDL.LU.S16 R70, [R1+0x38a] ;  /* 0x00038a0001467983 */ /* 0x000f620000300600 */
[----:B------:R-:W-:Y:S01]  /*37e10*/  PRMT R19, R18, 0x7632, R19 ;  /* 0x0000763212137816 */ /* 0x000fe20000000013 */
[----:B------:R-:W-:-:S02]  /*37e20*/  IMAD.WIDE R14, R0, 0x2, R4 ;  /* 0x00000002000e7825 */ /* 0x000fc400078e0204 */
[----:B------:R-:W-:Y:S04]  /*37e30*/  @P4 STG.E.U16 desc[UR16][R10.64], R17 ;  /* 0x000000110a004986 */ /* 0x000fe8000c101510 */
[----:B------:R3:W-:Y:S04]  /*37e40*/  @P5 STG.E.U16 desc[UR16][R12.64], R18 ;  /* 0x000000120c005986 */ /* 0x0007e8000c101510 */
[----:B------:R2:W-:Y:S01]  /*37e50*/  @P6 STG.E.U16 desc[UR16][R14.64], R19 ;  /* 0x000000130e006986 */ /* 0x0005e2000c101510 */
[----:B---3--:R-:W-:-:S03]  /*37e60*/  PRMT R18, R90, 0x7610, R18 ;  /* 0x000076105a127816 */ /* 0x008fc60000000012 */
[----:B------:R-:W3:Y:S01]  /*37e70*/  LDL.S16 R90, [R1+0x38c] ;  /* 0x00038c00015a7983 */ /* 0x000ee20000100600 */
[----:B--2---:R-:W-:-:S03]  /*37e80*/  PRMT R19, R89, 0x7610, R19 ;  /* 0x0000761059137816 */ /* 0x004fc60000000013 */
[----:B------:R-:W2:Y:S01]  /*37e90*/  LDL.LU.S16 R89, [R1+0x38e] ;  /* 0x00038e0001597983 */ /* 0x000ea20000300600 */
[----:B------:R-:W-:Y:S02]  /*37ea0*/  ISETP.LT.AND P6, PT, R66, UR64, !P1 ;  /* 0x0000004042007c0c */ /* 0x000fe4000cfc1270 */
[----:B------:R-:W-:Y:S01]  /*37eb0*/  ISETP.LT.AND P5, PT, R74, UR60, !P1 ;  /* 0x0000003c4a007c0c */ /* 0x000fe2000cfa1270 */
[----:B------:R-:W-:Y:S01]  /*37ec0*/  VIADD R0, R0, UR7 ;  /* 0x0000000700007c36 */ /* 0x000fe20008000000 */
[----:B------:R-:W-:Y:S01]  /*37ed0*/  ISETP.LT.AND P4, PT, R73, UR68, !P1 ;  /* 0x0000004449007c0c */ /* 0x000fe2000cf81270 */
[----:B------:R-:W2:Y:S01]  /*37ee0*/  LDL.LU R75, [R1+0xa0] ;  /* 0x0000a000014b7983 */ /* 0x000ea20000300800 */
[----:B------:R-:W-:Y:S01]  /*37ef0*/  ISETP.LT.AND P1, PT, R92, UR73, !P1 ;  /* 0x000000495c007c0c */ /* 0x000fe2000cf21270 */
[----:B------:R-:W-:Y:S01]  /*37f00*/  IMAD.WIDE R10, R0, 0x2, R8 ;  /* 0x00000002000a7825 */ /* 0x000fe200078e0208 */
[----:B------:R-:W-:Y:S01]  /*37f10*/  ISETP.GE.AND P0, PT, R16, UR24, PT ;  /* 0x0000001810007c0c */ /* 0x000fe2000bf06270 */
[----:B------:R-:W0:Y:S02]  /*37f20*/  LDCU UR24, c[0x0][0x398] ;  /* 0x00007300ff1877ac */ /* 0x000e240008000800 */
[----:B------:R-:W-:Y:S01]  /*37f30*/  IMAD.WIDE R12, R0, 0x2, R2 ;  /* 0x00000002000c7825 */ /* 0x000fe200078e0202 */
[----:B------:R-:W-:-:S03]  /*37f40*/  PRMT R21, R20, 0x7632, R21 ;  /* 0x0000763214157816 */ /* 0x000fc60000000015 */
[C---:B------:R-:W-:Y:S01]  /*37f50*/  IMAD.WIDE R14, R0.reuse, 0x2, R6 ;  /* 0x00000002000e7825 */ /* 0x040fe200078e0206 */
[----:B------:R0:W-:Y:S03]  /*37f60*/  @P6 STG.E.U16 desc[UR16][R10.64], R18 ;  /* 0x000000120a006986 */ /* 0x0001e6000c101510 */
[----:B------:R-:W-:Y:S01]  /*37f70*/  IMAD.WIDE R16, R0, 0x2, R4 ;  /* 0x0000000200107825 */ /* 0x000fe200078e0204 */
[----:B------:R-:W-:Y:S04]  /*37f80*/  @P5 STG.E.U16 desc[UR16][R12.64], R19 ;  /* 0x000000130c005986 */ /* 0x000fe8000c101510 */
[----:B------:R-:W-:Y:S01]  /*37f90*/  @P4 STG.E.U16 desc[UR16][R14.64], R20 ;  /* 0x000000140e004986 */ /* 0x000fe2000c101510 */
[----:B------:R-:W-:-:S03]  /*37fa0*/  ISETP.LT.AND P4, PT, R66, UR67, !P2 ;  /* 0x0000004342007c0c */ /* 0x000fc6000d781270 */
[----:B------:R1:W-:Y:S01]  /*37fb0*/  @P1 STG.E.U16 desc[UR16][R16.64], R21 ;  /* 0x0000001510001986 */ /* 0x0003e2000c101510 */
[----:B------:R-:W-:-:S04]  /*37fc0*/  VIADD R0, R0, UR7 ;  /* 0x0000000700007c36 */ /* 0x000fc80008000000 */
[----:B0-----:R-:W-:-:S04]  /*37fd0*/  IMAD.WIDE R10, R0, 0x2, R8 ;  /* 0x00000002000a7825 */ /* 0x001fc800078e0208 */
[----:B-1----:R-:W-:Y:S02]  /*37fe0*/  VIADD R16, R93, 0x6a ;  /* 0x0000006a5d107836 */ /* 0x002fe40000000000 */
[----:B------:R-:W-:-:S03]  /*37ff0*/  IMAD.WIDE R12, R0, 0x2, R2 ;  /* 0x00000002000c7825 */ /* 0x000fc600078e0202 */
[----:B------:R-:W-:Y:S01]  /*38000*/  ISETP.GE.AND P1, PT, R16, UR43, PT ;  /* 0x0000002b10007c0c */ /* 0x000fe2000bf26270 */
[----:B------:R-:W-:Y:S01]  /*38010*/  IMAD.WIDE R14, R0, 0x2, R6 ;  /* 0x00000002000e7825 */ /* 0x000fe200078e0206 */
[----:B----4-:R-:W-:Y:S02]  /*38020*/  F2FP.F16.F32.PACK_AB R43, R43, R71 ;  /* 0x000000472b2b723e */ /* 0x010fe400000000ff */
[----:B-----5:R-:W-:Y:S01]  /*38030*/  PRMT R18, R91, 0x7610, R18 ;  /* 0x000076105b127816 */ /* 0x020fe20000000012 */
[----:B------:R-:W4:Y:S01]  /*38040*/  LDL.S16 R71, [R1+0x390] ;  /* 0x0003900001477983 */ /* 0x000f220000100600 */
[----:B------:R-:W-:-:S03]  /*38050*/  PRMT R17, R70, 0x7610, R17 ;  /* 0x0000761046117816 */ /* 0x000fc60000000011 */
[----:B------:R-:W5:Y:S01]  /*38060*/  LDL.LU R91, [R1+0xa4] ;  /* 0x0000a400015b7983 */ /* 0x000f620000300800 */
[----:B------:R-:W-:Y:S01]  /*38070*/  VIADD R16, R0, UR7 ;  /* 0x0000000700107c36 */ /* 0x000fe20008000000 */
[----:B------:R-:W-:Y:S01]  /*38080*/  ISETP.LT.AND P5, PT, R74, UR8, !P2 ;  /* 0x000000084a007c0c */ /* 0x000fe2000d7a1270 */
[----:B------:R-:W0:Y:S01]  /*38090*/  LDCU UR8, c[0x0][0x398] ;  /* 0x00007300ff0877ac */ /* 0x000e220008000800 */
[----:B------:R-:W5:Y:S01]  /*380a0*/  LDL.LU.S16 R70, [R1+0x392] ;  /* 0x0003920001467983 */ /* 0x000f620000300600 */
[----:B------:R-:W-:Y:S02]  /*380b0*/  ISETP.LT.AND P6, PT, R73, UR4, !P2 ;  /* 0x0000000449007c0c */ /* 0x000fe4000d7c1270 */
[----:B------:R-:W-:Y:S01]  /*380c0*/  PRMT R19, R43, 0x7632, R19 ;  /* 0x000076322b137816 */ /* 0x000fe20000000013 */
[----:B------:R3:W-:Y:S01]  /*380d0*/  @P4 STG.E.U16 desc[UR16][R10.64], R18 ;  /* 0x000000120a004986 */ /* 0x0007e2000c101510 */
[----:B------:R-:W1:Y:S03]  /*380e0*/  LDCU UR4, c[0x0][0x398] ;  /* 0x00007300ff0477ac */ /* 0x000e660008000800 */
[----:B------:R-:W5:Y:S01]  /*380f0*/  LDL.LU R72, [R1+0xa8] ;  /* 0x0000a80001487983 */ /* 0x000f620000300800 */
[----:B------:R-:W0:Y:S01]  /*38100*/  LDCU UR43, c[0x0][0x398] ;  /* 0x00007300ff2b77ac */ /* 0x000e220008000800 */
[----:B---3--:R-:W-:Y:S01]  /*38110*/  PRMT R18, R90, 0x7610, R18 ;  /* 0x000076105a127816 */ /* 0x008fe20000000012 */
[----:B------:R-:W-:Y:S01]  /*38120*/  IMAD.WIDE R10, R0, 0x2, R4 ;  /* 0x00000002000a7825 */ /* 0x000fe200078e0204 */
[----:B------:R-:W3:Y:S01]  /*38130*/  LDL.S16 R90, [R1+0x394] ;  /* 0x00039400015a7983 */ /* 0x000ee20000100600 */
[----:B--2---:R-:W-:-:S03]  /*38140*/  PRMT R0, R89, 0x7610, R0 ;  /* 0x0000761059007816 */ /* 0x004fc60000000000 */
[----:B------:R-:W2:Y:S01]  /*38150*/  LDL.LU.S16 R89, [R1+0x396] ;  /* 0x0003960001597983 */ /* 0x000ea20000300600 */
[----:B------:R-:W-:Y:S01]  /*38160*/  ISETP.LT.AND P4, PT, R92, UR31, !P2 ;  /* 0x0000001f5c007c0c */ /* 0x000fe2000d781270 */
[----:B------:R-:W0:Y:S02]  /*38170*/  LDCU UR31, c[0x0][0x398] ;  /* 0x00007300ff1f77ac */ /* 0x000e240008000800 */
[----:B------:R1:W-:Y:S01]  /*38180*/  @P5 STG.E.U16 desc[UR16][R12.64], R17 ;  /* 0x000000110c005986 */ /* 0x0003e2000c101510 */
[----:B------:R-:W-:-:S03]  /*38190*/  ISETP.LT.AND P5, PT, R66, UR44, !P3 ;  /* 0x0000002c42007c0c */ /* 0x000fc6000dfa1270 */
[----:B------:R0:W-:Y:S01]  /*381a0*/  @P6 STG.E.U16 desc[UR16][R14.64], R43 ;  /* 0x0000002b0e006986 */ /* 0x0001e2000c101510 */
[----:B------:R-:W-:Y:S01]  /*381b0*/  ISETP.LT.AND P6, PT, R74, UR69, !P3 ;  /* 0x000000454a007c0c */ /* 0x000fe2000dfc1270 */
[----:B-1----:R-:W-:Y:S02]  /*381c0*/  VIADD R17, R93, 0x6b ;  /* 0x0000006b5d117836 */ /* 0x002fe40000000000 */
[----:B------:R-:W-:-:S03]  /*381d0*/  IMAD.WIDE R12, R16, 0x2, R8 ;  /* 0x00000002100c7825 */ /* 0x000fc600078e0208 */
[----:B------:R-:W-:Y:S01]  /*381e0*/  ISETP.GE.AND P2, PT, R17, UR36, PT ;  /* 0x0000002411007c0c */ /* 0x000fe2000bf46270 */
[----:B0-----:R-:W-:Y:S01]  /*381f0*/  IMAD.WIDE R14, R16, 0x2, R2 ;  /* 0x00000002100e7825 */ /* 0x001fe200078e0202 */
[----:B------:R0:W-:Y:S03]  /*38200*/  @P4 STG.E.U16 desc[UR16][R10.64], R19 ;  /* 0x000000130a004986 */ /* 0x0001e6000c101510 */
[----:B------:R-:W-:Y:S01]  /*38210*/  VIADD R17, R93, 0x6c ;  /* 0x0000006c5d117836 */ /* 0x000fe20000000000 */
[----:B------:R1:W-:Y:S01]  /*38220*/  @P5 STG.E.U16 desc[UR16][R12.64], R18 ;  /* 0x000000120c005986 */ /* 0x0003e2000c101510 */
[----:B------:R-:W-:Y:S01]  /*38230*/  ISETP.LT.AND P5, PT, R73, UR48, !P3 ;  /* 0x0000003049007c0c */ /* 0x000fe2000dfa1270 */
[----:B------:R-:W2:Y:S01]  /*38240*/  LDCU UR36, c[0x0][0x398] ;  /* 0x00007300ff2477ac */ /* 0x000ea20008000800 */
[----:B------:R-:W-:Y:S01]  /*38250*/  ISETP.LT.AND P4, PT, R92, UR12, !P3 ;  /* 0x0000000c5c007c0c */ /* 0x000fe2000df81270 */
[----:B------:R1:W-:Y:S01]  /*38260*/  @P6 STG.E.U16 desc[UR16][R14.64], R0 ;  /* 0x000000000e006986 */ /* 0x0003e2000c101510 */
[----:B------:R-:W-:Y:S01]  /*38270*/  ISETP.GE.AND P3, PT, R17, UR50, PT ;  /* 0x0000003211007c0c */ /* 0x000fe2000bf66270 */
[----:B------:R-:W2:Y:S01]  /*38280*/  LDCU UR12, c[0x0][0x39c] ;  /* 0x00007380ff0c77ac */ /* 0x000ea20008000800 */
[----:B------:R-:W-:-:S02]  /*38290*/  ISETP.LT.AND P6, PT, R66, UR75, !P0 ;  /* 0x0000004b42007c0c */ /* 0x000fc4000c7c1270 */
[----:B------:R-:W-:Y:S01]  /*382a0*/  F2FP.F16.F32.PACK_AB R44, R44, R75 ;  /* 0x0000004b2c2c723e */ /* 0x000fe200000000ff */
[----:B0-----:R-:W-:-:S03]  /*382b0*/  IMAD.WIDE R10, R16, 0x2, R6 ;  /* 0x00000002100a7825 */ /* 0x001fc600078e0206 */
[----:B-1----:R-:W-:Y:S01]  /*382c0*/  PRMT R18, R44, 0x7632, R18 ;  /* 0x000076322c127816 */ /* 0x002fe20000000012 */
[C---:B------:R-:W-:Y:S02]  /*382d0*/  VIADD R0, R16.reuse, UR7 ;  /* 0x0000000710007c36 */ /* 0x040fe40008000000 */
[----:B------:R-:W-:Y:S01]  /*382e0*/  IMAD.WIDE R12, R16, 0x2, R4 ;  /* 0x00000002100c7825 */ /* 0x000fe200078e0204 */
[----:B------:R0:W-:Y:S03]  /*382f0*/  @P5 STG.E.U16 desc[UR16][R10.64], R44 ;  /* 0x0000002c0a005986 */ /* 0x0001e6000c101510 */
[C---:B------:R-:W-:Y:S01]  /*38300*/  IMAD.WIDE R14, R0.reuse, 0x2, R8 ;  /* 0x00000002000e7825 */ /* 0x040fe200078e0208 */
[----:B------:R1:W-:Y:S03]  /*38310*/  @P4 STG.E.U16 desc[UR16][R12.64], R18 ;  /* 0x000000120c004986 */ /* 0x0003e6000c101510 */
[----:B------:R-:W-:-:S02]  /*38320*/  VIADD R19, R0, UR7 ;  /* 0x0000000700137c36 */ /* 0x000fc40008000000 */
[----:B0-----:R-:W-:-:S04]  /*38330*/  IMAD.WIDE R10, R0, 0x2, R2 ;  /* 0x00000002000a7825 */ /* 0x001fc800078e0202 */
[----:B-1----:R-:W-:Y:S01]  /*38340*/  IMAD.WIDE R12, R0, 0x2, R6 ;  /* 0x00000002000c7825 */ /* 0x002fe200078e0206 */
[----:B----4-:R-:W-:Y:S02]  /*38350*/  PRMT R20, R71, 0x7610, R20 ;  /* 0x0000761047147816 */ /* 0x010fe40000000014 */
[----:B------:R-:W4:Y:S01]  /*38360*/  LDL.LU R71, [R1+0xac] ;  /* 0x0000ac0001477983 */ /* 0x000f220000300800 */
[----:B-----5:R-:W-:-:S03]  /*38370*/  F2FP.F16.F32.PACK_AB R45, R45, R91 ;  /* 0x0000005b2d2d723e */ /* 0x020fc600000000ff */
[----:B------:R-:W5:Y:S01]  /*38380*/  LDL.S16 R91, [R1+0x398] ;  /* 0x00039800015b7983 */ /* 0x000f620000100600 */
[----:B------:R-:W-:-:S03]  /*38390*/  PRMT R17, R70, 0x7610, R17 ;  /* 0x0000761046117816 */ /* 0x000fc60000000011 */
[----:B------:R-:W5:Y:S04]  /*383a0*/  LDL.LU.S16 R70, [R1+0x39a] ;  /* 0x00039a0001467983 */ /* 0x000f680000300600 */
[----:B------:R0:W-:Y:S02]  /*383b0*/  @P6 STG.E.U16 desc[UR16][R14.64], R20 ;  /* 0x000000140e006986 */ /* 0x0001e4000c101510 */
[----:B0-----:R-:W-:Y:S01]  /*383c0*/  IMAD.WIDE R14, R0, 0x2, R4 ;  /* 0x00000002000e7825 */ /* 0x001fe200078e0204 */
[----:B---3--:R-:W-:Y:S02]  /*383d0*/  PRMT R0, R90, 0x7610, R0 ;  /* 0x000076105a007816 */ /* 0x008fe40000000000 */
[----:B------:R-:W3:Y:S01]  /*383e0*/  LDL.S16 R90, [R1+0x39c] ;  /* 0x00039c00015a7983 */ /* 0x000ee20000100600 */
[----:B--2---:R-:W-:-:S03]  /*383f0*/  PRMT R20, R89, 0x7610, R20 ;  /* 0x0000761059147816 */ /* 0x004fc60000000014 */
[----:B------:R-:W2:Y:S01]  /*38400*/  LDL.LU.S16 R89, [R1+0x39e] ;  /* 0x00039e0001597983 */ /* 0x000ea20000300600 */
[----:B------:R-:W-:Y:S02]  /*38410*/  ISETP.LT.AND P4, PT, R74, UR61, !P0 ;  /* 0x0000003d4a007c0c */ /* 0x000fe4000c781270 */
[----:B------:R-:W-:Y:S01]  /*38420*/  ISETP.LT.AND P5, PT, R73, UR30, !P0 ;  /* 0x0000001e49007c0c */ /* 0x000fe2000c7a1270 */
[----:B------:R-:W-:Y:S01]  /*38430*/  VIADD R16, R93, 0x6d ;  /* 0x0000006d5d107836 */ /* 0x000fe20000000000 */
[----:B------:R-:W-:Y:S01]  /*38440*/  ISETP.LT.AND P6, PT, R92, UR42, !P0 ;  /* 0x0000002a5c007c0c */ /* 0x000fe2000c7c1270 */
[----:B------:R-:W2:Y:S01]  /*38450*/  LDL.LU R75, [R1+0xb0] ;  /* 0x0000b000014b7983 */ /* 0x000ea20000300800 */
[----:B------:R-:W-:Y:S01]  /*38460*/  PRMT R18, R45, 0x7632, R18 ;  /* 0x000076322d127816 */ /* 0x000fe20000000012 */
[----:B------:R-:W0:Y:S06]  /*38470*/  LDCU UR30, c[0x0][0x398] ;  /* 0x00007300ff1e77ac */ /* 0x000e2c0008000800 */
[----:B------:R1:W-:Y:S01]  /*38480*/  @P4 STG.E.U16 desc[UR16][R10.64], R17 ;  /* 0x000000110a004986 */ /* 0x0003e2000c101510 */
[----:B------:R-:W-:Y:S01]  /*38490*/  F2FP.F16.F32.PACK_AB R46, R46, R72 ;  /* 0x000000482e2e723e */ /* 0x000fe200000000ff */
[----:B------:R-:W0:Y:S02]  /*384a0*/  LDCU UR42, c[0x0][0x398] ;  /* 0x00007300ff2a77ac */ /* 0x000e240008000800 */
[----:B------:R0:W-:Y:S01]  /*384b0*/  @P5 STG.E.U16 desc[UR16][R12.64], R45 ;  /* 0x0000002d0c005986 */ /* 0x0001e2000c101510 */
[----:B------:R-:W-:Y:S01]  /*384c0*/  ISETP.LT.AND P5, PT, R74, UR38, !P1 ;  /* 0x000000264a007c0c */ /* 0x000fe2000cfa1270 */
[----:B------:R-:W2:Y:S02]  /*384d0*/  LDCU UR38, c[0x0][0x398] ;  /* 0x00007300ff2677ac */ /* 0x000ea40008000800 */
[----:B------:R0:W-:Y:S01]  /*384e0*/  @P6 STG.E.U16 desc[UR16][R14.64], R18 ;  /* 0x000000120e006986 */ /* 0x0001e2000c101510 */
[----:B------:R-:W-:Y:S01]  /*384f0*/  ISETP.LT.AND P6, PT, R66, UR22, !P1 ;  /* 0x0000001642007c0c */ /* 0x000fe2000cfc1270 */
[----:B------:R-:W2:Y:S01]  /*38500*/  LDCU UR22, c[0x0][0x39c] ;  /* 0x00007380ff1677ac */ /* 0x000ea20008000800 */
[----:B------:R-:W-:-:S02]  /*38510*/  ISETP.LT.AND P4, PT, R73, UR47, !P1 ;  /* 0x0000002f49007c0c */ /* 0x000fc4000cf81270 */
[----:B------:R-:W-:Y:S01]  /*38520*/  ISETP.LT.AND P1, PT, R92, UR32, !P1 ;  /* 0x000000205c007c0c */ /* 0x000fe2000cf21270 */
[C---:B-1----:R-:W-:Y:S01]  /*38530*/  IMAD.WIDE R10, R19.reuse, 0x2, R8 ;  /* 0x00000002130a7825 */ /* 0x042fe200078e0208 */
[----:B------:R-:W-:Y:S01]  /*38540*/  ISETP.GE.AND P0, PT, R16, UR39, PT ;  /* 0x0000002710007c0c */ /* 0x000fe2000bf06270 */
[----:B------:R-:W1:Y:S02]  /*38550*/  LDCU UR39, c[0x0][0x398] ;  /* 0x00007300ff2777ac */ /* 0x000e640008000800 */
[C---:B0-----:R-:W-:Y:S01]  /*38560*/  IMAD.WIDE R12, R19.reuse, 0x2, R2 ;  /* 0x00000002130c7825 */ /* 0x041fe200078e0202 */
[----:B------:R-:W-:Y:S01]  /*38570*/  PRMT R18, R46, 0x7632, R18 ;  /* 0x000076322e127816 */ /* 0x000fe20000000012 */
[----:B------:R-:W0:Y:S02]  /*38580*/  LDCU UR32, c[0x0][0x398] ;  /* 0x00007300ff2077ac */ /* 0x000e240008000800 */
[C---:B------:R-:W-:Y:S01]  /*38590*/  IMAD.WIDE R14, R19.reuse, 0x2, R6 ;  /* 0x00000002130e7825 */ /* 0x040fe200078e0206 */
[----:B------:R0:W-:Y:S03]  /*385a0*/  @P6 STG.E.U16 desc[UR16][R10.64], R0 ;  /* 0x000000000a006986 */ /* 0x0001e6000c101510 */
[C---:B------:R-:W-:Y:S01]  /*385b0*/  IMAD.WIDE R16, R19.reuse, 0x2, R4 ;  /* 0x0000000213107825 */ /* 0x040fe200078e0204 */
[----:B------:R0:W-:Y:S04]  /*385c0*/  @P5 STG.E.U16 desc[UR16][R12.64], R20 ;  /* 0x000000140c005986 */ /* 0x0001e8000c101510 */
[----:B------:R1:W-:Y:S04]  /*385d0*/  @P4 STG.E.U16 desc[UR16][R14.64], R46 ;  /* 0x0000002e0e004986 */ /* 0x0003e8000c101510 */
[----:B------:R5:W-:Y:S01]  /*385e0*/  @P1 STG.E.U16 desc[UR16][R16.64], R18 ;  /* 0x0000001210001986 */ /* 0x000be2000c101510 */
[----:B------:R-:W-:Y:S01]  /*385f0*/  ISETP.LT.AND P4, PT, R66, UR51, !P2 ;  /* 0x0000003342007c0c */ /* 0x000fe2000d781270 */
[----:B------:R-:W-:-:S04]  /*38600*/  VIADD R19, R19, UR7 ;  /* 0x0000000713137c36 */ /* 0x000fc80008000000 */
[----:B0-----:R-:W-:-:S04]  /*38610*/  IMAD.WIDE R10, R19, 0x2, R8 ;  /* 0x00000002130a7825 */ /* 0x001fc800078e0208 */
[----:B------:R-:W-:-:S04]  /*38620*/  IMAD.WIDE R12, R19, 0x2, R2 ;  /* 0x00000002130c7825 */ /* 0x000fc800078e0202 */
[----:B-1----:R-:W-:-:S04]  /*38630*/  IMAD.WIDE R14, R19, 0x2, R6 ;  /* 0x00000002130e7825 */ /* 0x002fc800078e0206 */
[----:B------:R-:W-:Y:S01]  /*38640*/  VIADD R21, R19, UR7 ;  /* 0x0000000713157c36 */ /* 0x000fe20008000000 */
[----:B----4-:R-:W-:Y:S02]  /*38650*/  F2FP.F16.F32.PACK_AB R47, R47, R71 ;  /* 0x000000472f2f723e */ /* 0x010fe400000000ff */
[----:B------:R-:W4:Y:S01]  /*38660*/  LDL.S16 R71, [R1+0x3a0] ;  /* 0x0003a00001477983 */ /* 0x000f220000100600 */
[----:B-----5:R-:W-:-:S03]  /*38670*/  PRMT R17, R91, 0x7610, R17 ;  /* 0x000076105b117816 */ /* 0x020fc60000000011 */
[----:B------:R-:W5:Y:S01]  /*38680*/  LDL.LU R91, [R1+0xb4] ;  /* 0x0000b400015b7983 */ /* 0x000f620000300800 */
[----:B------:R-:W-:-:S03]  /*38690*/  PRMT R20, R70, 0x7610, R20 ;  /* 0x0000761046147816 */ /* 0x000fc60000000014 */
[----:B------:R-:W5:Y:S04]  /*386a0*/  LDL.LU.S16 R70, [R1+0x3a2] ;  /* 0x0003a20001467983 */ /* 0x000f680000300600 */
[----:B------:R-:W5:Y:S04]  /*386b0*/  LDL.LU R72, [R1+0xb8] ;  /* 0x0000b80001487983 */ /* 0x000f680000300800 */
[----:B------:R0:W-:Y:S01]  /*386c0*/  @P4 STG.E.U16 desc[UR16][R10.64], R17 ;  /* 0x000000110a004986 */ /* 0x0001e2000c101510 */
[----:B---3--:R-:W-:-:S03]  /*386d0*/  PRMT R18, R90, 0x7610, R18 ;  /* 0x000076105a127816 */ /* 0x008fc60000000012 */
[----:B------:R-:W3:Y:S01]  /*386e0*/  LDL.S16 R90, [R1+0x3a4] ;  /* 0x0003a400015a7983 */ /* 0x000ee20000100600 */
[----:B0-----:R-:W-:Y:S01]  /*386f0*/  IMAD.WIDE R10, R19, 0x2, R4 ;  /* 0x00000002130a7825 */ /* 0x001fe200078e0204 */
[----:B--2---:R-:W-:Y:S02]  /*38700*/  PRMT R19, R89, 0x7610, R19 ;  /* 0x0000761059137816 */ /* 0x004fe40000000013 */
[----:B------:R-:W2:Y:S01]  /*38710*/  LDL.LU.S16 R89, [R1+0x3a6] ;  /* 0x0003a60001597983 */ /* 0x000ea20000300600 */
[----:B------:R-:W-:Y:S02]  /*38720*/  ISETP.LT.AND P5, PT, R74, UR57, !P2 ;  /* 0x000000394a007c0c */ /* 0x000fe4000d7a1270 */
[----:B------:R-:W-:Y:S02]  /*38730*/  ISETP.LT.AND P6, PT, R73, UR37, !P2 ;  /* 0x0000002549007c0c */ /* 0x000fe4000d7c1270 */
[----:B------:R-:W-:Y:S01]  /*38740*/  PRMT R16, R47, 0x7632, R16 ;  /* 0x000076322f107816 */ /* 0x000fe20000000010 */
[----:B------:R-:W-:Y:S01]  /*38750*/  VIADD R0, R93, 0x6e ;  /* 0x0000006e5d007836 */ /* 0x000fe20000000000 */
[----:B------:R-:W-:-:S02]  /*38760*/  ISETP.LT.AND P4, PT, R92, UR26, !P2 ;  /* 0x0000001a5c007c0c */ /* 0x000fc4000d781270 */
[----:B------:R-:W-:Y:S01]  /*38770*/  F2FP.F16.F32.PACK_AB R48, R48, R75 ;  /* 0x0000004b3030723e */ /* 0x000fe200000000ff */
[----:B------:R-:W-:-:S04]  /*38780*/  VIADD R17, R21, UR7 ;  /* 0x0000000715117c36 */ /* 0x000fc80008000000 */
[----:B------:R0:W-:Y:S01]  /*38790*/  @P5 STG.E.U16 desc[UR16][R12.64], R20 ;  /* 0x000000140c005986 */ /* 0x0001e2000c101510 */
[----:B------:R-:W-:Y:S01]  /*387a0*/  ISETP.LT.AND P5, PT, R66, UR10, !P3 ;  /* 0x0000000a42007c0c */ /* 0x000fe2000dfa1270 */
[----:B------:R-:W1:Y:S02]  /*387b0*/  LDCU UR10, c[0x0][0x39c] ;  /* 0x00007380ff0a77ac */ /* 0x000e640008000800 */
[----:B------:R1:W-:Y:S01]  /*387c0*/  @P6 STG.E.U16 desc[UR16][R14.64], R47 ;  /* 0x0000002f0e006986 */ /* 0x0003e2000c101510 */
[----:B------:R-:W-:Y:S01]  /*387d0*/  ISETP.LT.AND P6, PT, R74, UR56, !P3 ;  /* 0x000000384a007c0c */ /* 0x000fe2000dfc1270 */
[----:B------:R-:W2:Y:S02]  /*387e0*/  LDCU UR37, c[0x0][0x398] ;  /* 0x00007300ff2577ac */ /* 0x000ea40008000800 */
[----:B------:R1:W-:Y:S01]  /*387f0*/  @P4 STG.E.U16 desc[UR16][R10.64], R16 ;  /* 0x000000100a004986 */ /* 0x0003e2000c101510 */
[----:B------:R-:W-:Y:S01]  /*38800*/  ISETP.GE.AND P1, PT, R0, UR20, PT ;  /* 0x0000001400007c0c */ /* 0x000fe2000bf26270 */
[----:B------:R-:W2:Y:S01]  /*38810*/  LDCU UR26, c[0x0][0x398] ;  /* 0x00007300ff1a77ac */ /* 0x000ea20008000800 */
[----:B0-----:R-:W-:Y:S01]  /*38820*/  IMAD.WIDE R12, R21, 0x2, R8 ;  /* 0x00000002150c7825 */ /* 0x001fe200078e0208 */
[----:B------:R-:W-:Y:S01]  /*38830*/  ISETP.LT.AND P4, PT, R92, UR53, !P3 ;  /* 0x000000355c007c0c */ /* 0x000fe2000df81270 */
[----:B------:R-:W0:Y:S03]  /*38840*/  LDCU UR20, c[0x0][0x398] ;  /* 0x00007300ff1477ac */ /* 0x000e260008000800 */
[----:B------:R0:W-:Y:S01]  /*38850*/  @P5 STG.E.U16 desc[UR16][R12.64], R18 ;  /* 0x000000120c005986 */ /* 0x0001e2000c101510 */
[----:B------:R-:W-:Y:S01]  /*38860*/  ISETP.LT.AND P5, PT, R73, UR49, !P3 ;  /* 0x0000003149007c0c */ /* 0x000fe2000dfa1270 */
[----:B-1----:R-:W-:Y:S01]  /*38870*/  IMAD.WIDE R14, R21, 0x2, R2 ;  /* 0x00000002150e7825 */ /* 0x002fe200078e0202 */
[----:B------:R-:W-:-:S03]  /*38880*/  PRMT R16, R48, 0x7632, R16 ;  /* 0x0000763230107816 */ /* 0x000fc60000000010 */
[----:B------:R-:W-:Y:S01]  /*38890*/  VIADD R0, R93, 0x6f ;  /* 0x0000006f5d007836 */ /* 0x000fe20000000000 */
[----:B------:R1:W-:Y:S01]  /*388a0*/  @P6 STG.E.U16 desc[UR16][R14.64], R19 ;  /* 0x000000130e006986 */ /* 0x0003e2000c101510 */
[C---:B------:R-:W-:Y:S01]  /*388b0*/  IMAD.WIDE R10, R21.reuse, 0x2, R6 ;  /* 0x00000002150a7825 */ /* 0x040fe200078e0206 */
[----:B------:R-:W-:Y:S01]  /*388c0*/  ISETP.LT.AND P6, PT, R66, UR34, !P0 ;  /* 0x0000002242007c0c */ /* 0x000fe2000c7c1270 */
[----:B------:R-:W2:Y:S02]  /*388d0*/  LDCU UR34, c[0x0][0x398] ;  /* 0x00007300ff2277ac */ /* 0x000ea40008000800 */
[----:B0-----:R-:W-:Y:S01]  /*388e0*/  IMAD.WIDE R12, R21, 0x2, R4 ;  /* 0x00000002150c7825 */ /* 0x001fe200078e0204 */
[----:B------:R-:W-:Y:S01]  /*388f0*/  ISETP.GE.AND P2, PT, R0, UR41, PT ;  /* 0x0000002900007c0c */ /* 0x000fe2000bf46270 */
[----:B------:R0:W-:Y:S01]  /*38900*/  @P5 STG.E.U16 desc[UR16][R10.64], R48 ;  /* 0x000000300a005986 */ /* 0x0001e2000c101510 */
[----:B------:R-:W2:Y:S01]  /*38910*/  LDCU UR41, c[0x0][0x398] ;  /* 0x00007300ff2977ac */ /* 0x000ea20008000800 */
[----:B------:R-:W-:-:S02]  /*38920*/  VIADD R0, R93, 0x70 ;  /* 0x000000705d007836 */ /* 0x000fc40000000000 */
[----:B------:R4:W-:Y:S01]  /*38930*/  @P4 STG.E.U16 desc[UR16][R12.64], R16 ;  /* 0x000000100c004986 */ /* 0x0009e2000c101510 */
[----:B------:R-:W-:Y:S01]  /*38940*/  ISETP.LT.AND P4, PT, R74, UR18, !P0 ;  /* 0x000000124a007c0c */ /* 0x000fe2000c781270 */
[----:B-1----:R-:W-:Y:S01]  /*38950*/  IMAD.WIDE R14, R17, 0x2, R8 ;  /* 0x00000002110e7825 */ /* 0x002fe200078e0208 */
[----:B------:R-:W-:Y:S01]  /*38960*/  ISETP.GE.AND P3, PT, R0, UR55, PT ;  /* 0x0000003700007c0c */ /* 0x000fe2000bf66270 */
[----:B------:R-:W1:Y:S02]  /*38970*/  LDCU UR18, c[0x0][0x398] ;  /* 0x00007300ff1277ac */ /* 0x000e640008000800 */
[----:B------:R-:W-:Y:S01]  /*38980*/  VIADD R0, R93, 0x71 ;  /* 0x000000715d007836 */ /* 0x000fe20000000000 */
[----:B------:R-:W-:Y:S01]  /*38990*/  ISETP.LT.AND P5, PT, R73, UR45, !P0 ;  /* 0x0000002d49007c0c */ /* 0x000fe2000c7a1270 */
[----:B0-----:R-:W-:Y:S01]  /*389a0*/  IMAD.WIDE R10, R17, 0x2, R2 ;  /* 0x00000002110a7825 */ /* 0x001fe200078e0202 */
[----:B----4-:R-:W-:Y:S02]  /*389b0*/  PRMT R20, R71, 0x7610, R20 ;  /* 0x0000761047147816 */ /* 0x010fe40000000014 */
[----:B------:R-:W4:Y:S01]  /*389c0*/  LDL.LU R71, [R1+0xbc] ;  /* 0x0000bc0001477983 */ /* 0x000f220000300800 */
[----:B-----5:R-:W-:-:S03]  /*389d0*/  F2FP.F16.F32.PACK_AB R49, R49, R91 ;  /* 0x0000005b3131723e */ /* 0x020fc600000000ff */
[----:B------:R-:W5:Y:S01]  /*389e0*/  LDL.S16 R91, [R1+0x3a8] ;  /* 0x0003a800015b7983 */ /* 0x000f620000100600 */
[----:B------:R-:W-:-:S03]  /*389f0*/  PRMT R18, R70, 0x7610, R18 ;  /* 0x0000761046127816 */ /* 0x000fc60000000012 */
[----:B------:R-:W5:Y:S04]  /*38a00*/  LDL.LU.S16 R70, [R1+0x3aa] ;  /* 0x0003aa0001467983 */ /* 0x000f680000300600 */
[----:B------:R0:W-:Y:S01]  /*38a10*/  @P6 STG.E.U16 desc[UR16][R14.64], R20 ;  /* 0x000000140e006986 */ /* 0x0001e2000c101510 */
[----:B------:R-:W-:Y:S01]  /*38a20*/  ISETP.LT.AND P6, PT, R92, UR40, !P0 ;  /* 0x000000285c007c0c */ /* 0x000fe2000c7c1270 */
[----:B------:R-:W-:Y:S01]  /*38a30*/  IMAD.WIDE R12, R17, 0x2, R6 ;  /* 0x00000002110c7825 */ /* 0x000fe200078e0206 */
[----:B------:R-:W-:Y:S01]  /*38a40*/  ISETP.GE.AND P0, PT, R0, UR12, PT ;  /* 0x0000000c00007c0c */ /* 0x000fe2000bf06270 */
[----:B------:R2:W-:Y:S01]  /*38a50*/  @P4 STG.E.U16 desc[UR16][R10.64], R18 ;  /* 0x000000120a004986 */ /* 0x0005e2000c101510 */
[----:B------:R-:W-:Y:S01]  /*38a60*/  PRMT R16, R49, 0x7632, R16 ;  /* 0x0000763231107816 */ /* 0x000fe20000000010 */
[C---:B------:R-:W-:Y:S01]  /*38a70*/  VIADD R19, R17.reuse, UR7 ;  /* 0x0000000711137c36 */ /* 0x040fe20008000000 */
[----:B------:R-:W-:Y:S01]  /*38a80*/  F2FP.F16.F32.PACK_AB R50, R50, R72 ;  /* 0x000000483232723e */ /* 0x000fe200000000ff */
[----:B------:R-:W1:Y:S01]  /*38a90*/  LDCU UR12, c[0x0][0x39c] ;  /* 0x00007380ff0c77ac */ /* 0x000e620008000800 */
[----:B0-----:R-:W-:Y:S01]  /*38aa0*/  IMAD.WIDE R14, R17, 0x2, R4 ;  /* 0x00000002110e7825 */ /* 0x001fe200078e0204 */
[----:B---3--:R-:W-:Y:S01]  /*38ab0*/  PRMT R0, R90, 0x7610, R0 ;  /* 0x000076105a007816 */ /* 0x008fe20000000000 */
[----:B------:R-:W0:Y:S01]  /*38ac0*/  LDCU UR40, c[0x0][0x398] ;  /* 0x00007300ff2877ac */ /* 0x000e220008000800 */
[----:B------:R-:W3:Y:S01]  /*38ad0*/  LDL.S16 R90, [R1+0x3ac] ;  /* 0x0003ac00015a7983 */ /* 0x000ee20000100600 */
[----:B--2---:R-:W-:-:S03]  /*38ae0*/  PRMT R18, R89, 0x7610, R18 ;  /* 0x0000761059127816 */ /* 0x004fc60000000012 */
[----:B------:R-:W2:Y:S04]  /*38af0*/  LDL.LU.S16 R89, [R1+0x3ae] ;  /* 0x0003ae0001597983 */ /* 0x000ea80000300600 */
[----:B------:R0:W-:Y:S01]  /*38b00*/  @P5 STG.E.U16 desc[UR16][R12.64], R49 ;  /* 0x000000310c005986 */ /* 0x0001e2000c101510 */
[----:B------:R-:W-:-:S03]  /*38b10*/  ISETP.LT.AND P5, PT, R74, UR46, !P1 ;  /* 0x0000002e4a007c0c */ /* 0x000fc6000cfa1270 */
[----:B------:R1:W-:Y:S01]  /*38b20*/  @P6 STG.E.U16 desc[UR16][R14.64], R16 ;  /* 0x000000100e006986 */ /* 0x0003e2000c101510 */
[----:B------:R-:W-:Y:S02]  /*38b30*/  ISETP.LT.AND P6, PT, R66, UR14, !P1 ;  /* 0x0000000e42007c0c */ /* 0x000fe4000cfc1270 */
[----:B------:R-:W-:Y:S01]  /*38b40*/  ISETP.LT.AND P4, PT, R73, UR33, !P1 ;  /* 0x0000002149007c0c */ /* 0x000fe2000cf81270 */
[C---:B------:R-:W-:Y:S01]  /*38b50*/  IMAD.WIDE R10, R19.reuse, 0x2, R8 ;  /* 0x00000002130a7825 */ /* 0x040fe200078e0208 */
[----:B------:R-:W2:Y:S03]  /*38b60*/  LDL.LU R75, [R1+0xc0] ;  /* 0x0000c000014b7983 */ /* 0x000ea60000300800 */
[C---:B0-----:R-:W-:Y:S01]  /*38b70*/  IMAD.WIDE R12, R19.reuse, 0x2, R2 ;  /* 0x00000002130c7825 */ /* 0x041fe200078e0202 */
[----:B------:R-:W-:Y:S01]  /*38b80*/  ISETP.LT.AND P1, PT, R92, UR28, !P1 ;  /* 0x0000001c5c007c0c */ /* 0x000fe2000cf21270 */
[----:B------:R-:W0:Y:S02]  /*38b90*/  LDCU UR14, c[0x0][0x398] ;  /* 0x00007300ff0e77ac */ /* 0x000e240008000800 */
[----:B-1----:R-:W-:-:S02]  /*38ba0*/  IMAD.WIDE R14, R19, 0x2, R6 ;  /* 0x00000002130e7825 */ /* 0x002fc400078e0206 */
[----:B------:R-:W-:Y:S01]  /*38bb0*/  @P6 STG.E.U16 desc[UR16][R10.64], R0 ;  /* 0x000000000a006986 */ /* 0x000fe2000c101510 */
[----:B------:R-:W-:Y:S01]  /*38bc0*/  PRMT R20, R50, 0x7632, R20 ;  /* 0x0000763232147816 */ /* 0x000fe20000000014 */
[C---:B------:R-:W-:Y:S01]  /*38bd0*/  IMAD.WIDE R16, R19.reuse, 0x2, R4 ;  /* 0x0000000213107825 */ /* 0x040fe200078e0204 */
[----:B------:R-:W1:Y:S01]  /*38be0*/  LDCU UR28, c[0x0][0x398] ;  /* 0x00007300ff1c77ac */ /* 0x000e620008000800 */
[----:B------:R5:W-:Y:S01]  /*38bf0*/  @P5 STG.E.U16 desc[UR16][R12.64], R18 ;  /* 0x000000120c005986 */ /* 0x000be2000c101510 */
[----:B------:R-:W0:Y:S03]  /*38c00*/  LDCU UR33, c[0x0][0x398] ;  /* 0x00007300ff2177ac */ /* 0x000e260008000800 */
[----:B------:R0:W-:Y:S01]  /*38c10*/  @P4 STG.E.U16 desc[UR16][R14.64], R50 ;  /* 0x000000320e004986 */ /* 0x0001e2000c101510 */
[----:B------:R-:W-:Y:S01]  /*38c20*/  ISETP.LT.AND P4, PT, R66, UR24, !P2 ;  /* 0x0000001842007c0c */ /* 0x000fe2000d781270 */
[----:B------:R-:W-:Y:S01]  /*38c30*/  VIADD R19, R19, UR7 ;  /* 0x0000000713137c36 */ /* 0x000fe20008000000 */
[----:B----4-:R-:W-:-:S02]  /*38c40*/  F2FP.F16.F32.PACK_AB R51, R51, R71 ;  /* 0x000000473333723e */ /* 0x010fc400000000ff */
[----:B-----5:R-:W-:Y:S01]  /*38c50*/  PRMT R18, R91, 0x7610, R18 ;  /* 0x000076105b127816 */ /* 0x020fe20000000012 */
[----:B------:R-:W4:Y:S01]  /*38c60*/  LDL.S16 R71, [R1+0x3b0] ;  /* 0x0003b00001477983 */ /* 0x000f220000100600 */
[----:B------:R-:W-:-:S03]  /*38c70*/  PRMT R21, R70, 0x7610, R21 ;  /* 0x0000761046157816 */ /* 0x000fc60000000015 */
[----:B------:R-:W5:Y:S01]  /*38c80*/  LDL.LU R91, [R1+0xc4] ;  /* 0x0000c400015b7983 */ /* 0x000f620000300800 */
[----:B------:R-:W-:Y:S01]  /*38c90*/  ISETP.LT.AND P5, PT, R74, UR35, !P2 ;  /* 0x000000234a007c0c */ /* 0x000fe2000d7a1270 */
[----:B------:R-:W-:Y:S01]  /*38ca0*/  VIADD R0, R93, 0x72 ;  /* 0x000000725d007836 */ /* 0x000fe20000000000 */
[----:B------:R-:W-:Y:S01]  /*38cb0*/  ISETP.LT.AND P6, PT, R73, UR54, !P2 ;  /* 0x0000003649007c0c */ /* 0x000fe2000d7c1270 */
[----:B------:R-:W5:Y:S01]  /*38cc0*/  LDL.LU.S16 R70, [R1+0x3b2] ;  /* 0x0003b20001467983 */ /* 0x000f620000300600 */
[----:B0-----:R-:W-:Y:S01]  /*38cd0*/  IMAD.WIDE R14, R19, 0x2, R8 ;  /* 0x00000002130e7825 */ /* 0x001fe200078e0208 */
[----:B------:R-:W0:Y:S02]  /*38ce0*/  LDCU UR24, c[0x0][0x398] ;  /* 0x00007300ff1877ac */ /* 0x000e240008000800 */
[----:B------:R3:W-:Y:S04]  /*38cf0*/  @P1 STG.E.U16 desc[UR16][R16.64], R20 ;  /* 0x0000001410001986 */ /* 0x0007e8000c101510 */
[----:B------:R-:W5:Y:S04]  /*38d00*/  LDL.LU R72, [R1+0xc8] ;  /* 0x0000c80001487983 */ /* 0x000f680000300800 */
[----:B------:R2:W-:Y:S01]  /*38d10*/  @P4 STG.E.U16 desc[UR16][R14.64], R18 ;  /* 0x000000120e004986 */ /* 0x0005e2000c101510 */
[----:B---3--:R-:W-:-:S03]  /*38d20*/  PRMT R20, R90, 0x7610, R20 ;  /* 0x000076105a147816 */ /* 0x008fc60000000014 */
[----:B------:R-:W3:Y:S01]  /*38d30*/  LDL.S16 R90, [R1+0x3b4] ;  /* 0x0003b400015a7983 */ /* 0x000ee20000100600 */
[----:B--2---:R-:W-:-:S03]  /*38d40*/  PRMT R18, R89, 0x7610, R18 ;  /* 0x0000761059127816 */ /* 0x004fc60000000012 */
[----:B------:R-:W2:Y:S01]  /*38d50*/  LDL.LU.S16 R89, [R1+0x3b6] ;  /* 0x0003b60001597983 */ /* 0x000ea20000300600 */
[----:B------:R-:W-:Y:S01]  /*38d60*/  IMAD.WIDE R10, R19, 0x2, R2 ;  /* 0x00000002130a7825 */ /* 0x000fe200078e0202 */
[----:B------:R-:W-:-:S03]  /*38d70*/  ISETP.LT.AND P4, PT, R92, UR52, !P2 ;  /* 0x000000345c007c0c */ /* 0x000fc6000d781270 */
[C---:B------:R-:W-:Y:S01]  /*38d80*/  IMAD.WIDE R12, R19.reuse, 0x2, R6 ;  /* 0x00000002130c7825 */ /* 0x040fe200078e0206 */
[----:B------:R0:W-:Y:S01]  /*38d90*/  @P5 STG.E.U16 desc[UR16][R10.64], R21 ;  /* 0x000000150a005986 */ /* 0x0001e2000c101510 */
[----:B------:R-:W-:Y:S01]  /*38da0*/  ISETP.LT.AND P5, PT, R66, UR4, !P3 ;  /* 0x0000000442007c0c */ /* 0x000fe2000dfa1270 */
[----:B------:R-:W1:Y:S02]  /*38db0*/  LDCU UR4, c[0x0][0x398] ;  /* 0x00007300ff0477ac */ /* 0x000e640008000800 */
[----:B------:R0:W-:Y:S01]  /*38dc0*/  @P6 STG.E.U16 desc[UR16][R12.64], R51 ;  /* 0x000000330c006986 */ /* 0x0001e2000c101510 */
[----:B------:R-:W-:Y:S01]  /*38dd0*/  ISETP.LT.AND P6, PT, R74, UR8, !P3 ;  /* 0x000000084a007c0c */ /* 0x000fe2000dfc1270 */
[----:B------:R-:W-:Y:S01]  /*38de0*/  VIADD R17, R19, UR7 ;  /* 0x0000000713117c36 */ /* 0x000fe20008000000 */
[----:B------:R-:W-:Y:S01]  /*38df0*/  PRMT R16, R51, 0x7632, R16 ;  /* 0x0000763233107816 */ /* 0x000fe20000000010 */
[----:B------:R-:W-:Y:S01]  /*38e00*/  IMAD.WIDE R14, R19, 0x2, R4 ;  /* 0x00000002130e7825 */ /* 0x000fe200078e0204 */
[----:B------:R-:W-:Y:S01]  /*38e10*/  ISETP.GE.AND P1, PT, R0, UR22, PT ;  /* 0x0000001600007c0c */ /* 0x000fe2000bf26270 */
[----:B------:R-:W1:Y:S02]  /*38e20*/  LDCU UR22, c[0x0][0x398] ;  /* 0x00007300ff1677ac */ /* 0x000e640008000800 */
[C---:B0-----:R-:W-:Y:S01]  /*38e30*/  IMAD.WIDE R10, R17.reuse, 0x2, R8 ;  /* 0x00000002110a7825 */ /* 0x041fe200078e0208 */
[----:B------:R-:W-:Y:S01]  /*38e40*/  @P4 STG.E.U16 desc[UR16][R14.64], R16 ;  /* 0x000000100e004986 */ /* 0x000fe2000c101510 */
[----:B------:R-:W-:Y:S01]  /*38e50*/  F2FP.F16.F32.PACK_AB R52, R52, R75 ;  /* 0x0000004b3434723e */ /* 0x000fe200000000ff */
[----:B------:R-:W0:Y:S01]  /*38e60*/  LDCU UR8, c[0x0][0x398] ;  /* 0x00007300ff0877ac */ /* 0x000e220008000800 */
[----:B------:R-:W-:Y:S01]  /*38e70*/  IMAD.WIDE R12, R17, 0x2, R2 ;  /* 0x00000002110c7825 */ /* 0x000fe200078e0202 */
[----:B------:R1:W-:Y:S01]  /*38e80*/  @P5 STG.E.U16 desc[UR16][R10.64], R20 ;  /* 0x000000140a005986 */ /* 0x0003e2000c101510 */
[----:B------:R-:W-:-:S02]  /*38e90*/  ISETP.LT.AND P5, PT, R73, UR36, !P3 ;  /* 0x0000002449007c0c */ /* 0x000fc4000dfa1270 */
[----:B------:R-:W-:Y:S01]  /*38ea0*/  VIADD R0, R93, 0x73 ;  /* 0x000000735d007836 */ /* 0x000fe20000000000 */
[----:B------:R0:W-:Y:S01]  /*38eb0*/  @P6 STG.E.U16 desc[UR16][R12.64], R18 ;  /* 0x000000120c006986 */ /* 0x0001e2000c101510 */
[----:B------:R-:W-:Y:S01]  /*38ec0*/  ISETP.LT.AND P4, PT, R92, UR31, !P3 ;  /* 0x0000001f5c007c0c */ /* 0x000fe2000df81270 */
[C---:B------:R-:W-:Y:S01]  /*38ed0*/  VIADD R19, R17.reuse, UR7 ;  /* 0x0000000711137c36 */ /* 0x040fe20008000000 */
[----:B------:R-:W-:Y:S01]  /*38ee0*/  ISETP.LT.AND P6, PT, R66, UR43, !P0 ;  /* 0x0000002b42007c0c */ /* 0x000fe2000c7c1270 */
[----:B------:R-:W2:Y:S01]  /*38ef0*/  LDCU UR31, c[0x0][0x398] ;  /* 0x00007300ff1f77ac */ /* 0x000ea20008000800 */
[----:B------:R-:W-:Y:S01]  /*38f00*/  ISETP.GE.AND P2, PT, R0, UR10, PT ;  /* 0x0000000a00007c0c */ /* 0x000fe2000bf46270 */
[C---:B-1----:R-:W-:Y:S01]  /*38f10*/  IMAD.WIDE R10, R17.reuse, 0x2, R6 ;  /* 0x00000002110a7825 */ /* 0x042fe200078e0206 */
[----:B------:R-:W-:Y:S01]  /*38f20*/  PRMT R16, R52, 0x7632, R16 ;  /* 0x0000763234107816 */ /* 0x000fe20000000010 */
[----:B------:R-:W1:Y:S02]  /*38f30*/  LDCU UR10, c[0x0][0x398] ;  /* 0x00007300ff0a77ac */ /* 0x000e640008000800 */
[----:B0-----:R-:W-:-:S04]  /*38f40*/  IMAD.WIDE R12, R17, 0x2, R4 ;  /* 0x00000002110c7825 */ /* 0x001fc800078e0204 */
[----:B------:R-:W-:Y:S02]  /*38f50*/  VIADD R0, R93, 0x74 ;  /* 0x000000745d007836 */ /* 0x000fe40000000000 */
[----:B------:R-:W-:Y:S01]  /*38f60*/  IMAD.WIDE R14, R19, 0x2, R8 ;  /* 0x00000002130e7825 */ /* 0x000fe200078e0208 */
[----:B------:R0:W-:Y:S02]  /*38f70*/  @P5 STG.E.U16 desc[UR16][R10.64], R52 ;  /* 0x000000340a005986 */ /* 0x0001e4000c101510 */
[----:B------:R-:W-:Y:S01]  /*38f80*/  ISETP.GE.AND P3, PT, R0, UR12, PT ;  /* 0x0000000c00007c0c */ /* 0x000fe2000bf66270 */
[----:B------:R-:W-:Y:S01]  /*38f90*/  VIADD R0, R93, 0x75 ;  /* 0x000000755d007836 */ /* 0x000fe20000000000 */
[----:B------:R0:W-:Y:S01]  /*38fa0*/  @P4 STG.E.U16 desc[UR16][R12.64], R16 ;  /* 0x000000100c004986 */ /* 0x0001e2000c101510 */
[----:B------:R-:W-:Y:S01]  /*38fb0*/  ISETP.LT.AND P4, PT, R74, UR30, !P0 ;  /* 0x0000001e4a007c0c */ /* 0x000fe2000c781270 */
[----:B------:R-:W0:Y:S01]  /*38fc0*/  LDCU UR12, c[0x0][0x398] ;  /* 0x00007300ff0c77ac */ /* 0x000e220008000800 */
[----:B------:R-:W-:Y:S01]  /*38fd0*/  ISETP.LT.AND P5, PT, R73, UR39, !P0 ;  /* 0x0000002749007c0c */ /* 0x000fe2000c7a1270 */
[----:B------:R-:W0:Y:S01]  /*38fe0*/  LDCU UR30, c[0x0][0x398] ;  /* 0x00007300ff1e77ac */ /* 0x000e220008000800 */
[----:B----4-:R-:W-:-:S02]  /*38ff0*/  PRMT R21, R71, 0x7610, R21 ;  /* 0x0000761047157816 */ /* 0x010fc40000000015 */
[----:B------:R-:W4:Y:S01]  /*39000*/  LDL.LU R71, [R1+0xcc] ;  /* 0x0000cc0001477983 */ /* 0x000f220000300800 */
[----:B-----5:R-:W-:-:S03]  /*39010*/  F2FP.F16.F32.PACK_AB R53, R53, R91 ;  /* 0x0000005b3535723e */ /* 0x020fc600000000ff */
[----:B------:R-:W5:Y:S01]  /*39020*/  LDL.S16 R91, [R1+0x3b8] ;  /* 0x0003b800015b7983 */ /* 0x000f620000100600 */
[----:B------:R-:W-:-:S03]  /*39030*/  PRMT R17, R70, 0x7610, R17 ;  /* 0x0000761046117816 */ /* 0x000fc60000000011 */
[----:B------:R-:W5:Y:S04]  /*39040*/  LDL.LU.S16 R70, [R1+0x3ba] ;  /* 0x0003ba0001467983 */ /* 0x000f680000300600 */
[----:B------:R0:W-:Y:S01]  /*39050*/  @P6 STG.E.U16 desc[UR16][R14.64], R21 ;  /* 0x000000150e006986 */ /* 0x0001e2000c101510 */
[----:B------:R-:W-:Y:S02]  /*39060*/  ISETP.LT.AND P6, PT, R92, UR42, !P0 ;  /* 0x0000002a5c007c0c */ /* 0x000fe4000c7c1270 */
[----:B------:R-:W-:Y:S02]  /*39070*/  ISETP.GE.AND P0, PT, R0, UR9, PT ;  /* 0x0000000900007c0c */ /* 0x000fe4000bf06270 */
[----:B--2---:R-:W-:Y:S01]  /*39080*/  PRMT R18, R89, 0x7610, R18 ;  /* 0x0000761059127816 */ /* 0x004fe20000000012 */
[C---:B0-----:R-:W-:Y:S01]  /*39090*/  IMAD.WIDE R10, R19.reuse, 0x2, R2 ;  /* 0x00000002130a7825 */ /* 0x041fe200078e0202 */
[----:B---3--:R-:W-:Y:S01]  /*390a0*/  PRMT R0, R90, 0x7610, R0 ;  /* 0x000076105a007816 */ /* 0x008fe20000000000 */
[----:B------:R-:W0:Y:S01]  /*390b0*/  LDCU UR9, c[0x0][0x398] ;  /* 0x00007300ff0977ac */ /* 0x000e220008000800 */
[----:B------:R-:W2:Y:S04]  /*390c0*/  LDL.S16 R90, [R1+0x3bc] ;  /* 0x0003bc00015a7983 */ /* 0x000ea80000100600 */
[----:B------:R-:W3:Y:S01]  /*390d0*/  LDL.LU.S16 R89, [R1+0x3be] ;  /* 0x0003be0001597983 */ /* 0x000ee20000300600 */
[----:B------:R-:W-:Y:S01]  /*390e0*/  IMAD.WIDE R12, R19, 0x2, R6 ;  /* 0x00000002130c7825 */ /* 0x000fe200078e0206 */
[----:B------:R-:W-:-:S03]  /*390f0*/  PRMT R16, R53, 0x7632, R16 ;  /* 0x0000763235107816 */ /* 0x000fc60000000010 */
[----:B------:R-:W-:Y:S01]  /*39100*/  IMAD.WIDE R14, R19, 0x2, R4 ;  /* 0x00000002130e7825 */ /* 0x000fe200078e0204 */
[----:B------:R0:W-:Y:S04]  /*39110*/  @P4 STG.E.U16 desc[UR16][R10.64], R17 ;  /* 0x000000110a004986 */ /* 0x0001e8000c101510 */
[----:B------:R1:W-:Y:S01]  /*39120*/  @P5 STG.E.U16 desc[UR16][R12.64], R53 ;  /* 0x000000350c005986 */ /* 0x0003e2000c101510 */
[----:B------:R-:W-:-:S03]  /*39130*/  ISETP.LT.AND P5, PT, R74, UR37, !P1 ;  /* 0x000000254a007c0c */ /* 0x000fc6000cfa1270 */
[----:B------:R1:W-:Y:S01]  /*39140*/  @P6 STG.E.U16 desc[UR16][R14.64], R16 ;  /* 0x000000100e006986 */ /* 0x0003e2000c101510 */
[----:B------:R-:W-:Y:S01]  /*39150*/  ISETP.LT.AND P6, PT, R66, UR32, !P1 ;  /* 0x0000002042007c0c */ /* 0x000fe2000cfc1270 */
[----:B------:R-:W-:Y:S01]  /*39160*/  VIADD R19, R19, UR7 ;  /* 0x0000000713137c36 */ /* 0x000fe20008000000 */
[----:B------:R-:W-:Y:S01]  /*39170*/  ISETP.LT.AND P4, PT, R73, UR20, !P1 ;  /* 0x0000001449007c0c */ /* 0x000fe2000cf81270 */
[----:B------:R-:W3:Y:S01]  /*39180*/  LDL.LU R75, [R1+0xd0] ;  /* 0x0000d000014b7983 */ /* 0x000ee20000300800 */
[----:B------:R-:W-:Y:S01]  /*39190*/  F2FP.F16.F32.PACK_AB R54, R54, R72 ;  /* 0x000000483636723e */ /* 0x000fe200000000ff */
[C---:B0-----:R-:W-:Y:S01]  /*391a0*/  IMAD.WIDE R10, R19.reuse, 0x2, R8 ;  /* 0x00000002130a7825 */ /* 0x041fe200078e0208 */
[----:B------:R-:W0:Y:S03]  /*391b0*/  LDCU UR32, c[0x0][0x398] ;  /* 0x00007300ff2077ac */ /* 0x000e260008000800 */
[C---:B-1----:R-:W-:Y:S01]  /*391c0*/  IMAD.WIDE R12, R19.reuse, 0x2, R2 ;  /* 0x00000002130c7825 */ /* 0x042fe200078e0202 */
[----:B------:R-:W1:Y:S03]  /*391d0*/  LDCU UR20, c[0x0][0x398] ;  /* 0x00007300ff1477ac */ /* 0x000e660008000800 */
[----:B------:R-:W-:Y:S01]  /*391e0*/  @P6 STG.E.U16 desc[UR16][R10.64], R0 ;  /* 0x000000000a006986 */ /* 0x000fe2000c101510 */
[----:B------:R-:W-:-:S03]  /*391f0*/  IMAD.WIDE R14, R19, 0x2, R6 ;  /* 0x00000002130e7825 */ /* 0x000fc600078e0206 */
[----:B------:R0:W-:Y:S01]  /*39200*/  @P5 STG.E.U16 desc[UR16][R12.64], R18 ;  /* 0x000000120c005986 */ /* 0x0001e2000c101510 */
[----:B------:R-:W-:Y:S01]  /*39210*/  ISETP.LT.AND P1, PT, R92, UR26, !P1 ;  /* 0x0000001a5c007c0c */ /* 0x000fe2000cf21270 */
[C---:B------:R-:W-:Y:S01]  /*39220*/  IMAD.WIDE R16, R19.reuse, 0x2, R4 ;  /* 0x0000000213107825 */ /* 0x040fe200078e0204 */
[----:B------:R-:W-:Y:S01]  /*39230*/  PRMT R20, R54, 0x7632, R20 ;  /* 0x0000763236147816 */ /* 0x000fe20000000014 */
[----:B------:R-:W-:Y:S01]  /*39240*/  @P4 STG.E.U16 desc[UR16][R14.64], R54 ;  /* 0x000000360e004986 */ /* 0x000fe2000c101510 */
[----:B------:R-:W-:Y:S01]  /*39250*/  ISETP.LT.AND P4, PT, R66, UR38, !P2 ;  /* 0x0000002642007c0c */ /* 0x000fe2000d781270 */
[----:B------:R-:W-:Y:S01]  /*39260*/  VIADD R19, R19, UR7 ;  /* 0x0000000713137c36 */ /* 0x000fe20008000000 */
[----:B----4-:R-:W-:Y:S02]  /*39270*/  F2FP.F16.F32.PACK_AB R55, R55, R71 ;  /* 0x000000473737723e */ /* 0x010fe400000000ff */
[----:B-----5:R-:W-:Y:S01]  /*39280*/  PRMT R21, R70, 0x7610, R21 ;  /* 0x0000761046157816 */ /* 0x020fe20000000015 */
[----:B------:R-:W4:Y:S01]  /*39290*/  LDL.S16 R71, [R1+0x3c0] ;  /* 0x0003c00001477983 */ /* 0x000f220000100600 */
[----:B0-----:R-:W-:Y:S01]  /*392a0*/  PRMT R18, R91, 0x7610, R18 ;  /* 0x000076105b127816 */ /* 0x001fe20000000012 */
[----:B------:R-:W-:Y:S01]  /*392b0*/  VIADD R0, R93, 0x76 ;  /* 0x000000765d007836 */ /* 0x000fe20000000000 */
[----:B------:R-:W-:Y:S01]  /*392c0*/  ISETP.LT.AND P5, PT, R74, UR34, !P2 ;  /* 0x000000224a007c0c */ /* 0x000fe2000d7a1270 */
[----:B------:R-:W5:Y:S01]  /*392d0*/  LDL.LU R91, [R1+0xd4] ;  /* 0x0000d400015b7983 */ /* 0x000f620000300800 */
[----:B------:R-:W-:Y:S01]  /*392e0*/  ISETP.LT.AND P6, PT, R73, UR41, !P2 ;  /* 0x0000002949007c0c */ /* 0x000fe2000d7c1270 */
[----:B------:R-:W0:Y:S02]  /*392f0*/  LDCU UR26, c[0x0][0x398] ;  /* 0x00007300ff1a77ac */ /* 0x000e240008000800 */
[----:B------:R-:W5:Y:S01]  /*39300*/  LDL.LU.S16 R70, [R1+0x3c2] ;  /* 0x0003c20001467983 */ /* 0x000f620000300600 */
[----:B------:R-:W-:-:S03]  /*39310*/  IMAD.WIDE R10, R19, 0x2, R8 ;  /* 0x00000002130a7825 */ /* 0x000fc600078e0208 */
[----:B------:R2:W-:Y:S04]  /*39320*/  @P1 STG.E.U16 desc[UR16][R16.64], R20 ;  /* 0x0000001410001986 */ /* 0x0005e8000c101510 */
[----:B------:R-:W5:Y:S04]  /*39330*/  LDL.LU R72, [R1+0xd8] ;  /* 0x0000d80001487983 */ /* 0x000f680000300800 */
[----:B------:R3:W-:Y:S01]  /*39340*/  @P4 STG.E.U16 desc[UR16][R10.64], R18 ;  /* 0x000000120a004986 */ /* 0x0007e2000c101510 */
[----:B--2---:R-:W-:-:S03]  /*39350*/  PRMT R20, R90, 0x7610, R20 ;  /* 0x000076105a147816 */ /* 0x004fc60000000014 */
[----:B------:R-:W2:Y:S01]  /*39360*/  LDL.S16 R90, [R1+0x3c4] ;  /* 0x0003c400015a7983 */ /* 0x000ea20000100600 */
[----:B---3--:R-:W-:-:S03]  /*39370*/  PRMT R18, R89, 0x7610, R18 ;  /* 0x0000761059127816 */ /* 0x008fc60000000012 */
[----:B------:R-:W3:Y:S01]  /*39380*/  LDL.LU.S16 R89, [R1+0x3c6] ;  /* 0x0003c60001597983 */ /* 0x000ee20000300600 */
[C---:B------:R-:W-:Y:S01]  /*39390*/  IMAD.WIDE R12, R19.reuse, 0x2, R2 ;  /* 0x00000002130c7825 */ /* 0x040fe200078e0202 */
[----:B------:R-:W-:Y:S01]  /*393a0*/  ISETP.LT.AND P4, PT, R92, UR18, !P2 ;  /* 0x000000125c007c0c */ /* 0x000fe2000d781270 */
[----:B------:R-:W0:Y:S02]  /*393b0*/  LDCU UR18, c[0x0][0x398] ;  /* 0x00007300ff1277ac */ /* 0x000e240008000800 */
[----:B------:R-:W-:Y:S01]  /*393c0*/  IMAD.WIDE R14, R19, 0x2, R6 ;  /* 0x00000002130e7825 */ /* 0x000fe200078e0206 */
[----:B------:R1:W-:Y:S01]  /*393d0*/  @P5 STG.E.U16 desc[UR16][R12.64], R21 ;  /* 0x000000150c005986 */ /* 0x0003e2000c101510 */
[----:B------:R-:W-:-:S03]  /*393e0*/  ISETP.LT.AND P5, PT, R66, UR40, !P3 ;  /* 0x0000002842007c0c */ /* 0x000fc6000dfa1270 */
[----:B------:R0:W-:Y:S01]  /*393f0*/  @P6 STG.E.U16 desc[UR16][R14.64], R55 ;  /* 0x000000370e006986 */ /* 0x0001e2000c101510 */
[----:B------:R-:W-:Y:S01]  /*39400*/  ISETP.LT.AND P6, PT, R74, UR14, !P3 ;  /* 0x0000000e4a007c0c */ /* 0x000fe2000dfc1270 */
[----:B------:R-:W-:Y:S01]  /*39410*/  VIADD R17, R19, UR7 ;  /* 0x0000000713117c36 */ /* 0x000fe20008000000 */
[----:B------:R-:W-:Y:S01]  /*39420*/  PRMT R16, R55, 0x7632, R16 ;  /* 0x0000763237107816 */ /* 0x000fe20000000010 */
[----:B------:R-:W-:Y:S01]  /*39430*/  IMAD.WIDE R10, R19, 0x2, R4 ;  /* 0x00000002130a7825 */ /* 0x000fe200078e0204 */
[----:B------:R-:W-:Y:S01]  /*39440*/  ISETP.GE.AND P1, PT, R0, UR13, PT ;  /* 0x0000000d00007c0c */ /* 0x000fe2000bf26270 */
[----:B------:R-:W2:Y:S02]  /*39450*/  LDCU UR13, c[0x0][0x398] ;  /* 0x00007300ff0d77ac */ /* 0x000ea40008000800 */
[C---:B-1----:R-:W-:Y:S01]  /*39460*/  IMAD.WIDE R12, R17.reuse, 0x2, R8 ;  /* 0x00000002110c7825 */ /* 0x042fe200078e0208 */
[----:B------:R1:W-:Y:S01]  /*39470*/  @P4 STG.E.U16 desc[UR16][R10.64], R16 ;  /* 0x000000100a004986 */ /* 0x0003e2000c101510 */
[----:B------:R-:W-:Y:S01]  /*39480*/  F2FP.F16.F32.PACK_AB R56, R56, R75 ;  /* 0x0000004b3838723e */ /* 0x000fe200000000ff */
[----:B------:R-:W2:Y:S01]  /*39490*/  LDCU UR14, c[0x0][0x398] ;  /* 0x00007300ff0e77ac */ /* 0x000ea20008000800 */
[----:B0-----:R-:W-:Y:S01]  /*394a0*/  IMAD.WIDE R14, R17, 0x2, R2 ;  /* 0x00000002110e7825 */ /* 0x001fe200078e0202 */
[----:B------:R0:W-:Y:S01]  /*394b0*/  @P5 STG.E.U16 desc[UR16][R12.64], R20 ;  /* 0x000000140c005986 */ /* 0x0001e2000c101510 */
[----:B------:R-:W-:-:S02]  /*394c0*/  ISETP.LT.AND P5, PT, R73, UR28, !P3 ;  /* 0x0000001c49007c0c */ /* 0x000fc4000dfa1270 */
[----:B------:R-:W-:Y:S01]  /*394d0*/  VIADD R0, R93, 0x77 ;  /* 0x000000775d007836 */ /* 0x000fe20000000000 */
[----:B------:R0:W-:Y:S01]  /*394e0*/  @P6 STG.E.U16 desc[UR16][R14.64], R18 ;  /* 0x000000120e006986 */ /* 0x0001e2000c101510 */
[----:B------:R-:W-:Y:S01]  /*394f0*/  ISETP.LT.AND P4, PT, R92, UR24, !P3 ;  /* 0x000000185c007c0c */ /* 0x000fe2000df81270 */
[C---:B------:R-:W-:Y:S01]  /*39500*/  VIADD R19, R17.reuse, UR7 ;  /* 0x0000000711137c36 */ /* 0x040fe20008000000 */
[----:B------:R-:W-:Y:S01]  /*39510*/  ISETP.LT.AND P6, PT, R66, UR22, !P0 ;  /* 0x0000001642007c0c */ /* 0x000fe2000c7c1270 */
[C---:B-1----:R-:W-:Y:S01]  /*39520*/  IMAD.WIDE R10, R17.reuse, 0x2, R6 ;  /* 0x00000002110a7825 */ /* 0x042fe200078e0206 */
[----:B------:R-:W-:Y:S01]  /*39530*/  ISETP.GE.AND P2, PT, R0, UR29, PT ;  /* 0x0000001d00007c0c */ /* 0x000fe2000bf46270 */
[----:B------:R-:W1:Y:S02]  /*39540*/  LDCU UR29, c[0x0][0x398] ;  /* 0x00007300ff1d77ac */ /* 0x000e640008000800 */
[----:B0-----:R-:W-:Y:S01]  /*39550*/  IMAD.WIDE R12, R17, 0x2, R4 ;  /* 0x00000002110c7825 */ /* 0x001fe200078e0204 */
[----:B------:R-:W-:Y:S01]  /*39560*/  PRMT R16, R56, 0x7632, R16 ;  /* 0x0000763238107816 */ /* 0x000fe20000000010 */
[----:B------:R-:W0:Y:S02]  /*39570*/  LDCU UR22, c[0x0][0x398] ;  /* 0x00007300ff1677ac */ /* 0x000e240008000800 */
[----:B------:R-:W-:-:S02]  /*39580*/  VIADD R0, R93, 0x78 ;  /* 0x000000785d007836 */ /* 0x000fc40000000000 */
[----:B------:R-:W-:Y:S01]  /*39590*/  IMAD.WIDE R14, R19, 0x2, R8 ;  /* 0x00000002130e7825 */ /* 0x000fe200078e0208 */
[----:B------:R0:W-:Y:S01]  /*395a0*/  @P5 STG.E.U16 desc[UR16][R10.64], R56 ;  /* 0x000000380a005986 */ /* 0x0001e2000c101510 */
[----:B------:R-:W0:Y:S01]  /*395b0*/  LDCU UR24, c[0x0][0x398] ;  /* 0x00007300ff1877ac */ /* 0x000e220008000800 */
[----:B------:R-:W-:Y:S01]  /*395c0*/  ISETP.GE.AND P3, PT, R0, UR27, PT ;  /* 0x0000001b00007c0c */ /* 0x000fe2000bf66270 */
[----:B------:R-:W-:Y:S01]  /*395d0*/  VIADD R0, R93, 0x79 ;  /* 0x000000795d007836 */ /* 0x000fe20000000000 */
[----:B------:R0:W-:Y:S01]  /*395e0*/  @P4 STG.E.U16 desc[UR16][R12.64], R16 ;  /* 0x000000100c004986 */ /* 0x0001e2000c101510 */
[----:B------:R-:W-:Y:S02]  /*395f0*/  ISETP.LT.AND P4, PT, R74, UR33, !P0 ;  /* 0x000000214a007c0c */ /* 0x000fe4000c781270 */
        /* <DEDUP_REMOVED lines=10> */
[----:B---3--:R-:W-:Y:S01]  /*396a0*/  PRMT R18, R89, 0x7610, R18 ;  /* 0x0000761059127816 */ /* 0x008fe20000000012 */
[----:B0-----:R-:W-:Y:S01]  /*396b0*/  IMAD.WIDE R10, R19, 0x2, R2 ;  /* 0x00000002130a7825 */ /* 0x001fe200078e0202 */
[----:B------:R-:W-:Y:S01]  /*396c0*/  ISETP.GE.AND P0, PT, R0, UR5, PT ;  /* 0x0000000500007c0c */ /* 0x000fe2000bf06270 */
[----:B------:R-:W0:Y:S01]  /*396d0*/  LDCU UR5, c[0x0][0x398] ;  /* 0x00007300ff0577ac */ /* 0x000e220008000800 */
[----:B--2---:R-:W-:-:S02]  /*396e0*/  PRMT R0, R90, 0x7610, R0 ;  /* 0x000076105a007816 */ /* 0x004fc40000000000 */
[----:B------:R-:W2:Y:S01]  /*396f0*/  LDL.S16 R90, [R1+0x3cc] ;  /* 0x0003cc00015a7983 */ /* 0x000ea20000100600 */
[----:B------:R-:W-:Y:S01]  /*39700*/  IMAD.WIDE R12, R19, 0x2, R6 ;  /* 0x00000002130c7825 */ /* 0x000fe200078e0206 */
[----:B------:R-:W-:Y:S01]  /*39710*/  PRMT R16, R57, 0x7632, R16 ;  /* 0x0000763239107816 */ /* 0x000fe20000000010 */
[----:B------:R-:W3:Y:S01]  /*39720*/  LDCU UR8, c[0x0][0x398] ;  /* 0x00007300ff0877ac */ /* 0x000ee20008000800 */
[----:B------:R-:W3:Y:S01]  /*39730*/  LDL.LU.S16 R89, [R1+0x3ce] ;  /* 0x0003ce0001597983 */ /* 0x000ee20000300600 */
[----:B------:R-:W-:-:S03]  /*39740*/  IMAD.WIDE R14, R19, 0x2, R4 ;  /* 0x00000002130e7825 */ /* 0x000fc600078e0204 */
[----:B------:R0:W-:Y:S04]  /*39750*/  @P4 STG.E.U16 desc[UR16][R10.64], R17 ;  /* 0x000000110a004986 */ /* 0x0001e8000c101510 */
[----:B------:R1:W-:Y:S01]  /*39760*/  @P5 STG.E.U16 desc[UR16][R12.64], R57 ;  /* 0x000000390c005986 */ /* 0x0003e2000c101510 */
[----:B------:R-:W-:Y:S01]  /*39770*/  ISETP.LT.AND P5, PT, R74, UR12, !P1 ;  /* 0x0000000c4a007c0c */ /* 0x000fe2000cfa1270 */
[----:B------:R-:W-:Y:S01]  /*39780*/  VIADD R19, R19, UR7 ;  /* 0x0000000713137c36 */ /* 0x000fe20008000000 */
[----:B------:R-:W-:Y:S01]  /*39790*/  ISETP.LT.AND P4, PT, R73, UR30, !P1 ;  /* 0x0000001e49007c0c */ /* 0x000fe2000cf81270 */
[----:B------:R1:W-:Y:S01]  /*397a0*/  @P6 STG.E.U16 desc[UR16][R14.64], R16 ;  /* 0x000000100e006986 */ /* 0x0003e2000c101510 */
[----:B------:R-:W-:Y:S01]  /*397b0*/  ISETP.LT.AND P6, PT, R66, UR10, !P1 ;  /* 0x0000000a42007c0c */ /* 0x000fe2000cfc1270 */
[----:B------:R-:W2:Y:S01]  /*397c0*/  LDCU UR10, c[0x0][0x398] ;  /* 0x00007300ff0a77ac */ /* 0x000ea20008000800 */
[C---:B0-----:R-:W-:Y:S01]  /*397d0*/  IMAD.WIDE R10, R19.reuse, 0x2, R8 ;  /* 0x00000002130a7825 */ /* 0x041fe200078e0208 */
[----:B------:R-:W-:Y:S01]  /*397e0*/  F2FP.F16.F32.PACK_AB R58, R58, R72 ;  /* 0x000000483a3a723e */ /* 0x000fe200000000ff */
[----:B------:R-:W3:Y:S01]  /*397f0*/  LDL.LU R75, [R1+0xe0] ;  /* 0x0000e000014b7983 */ /* 0x000ee20000300800 */
[----:B------:R-:W0:Y:S01]  /*39800*/  LDCU UR12, c[0x0][0x398] ;  /* 0x00007300ff0c77ac */ /* 0x000e220008000800 */
[----:B-1----:R-:W-:Y:S01]  /*39810*/  IMAD.WIDE R12, R19, 0x2, R2 ;  /* 0x00000002130c7825 */ /* 0x002fe200078e0202 */
[----:B------:R-:W-:-:S03]  /*39820*/  ISETP.LT.AND P1, PT, R92, UR9, !P1 ;  /* 0x000000095c007c0c */ /* 0x000fc6000cf21270 */
[----:B------:R-:W-:-:S03]  /*39830*/  IMAD.WIDE R14, R19, 0x2, R6 ;  /* 0x00000002130e7825 */ /* 0x000fc600078e0206 */
[----:B------:R1:W-:Y:S01]  /*39840*/  @P6 STG.E.U16 desc[UR16][R10.64], R0 ;  /* 0x000000000a006986 */ /* 0x0003e2000c101510 */
[C---:B------:R-:W-:Y:S01]  /*39850*/  IMAD.WIDE R16, R19.reuse, 0x2, R4 ;  /* 0x0000000213107825 */ /* 0x040fe200078e0204 */
[----:B------:R-:W-:Y:S02]  /*39860*/  PRMT R20, R58, 0x7632, R20 ;  /* 0x000076323a147816 */ /* 0x000fe40000000014 */
[----:B------:R0:W-:Y:S01]  /*39870*/  @P5 STG.E.U16 desc[UR16][R12.64], R18 ;  /* 0x000000120c005986 */ /* 0x0001e2000c101510 */
[----:B------:R-:W0:Y:S03]  /*39880*/  LDCU UR9, c[0x0][0x398] ;  /* 0x00007300ff0977ac */ /* 0x000e260008000800 */
[----:B------:R-:W-:Y:S01]  /*39890*/  @P4 STG.E.U16 desc[UR16][R14.64], R58 ;  /* 0x0000003a0e004986 */ /* 0x000fe2000c101510 */
[----:B------:R-:W-:Y:S01]  /*398a0*/  ISETP.LT.AND P4, PT, R66, UR31, !P2 ;  /* 0x0000001f42007c0c */ /* 0x000fe2000d781270 */
[----:B------:R-:W-:-:S02]  /*398b0*/  VIADD R19, R19, UR7 ;  /* 0x0000000713137c36 */ /* 0x000fc40008000000 */
[----:B------:R2:W-:Y:S02]  /*398c0*/  @P1 STG.E.U16 desc[UR16][R16.64], R20 ;  /* 0x0000001410001986 */ /* 0x0005e4000c101510 */
[----:B-1----:R-:W-:Y:S01]  /*398d0*/  IMAD.WIDE R10, R19, 0x2, R8 ;  /* 0x00000002130a7825 */ /* 0x002fe200078e0208 */
[----:B----4-:R-:W-:Y:S02]  /*398e0*/  F2FP.F16.F32.PACK_AB R59, R59, R71 ;  /* 0x000000473b3b723e */ /* 0x010fe400000000ff */
[----:B------:R-:W4:Y:S01]  /*398f0*/  LDL.S16 R71, [R1+0x3d0] ;  /* 0x0003d00001477983 */ /* 0x000f220000100600 */
[----:B-----5:R-:W-:-:S03]  /*39900*/  PRMT R21, R70, 0x7610, R21 ;  /* 0x0000761046157816 */ /* 0x020fc60000000015 */
[----:B------:R-:W5:Y:S01]  /*39910*/  LDL.LU R70, [R1+0xe4] ;  /* 0x0000e40001467983 */ /* 0x000f620000300800 */
[----:B0-----:R-:W-:-:S05]  /*39920*/  PRMT R18, R91, 0x7610, R18 ;  /* 0x000076105b127816 */ /* 0x001fca0000000012 */
[----:B------:R3:W-:Y:S01]  /*39930*/  @P4 STG.E.U16 desc[UR16][R10.64], R18 ;  /* 0x000000120a004986 */ /* 0x0007e2000c101510 */
[----:B--2---:R-:W-:-:S03]  /*39940*/  PRMT R20, R90, 0x7610, R20 ;  /* 0x000076105a147816 */ /* 0x004fc60000000014 */
[----:B------:R-:W2:Y:S01]  /*39950*/  LDL.LU.S16 R90, [R1+0x3d2] ;  /* 0x0003d200015a7983 */ /* 0x000ea20000300600 */
[----:B---3--:R-:W-:-:S03]  /*39960*/  PRMT R18, R89, 0x7610, R18 ;  /* 0x0000761059127816 */ /* 0x008fc60000000012 */
[----:B------:R-:W3:Y:S04]  /*39970*/  LDL.LU R72, [R1+0xe8] ;  /* 0x0000e80001487983 */ /* 0x000ee80000300800 */
[----:B------:R-:W3:Y:S04]  /*39980*/  LDL.S16 R91, [R1+0x3d4] ;  /* 0x0003d400015b7983 */ /* 0x000ee80000100600 */
[----:B------:R-:W3:Y:S01]  /*39990*/  LDL.LU.S16 R89, [R1+0x3d6] ;  /* 0x0003d60001597983 */ /* 0x000ee20000300600 */
[----:B------:R-:W-:Y:S01]  /*399a0*/  ISETP.LT.AND P5, PT, R74, UR20, !P2 ;  /* 0x000000144a007c0c */ /* 0x000fe2000d7a1270 */
[----:B------:R-:W-:Y:S01]  /*399b0*/  IMAD.WIDE R12, R19, 0x2, R2 ;  /* 0x00000002130c7825 */ /* 0x000fe200078e0202 */
[----:B------:R-:W-:Y:S01]  /*399c0*/  ISETP.LT.AND P6, PT, R73, UR26, !P2 ;  /* 0x0000001a49007c0c */ /* 0x000fe2000d7c1270 */
[----:B------:R-:W0:Y:S01]  /*399d0*/  LDCU UR20, c[0x0][0x398] ;  /* 0x00007300ff1477ac */ /* 0x000e220008000800 */
[----:B------:R-:W-:Y:S01]  /*399e0*/  ISETP.LT.AND P2, PT, R92, UR32, !P2 ;  /* 0x000000205c007c0c */ /* 0x000fe2000d741270 */
[----:B------:R-:W-:-:S08]  /*399f0*/  VIADD R17, R19, UR7 ;  /* 0x0000000713117c36 */ /* 0x000fd00008000000 */
[----:B------:R1:W-:Y:S01]  /*39a00*/  @P5 STG.E.U16 desc[UR16][R12.64], R21 ;  /* 0x000000150c005986 */ /* 0x0003e2000c101510 */
[----:B------:R-:W-:Y:S01]  /*39a10*/  ISETP.LT.AND P5, PT, R66, UR13, !P3 ;  /* 0x0000000d42007c0c */ /* 0x000fe2000dfa1270 */
[----:B------:R-:W-:Y:S01]  /*39a20*/  VIADD R0, R93, 0x7a ;  /* 0x0000007a5d007836 */ /* 0x000fe20000000000 */
[----:B------:R-:W-:Y:S01]  /*39a30*/  PRMT R16, R59, 0x7632, R16 ;  /* 0x000076323b107816 */ /* 0x000fe20000000010 */
[C---:B------:R-:W-:Y:S01]  /*39a40*/  IMAD.WIDE R14, R19.reuse, 0x2, R6 ;  /* 0x00000002130e7825 */ /* 0x040fe200078e0206 */
[----:B------:R-:W-:Y:S01]  /*39a50*/  F2FP.F16.F32.PACK_AB R60, R60, R75 ;  /* 0x0000004b3c3c723e */ /* 0x000fe200000000ff */
[----:B------:R-:W0:Y:S02]  /*39a60*/  LDCU UR13, c[0x0][0x398] ;  /* 0x00007300ff0d77ac */ /* 0x000e240008000800 */
[----:B------:R-:W-:Y:S01]  /*39a70*/  IMAD.WIDE R10, R19, 0x2, R4 ;  /* 0x00000002130a7825 */ /* 0x000fe200078e0204 */
[----:B------:R-:W-:-:S03]  /*39a80*/  ISETP.GE.AND P1, PT, R0, UR21, PT ;  /* 0x0000001500007c0c */ /* 0x000fc6000bf26270 */
[----:B-1----:R-:W-:Y:S01]  /*39a90*/  IMAD.WIDE R12, R17, 0x2, R8 ;  /* 0x00000002110c7825 */ /* 0x002fe200078e0208 */
[----:B------:R1:W-:Y:S01]  /*39aa0*/  @P6 STG.E.U16 desc[UR16][R14.64], R59 ;  /* 0x0000003b0e006986 */ /* 0x0003e2000c101510 */
[----:B------:R-:W-:Y:S01]  /*39ab0*/  ISETP.LT.AND P6, PT, R74, UR18, !P3 ;  /* 0x000000124a007c0c */ /* 0x000fe2000dfc1270 */
[----:B------:R-:W0:Y:S01]  /*39ac0*/  LDCU UR21, c[0x0][0x398] ;  /* 0x00007300ff1577ac */ /* 0x000e220008000800 */
[----:B------:R-:W-:Y:S01]  /*39ad0*/  VIADD R0, R93, 0x7b ;  /* 0x0000007b5d007836 */ /* 0x000fe20000000000 */
[----:B------:R1:W-:Y:S01]  /*39ae0*/  @P2 STG.E.U16 desc[UR16][R10.64], R16 ;  /* 0x000000100a002986 */ /* 0x0003e2000c101510 */
[----:B------:R-:W-:Y:S01]  /*39af0*/  ISETP.LT.AND P2, PT, R92, UR29, !P3 ;  /* 0x0000001d5c007c0c */ /* 0x000fe2000df41270 */
[----:B------:R-:W-:Y:S01]  /*39b00*/  VIADD R19, R17, UR7 ;  /* 0x0000000711137c36 */ /* 0x000fe20008000000 */
[----:B------:R-:W0:Y:S01]  /*39b10*/  LDCU UR18, c[0x0][0x398] ;  /* 0x00007300ff1277ac */ /* 0x000e220008000800 */
[----:B------:R0:W-:Y:S01]  /*39b20*/  @P5 STG.E.U16 desc[UR16][R12.64], R20 ;  /* 0x000000140c005986 */ /* 0x0001e2000c101510 */
[----:B------:R-:W-:-:S02]  /*39b30*/  ISETP.LT.AND P5, PT, R73, UR14, !P3 ;  /* 0x0000000e49007c0c */ /* 0x000fc4000dfa1270 */
[----:B------:R-:W-:Y:S01]  /*39b40*/  ISETP.GE.AND P4, PT, R0, UR25, PT ;  /* 0x0000001900007c0c */ /* 0x000fe2000bf86270 */
[----:B------:R-:W-:Y:S01]  /*39b50*/  VIADD R0, R93, 0x7c ;  /* 0x0000007c5d007836 */ /* 0x000fe20000000000 */
[----:B------:R-:W2:Y:S01]  /*39b60*/  LDCU UR14, c[0x0][0x398] ;  /* 0x00007300ff0e77ac */ /* 0x000ea20008000800 */
[----:B-1----:R-:W-:Y:S01]  /*39b70*/  IMAD.WIDE R14, R17, 0x2, R2 ;  /* 0x00000002110e7825 */ /* 0x002fe200078e0202 */
[----:B------:R-:W-:-:S03]  /*39b80*/  PRMT R16, R60, 0x7632, R16 ;  /* 0x000076323c107816 */ /* 0x000fc60000000010 */
[----:B------:R-:W-:Y:S01]  /*39b90*/  IMAD.WIDE R10, R17, 0x2, R6 ;  /* 0x00000002110a7825 */ /* 0x000fe200078e0206 */
[----:B------:R-:W-:-:S03]  /*39ba0*/  ISETP.GE.AND P3, PT, R0, UR23, PT ;  /* 0x0000001700007c0c */ /* 0x000fc6000bf66270 */
[----:B0-----:R-:W-:Y:S01]  /*39bb0*/  IMAD.WIDE R12, R17, 0x2, R4 ;  /* 0x00000002110c7825 */ /* 0x001fe200078e0204 */
[----:B------:R0:W-:Y:S03]  /*39bc0*/  @P6 STG.E.U16 desc[UR16][R14.64], R18 ;  /* 0x000000120e006986 */ /* 0x0001e6000c101510 */
[----:B------:R-:W-:Y:S01]  /*39bd0*/  VIADD R0, R93, 0x7d ;  /* 0x0000007d5d007836 */ /* 0x000fe20000000000 */
[----:B------:R1:W-:Y:S04]  /*39be0*/  @P5 STG.E.U16 desc[UR16][R10.64], R60 ;  /* 0x0000003c0a005986 */ /* 0x0003e8000c101510 */
[----:B------:R0:W-:Y:S01]  /*39bf0*/  @P2 STG.E.U16 desc[UR16][R12.64], R16 ;  /* 0x000000100c002986 */ /* 0x0001e2000c101510 */
[----:B------:R-:W-:Y:S01]  /*39c00*/  ISETP.GE.AND P2, PT, R0, UR11, PT ;  /* 0x0000000b00007c0c */ /* 0x000fe2000bf46270 */
[----:B------:R-:W0:Y:S01]  /*39c10*/  LDCU UR11, c[0x0][0x398] ;  /* 0x00007300ff0b77ac */ /* 0x000e220008000800 */
[----:B----4-:R-:W-:-:S02]  /*39c20*/  PRMT R21, R71, 0x7610, R21 ;  /* 0x0000761047157816 */ /* 0x010fc40000000015 */
[----:B------:R-:W4:Y:S01]  /*39c30*/  LDL.LU R71, [R1+0xec] ;  /* 0x0000ec0001477983 */ /* 0x000f220000300800 */
[----:B-----5:R-:W-:-:S03]  /*39c40*/  F2FP.F16.F32.PACK_AB R61, R61, R70 ;  /* 0x000000463d3d723e */ /* 0x020fc600000000ff */
[----:B------:R-:W5:Y:S01]  /*39c50*/  LDL.S16 R70, [R1+0x3d8] ;  /* 0x0003d80001467983 */ /* 0x000f620000100600 */
[----:B--2---:R-:W-:-:S03]  /*39c60*/  PRMT R17, R90, 0x7610, R17 ;  /* 0x000076105a117816 */ /* 0x004fc60000000011 */
[----:B------:R-:W2:Y:S01]  /*39c70*/  LDL.LU.S16 R90, [R1+0x3da] ;  /* 0x0003da00015a7983 */ /* 0x000ea20000300600 */
[----:B---3--:R-:W-:-:S03]  /*39c80*/  PRMT R0, R91, 0x7610, R0 ;  /* 0x000076105b007816 */ /* 0x008fc60000000000 */
[----:B------:R-:W3:Y:S01]  /*39c90*/  LDL.S16 R91, [R1+0x3dc] ;  /* 0x0003dc00015b7983 */ /* 0x000ee20000100600 */
[----:B0-----:R-:W-:-:S03]  /*39ca0*/  PRMT R18, R89, 0x7610, R18 ;  /* 0x0000761059127816 */ /* 0x001fc60000000012 */
[----:B------:R-:W3:Y:S01]  /*39cb0*/  LDL.LU.S16 R89, [R1+0x3de] ;  /* 0x0003de0001597983 */ /* 0x000ee20000300600 */
[----:B------:R-:W-:Y:S01]  /*39cc0*/  ISETP.LT.AND P6, PT, R66, UR22, !P0 ;  /* 0x0000001642007c0c */ /* 0x000fe2000c7c1270 */
[C---:B------:R-:W-:Y:S01]  /*39cd0*/  IMAD.WIDE R14, R19.reuse, 0x2, R8 ;  /* 0x00000002130e7825 */ /* 0x040fe200078e0208 */
[----:B------:R-:W-:Y:S01]  /*39ce0*/  ISETP.LT.AND P5, PT, R74, UR24, !P0 ;  /* 0x000000184a007c0c */ /* 0x000fe2000c7a1270 */
[----:B------:R-:W0:Y:S02]  /*39cf0*/  LDCU UR22, c[0x0][0x398] ;  /* 0x00007300ff1677ac */ /* 0x000e240008000800 */
[----:B-1----:R-:W-:-:S08]  /*39d00*/  IMAD.WIDE R10, R19, 0x2, R2 ;  /* 0x00000002130a7825 */ /* 0x002fd000078e0202 */
[----:B------:R1:W-:Y:S01]  /*39d10*/  @P6 STG.E.U16 desc[UR16][R14.64], R21 ;  /* 0x000000150e006986 */ /* 0x0003e2000c101510 */
[----:B------:R-:W-:Y:S01]  /*39d20*/  ISETP.LT.AND P6, PT, R73, UR4, !P0 ;  /* 0x0000000449007c0c */ /* 0x000fe2000c7c1270 */
[----:B------:R-:W-:Y:S01]  /*39d30*/  IMAD.WIDE R12, R19, 0x2, R6 ;  /* 0x00000002130c7825 */ /* 0x000fe200078e0206 */
[----:B------:R-:W-:Y:S01]  /*39d40*/  ISETP.LT.AND P0, PT, R92, UR5, !P0 ;  /* 0x000000055c007c0c */ /* 0x000fe2000c701270 */
[----:B------:R0:W-:Y:S01]  /*39d50*/  @P5 STG.E.U16 desc[UR16][R10.64], R17 ;  /* 0x000000110a005986 */ /* 0x0001e2000c101510 */
[----:B------:R-:W-:Y:S01]  /*39d60*/  PRMT R16, R61, 0x7632, R16 ;  /* 0x000076323d107816 */ /* 0x000fe20000000010 */
[----:B------:R-:W2:Y:S01]  /*39d70*/  LDCU UR4, c[0x0][0x398] ;  /* 0x00007300ff0477ac */ /* 0x000ea20008000800 */
[----:B------:R-:W-:Y:S02]  /*39d80*/  ISETP.LT.AND P5, PT, R74, UR9, !P1 ;  /* 0x000000094a007c0c */ /* 0x000fe4000cfa1270 */
[----:B------:R-:W-:Y:S01]  /*39d90*/  F2FP.F16.F32.PACK_AB R62, R62, R72 ;  /* 0x000000483e3e723e */ /* 0x000fe200000000ff */
[----:B------:R-:W2:Y:S01]  /*39da0*/  LDCU UR5, c[0x0][0x398] ;  /* 0x00007300ff0577ac */ /* 0x000ea20008000800 */
[----:B-1----:R-:W-:-:S03]  /*39db0*/  IMAD.WIDE R14, R19, 0x2, R4 ;  /* 0x00000002130e7825 */ /* 0x002fc600078e0204 */
[----:B------:R1:W-:Y:S01]  /*39dc0*/  @P6 STG.E.U16 desc[UR16][R12.64], R61 ;  /* 0x0000003d0c006986 */ /* 0x0003e2000c101510 */
[----:B------:R-:W-:Y:S01]  /*39dd0*/  ISETP.LT.AND P6, PT, R66, UR8, !P1 ;  /* 0x0000000842007c0c */ /* 0x000fe2000cfc1270 */
[----:B------:R-:W-:Y:S01]  /*39de0*/  VIADD R19, R19, UR7 ;  /* 0x0000000713137c36 */ /* 0x000fe20008000000 */
[----:B------:R-:W-:Y:S01]  /*39df0*/  PRMT R20, R62, 0x7632, R20 ;  /* 0x000076323e147816 */ /* 0x000fe20000000014 */
[----:B------:R1:W-:Y:S01]  /*39e00*/  @P0 STG.E.U16 desc[UR16][R14.64], R16 ;  /* 0x000000100e000986 */ /* 0x0003e2000c101510 */
[----:B------:R-:W-:Y:S01]  /*39e10*/  ISETP.LT.AND P0, PT, R73, UR10, !P1 ;  /* 0x0000000a49007c0c */ /* 0x000fe2000cf01270 */
[C---:B0-----:R-:W-:Y:S01]  /*39e20*/  IMAD.WIDE R10, R19.reuse, 0x2, R8 ;  /* 0x00000002130a7825 */ /* 0x041fe200078e0208 */
[----:B------:R-:W-:Y:S01]  /*39e30*/  ISETP.LT.AND P1, PT, R92, UR12, !P1 ;  /* 0x0000000c5c007c0c */ /* 0x000fe2000cf21270 */
[----:B------:R-:W0:Y:S02]  /*39e40*/  LDCU UR12, c[0x0][0x398] ;  /* 0x00007300ff0c77ac */ /* 0x000e240008000800 */
[C---:B-1----:R-:W-:Y:S01]  /*39e50*/  IMAD.WIDE R12, R19.reuse, 0x2, R2 ;  /* 0x00000002130c7825 */ /* 0x042fe200078e0202 */
[----:B------:R-:W1:Y:S03]  /*39e60*/  LDCU UR8, c[0x0][0x398] ;  /* 0x00007300ff0877ac */ /* 0x000e660008000800 */
[----:B------:R0:W-:Y:S01]  /*39e70*/  @P6 STG.E.U16 desc[UR16][R10.64], R0 ;  /* 0x000000000a006986 */ /* 0x0001e2000c101510 */
[C---:B------:R-:W-:Y:S01]  /*39e80*/  IMAD.WIDE R14, R19.reuse, 0x2, R6 ;  /* 0x00000002130e7825 */ /* 0x040fe200078e0206 */
[----:B------:R-:W1:Y:S02]  /*39e90*/  LDCU UR9, c[0x0][0x398] ;  /* 0x00007300ff0977ac */ /* 0x000e640008000800 */
[----:B------:R5:W-:Y:S01]  /*39ea0*/  @P5 STG.E.U16 desc[UR16][R12.64], R18 ;  /* 0x000000120c005986 */ /* 0x000be2000c101510 */
[C---:B------:R-:W-:Y:S01]  /*39eb0*/  IMAD.WIDE R16, R19.reuse, 0x2, R4 ;  /* 0x0000000213107825 */ /* 0x040fe200078e0204 */
[----:B------:R-:W1:Y:S02]  /*39ec0*/  LDCU UR10, c[0x0][0x398] ;  /* 0x00007300ff0a77ac */ /* 0x000e640008000800 */
[----:B------:R-:W-:Y:S04]  /*39ed0*/  @P0 STG.E.U16 desc[UR16][R14.64], R62 ;  /* 0x0000003e0e000986 */ /* 0x000fe8000c101510 */
[----:B------:R-:W-:Y:S01]  /*39ee0*/  @P1 STG.E.U16 desc[UR16][R16.64], R20 ;  /* 0x0000001410001986 */ /* 0x000fe2000c101510 */
[----:B------:R-:W-:Y:S01]  /*39ef0*/  ISETP.LT.AND P1, PT, R66, UR20, !P4 ;  /* 0x0000001442007c0c */ /* 0x000fe2000e721270 */
[----:B------:R-:W-:-:S04]  /*39f00*/  VIADD R19, R19, UR7 ;  /* 0x0000000713137c36 */ /* 0x000fc80008000000 */
[----:B0-----:R-:W-:Y:S01]  /*39f10*/  IMAD.WIDE R10, R19, 0x2, R8 ;  /* 0x00000002130a7825 */ /* 0x001fe200078e0208 */
[----:B-----5:R-:W-:Y:S02]  /*39f20*/  PRMT R18, R70, 0x7610, R18 ;  /* 0x0000761046127816 */ /* 0x020fe40000000012 */
[----:B------:R-:W5:Y:S05]  /*39f30*/  LDL.LU R70, [R1+0xf0] ;  /* 0x0000f00001467983 */ /* 0x000f6a0000300800 */
[----:B------:R3:W-:Y:S01]  /*39f40*/  @P1 STG.E.U16 desc[UR16][R10.64], R18 ;  /* 0x000000120a001986 */ /* 0x0007e2000c101510 */
[----:B--2---:R-:W-:-:S03]  /*39f50*/  PRMT R21, R90, 0x7610, R21 ;  /* 0x000076105a157816 */ /* 0x004fc60000000015 */
[----:B------:R-:W2:Y:S01]  /*39f60*/  LDL.S16 R90, [R1+0x3e0] ;  /* 0x0003e000015a7983 */ /* 0x000ea20000100600 */
[----:B---3--:R-:W-:-:S03]  /*39f70*/  PRMT R18, R89, 0x7610, R18 ;  /* 0x0000761059127816 */ /* 0x008fc60000000012 */
[----:B------:R-:W3:Y:S01]  /*39f80*/  LDL.LU.S16 R89, [R1+0x3e2] ;  /* 0x0003e20001597983 */ /* 0x000ee20000300600 */
[----:B------:R-:W-:Y:S02]  /*39f90*/  ISETP.LT.AND P5, PT, R74, UR21, !P4 ;  /* 0x000000154a007c0c */ /* 0x000fe4000e7a1270 */
[----:B------:R-:W-:Y:S01]  /*39fa0*/  ISETP.LT.AND P6, PT, R73, UR13, !P4 ;  /* 0x0000000d49007c0c */ /* 0x000fe2000e7c1270 */
[----:B------:R-:W-:Y:S01]  /*39fb0*/  VIADD R0, R93, 0x7e ;  /* 0x0000007e5d007836 */ /* 0x000fe20000000000 */
[----:B------:R-:W-:Y:S02]  /*39fc0*/  ISETP.LT.AND P4, PT, R92, UR18, !P4 ;  /* 0x000000125c007c0c */ /* 0x000fe4000e781270 */
[----:B----4-:R-:W-:Y:S01]  /*39fd0*/  F2FP.F16.F32.PACK_AB R63, R63, R71 ;  /* 0x000000473f3f723e */ /* 0x010fe200000000ff */
[----:B------:R-:W-:Y:S01]  /*39fe0*/  IMAD.WIDE R12, R19, 0x2, R2 ;  /* 0x00000002130c7825 */ /* 0x000fe200078e0202 */
[----:B------:R-:W-:Y:S01]  /*39ff0*/  ISETP.GE.AND P0, PT, R0, UR15, PT ;  /* 0x0000000f00007c0c */ /* 0x000fe2000bf06270 */
[----:B------:R-:W4:Y:S01]  /*3a000*/  LDL.LU R76, [R1+0xf4] ;  /* 0x0000f400014c7983 */ /* 0x000f220000300800 */
[----:B------:R-:W-:Y:S01]  /*3a010*/  PRMT R0, R63, 0x7632, R0 ;  /* 0x000076323f007816 */ /* 0x000fe20000000000 */
[----:B------:R-:W-:Y:S01]  /*3a020*/  IMAD.WIDE R14, R19, 0x2, R6 ;  /* 0x00000002130e7825 */ /* 0x000fe200078e0206 */
[----:B------:R-:W-:-:S03]  /*3a030*/  PRMT R16, R91, 0x7610, R16 ;  /* 0x000076105b107816 */ /* 0x000fc60000000010 */
[C---:B------:R-:W-:Y:S01]  /*3a040*/  IMAD.WIDE R10, R19.reuse, 0x2, R4 ;  /* 0x00000002130a7825 */ /* 0x040fe200078e0204 */
[----:B------:R0:W-:Y:S01]  /*3a050*/  @P5 STG.E.U16 desc[UR16][R12.64], R21 ;  /* 0x000000150c005986 */ /* 0x0001e2000c101510 */
[----:B------:R-:W-:Y:S01]  /*3a060*/  ISETP.LT.AND P5, PT, R66, UR14, !P3 ;  /* 0x0000000e42007c0c */ /* 0x000fe2000dfa1270 */
[----:B------:R-:W1:Y:S02]  /*3a070*/  LDCU UR13, c[0x0][0x398] ;  /* 0x00007300ff0d77ac */ /* 0x000e640008000800 */
[----:B------:R1:W-:Y:S01]  /*3a080*/  @P6 STG.E.U16 desc[UR16][R14.64], R63 ;  /* 0x0000003f0e006986 */ /* 0x0003e2000c101510 */
[----:B------:R-:W-:Y:S01]  /*3a090*/  VIADD R17, R19, UR7 ;  /* 0x0000000713117c36 */ /* 0x000fe20008000000 */
[----:B------:R-:W2:Y:S02]  /*3a0a0*/  LDCU UR14, c[0x0][0x398] ;  /* 0x00007300ff0e77ac */ /* 0x000ea40008000800 */
[----:B------:R1:W-:Y:S01]  /*3a0b0*/  @P4 STG.E.U16 desc[UR16][R10.64], R0 ;  /* 0x000000000a004986 */ /* 0x0003e2000c101510 */
[----:B------:R-:W-:Y:S01]  /*3a0c0*/  ISETP.LT.AND P4, PT, R73, UR4, !P3 ;  /* 0x0000000449007c0c */ /* 0x000fe2000df81270 */
[----:B------:R-:W5:Y:S01]  /*3a0d0*/  LDCU UR4, c[0x0][0x398] ;  /* 0x00007300ff0477ac */ /* 0x000f620008000800 */
[----:B------:R-:W-:Y:S01]  /*3a0e0*/  ISETP.LT.AND P6, PT, R74, UR22, !P3 ;  /* 0x000000164a007c0c */ /* 0x000fe2000dfc1270 */
[----:B------:R-:W4:Y:S01]  /*3a0f0*/  LDL.S16 R75, [R1+0x3e4] ;  /* 0x0003e400014b7983 */ /* 0x000f220000100600 */
[----:B------:R-:W-:Y:S01]  /*3a100*/  ISETP.LT.AND P3, PT, R92, UR5, !P3 ;  /* 0x000000055c007c0c */ /* 0x000fe2000df61270 */
[----:B0-----:R-:W-:Y:S01]  /*3a110*/  IMAD.WIDE R12, R17, 0x2, R8 ;  /* 0x00000002110c7825 */ /* 0x001fe200078e0208 */
[----:B------:R-:W0:Y:S01]  /*3a120*/  LDCU UR15, c[0x0][0x398] ;  /* 0x00007300ff0f77ac */ /* 0x000e220008000800 */
[----:B------:R-:W4:Y:S02]  /*3a130*/  LDL.LU R72, [R1+0xf8] ;  /* 0x0000f80001487983 */ /* 0x000f240000300800 */
[----:B------:R-:W-:Y:S01]  /*3a140*/  VIADD R93, R93, 0x7f ;  /* 0x0000007f5d5d7836 */ /* 0x000fe20000000000 */
[----:B------:R-:W0:Y:S01]  /*3a150*/  LDCU UR5, c[0x0][0x398] ;  /* 0x00007300ff0577ac */ /* 0x000e220008000800 */
[C---:B-1----:R-:W-:Y:S01]  /*3a160*/  IMAD.WIDE R14, R17.reuse, 0x2, R2 ;  /* 0x00000002110e7825 */ /* 0x042fe200078e0202 */
[----:B------:R1:W-:Y:S03]  /*3a170*/  @P5 STG.E.U16 desc[UR16][R12.64], R16 ;  /* 0x000000100c005986 */ /* 0x0003e6000c101510 */
[----:B------:R-:W-:Y:S01]  /*3a180*/  IMAD.WIDE R10, R17, 0x2, R6 ;  /* 0x00000002110a7825 */ /* 0x000fe200078e0206 */
[----:B------:R-:W-:Y:S01]  /*3a190*/  ISETP.GE.AND P1, PT, R93, UR19, PT ;  /* 0x000000135d007c0c */ /* 0x000fe2000bf26270 */
[----:B------:R-:W-:Y:S01]  /*3a1a0*/  @P6 STG.E.U16 desc[UR16][R14.64], R18 ;  /* 0x000000120e006986 */ /* 0x000fe2000c101510 */
[----:B------:R-:W-:-:S03]  /*3a1b0*/  ISETP.LT.AND P5, PT, R66, UR11, !P2 ;  /* 0x0000000b42007c0c */ /* 0x000fc6000d7a1270 */
[----:B------:R-:W4:Y:S01]  /*3a1c0*/  LDL.LU.S16 R71, [R1+0x3e6] ;  /* 0x0003e60001477983 */ /* 0x000f220000300600 */
[----:B-1----:R-:W-:Y:S01]  /*3a1d0*/  IMAD.WIDE R12, R17, 0x2, R4 ;  /* 0x00000002110c7825 */ /* 0x002fe200078e0204 */
[----:B-----5:R-:W-:-:S04]  /*3a1e0*/  F2FP.F16.F32.PACK_AB R64, R64, R70 ;  /* 0x000000464040723e */ /* 0x020fc800000000ff */
[----:B------:R-:W-:Y:S01]  /*3a1f0*/  PRMT R0, R64, 0x7632, R0 ;  /* 0x0000763240007816 */ /* 0x000fe20000000000 */
[----:B------:R3:W-:Y:S01]  /*3a200*/  @P4 STG.E.U16 desc[UR16][R10.64], R64 ;  /* 0x000000400a004986 */ /* 0x0007e2000c101510 */
[----:B------:R-:W-:Y:S02]  /*3a210*/  ISETP.LT.AND P4, PT, R66, UR4, !P1 ;  /* 0x0000000442007c0c */ /* 0x000fe4000cf81270 */
[----:B--2---:R-:W-:Y:S01]  /*3a220*/  PRMT R20, R90, 0x7610, R20 ;  /* 0x000076105a147816 */ /* 0x004fe20000000014 */
[----:B------:R1:W-:Y:S01]  /*3a230*/  @P3 STG.E.U16 desc[UR16][R12.64], R0 ;  /* 0x000000000c003986 */ /* 0x0003e2000c101510 */
[----:B------:R-:W-:Y:S01]  /*3a240*/  ISETP.LT.AND P3, PT, R66, UR12, !P0 ;  /* 0x0000000c42007c0c */ /* 0x000fe2000c761270 */
[----:B------:R-:W-:Y:S01]  /*3a250*/  VIADD R19, R17, UR7 ;  /* 0x0000000711137c36 */ /* 0x000fe20008000000 */
[----:B------:R-:W-:Y:S01]  /*3a260*/  ISETP.LT.AND P6, PT, R74, UR8, !P2 ;  /* 0x000000084a007c0c */ /* 0x000fe2000d7c1270 */
[----:B------:R-:W2:Y:S01]  /*3a270*/  LDL.LU R66, [R1+0xfec] ;  /* 0x000fec0001427983 */ /* 0x000ea20000300800 */
[----:B------:R-:W5:Y:S03]  /*3a280*/  LDCU UR8, c[0x0][0x398] ;  /* 0x00007300ff0877ac */ /* 0x000f660008000800 */
[----:B------:R-:W2:Y:S01]  /*3a290*/  LDL.S16 R91, [R1+0x3e8] ;  /* 0x0003e800015b7983 */ /* 0x000ea20000100600 */
[----:B------:R-:W0:Y:S01]  /*3a2a0*/  LDCU UR4, c[0x0][0x398] ;  /* 0x00007300ff0477ac */ /* 0x000e220008000800 */
[----:B---3--:R-:W-:-:S02]  /*3a2b0*/  PRMT R11, R89, 0x7610, R11 ;  /* 0x00007610590b7816 */ /* 0x008fc4000000000b */
[----:B------:R-:W3:Y:S04]  /*3a2c0*/  LDL.LU.S16 R70, [R1+0x3ea] ;  /* 0x0003ea0001467983 */ /* 0x000ee80000300600 */
[----:B------:R-:W3:Y:S04]  /*3a2d0*/  LDL.S16 R90, [R1+0xfc] ;  /* 0x0000fc00015a7983 */ /* 0x000ee80000100600 */
[----:B------:R-:W3:Y:S01]  /*3a2e0*/  LDL.LU.S16 R89, [R1+0xfe] ;  /* 0x0000fe0001597983 */ /* 0x000ee20000300600 */
[----:B------:R-:W-:-:S05]  /*3a2f0*/  IMAD.WIDE R14, R19, 0x2, R8 ;  /* 0x00000002130e7825 */ /* 0x000fca00078e0208 */
[----:B------:R0:W-:Y:S01]  /*3a300*/  @P5 STG.E.U16 desc[UR16][R14.64], R20 ;  /* 0x000000140e005986 */ /* 0x0001e2000c101510 */
[----:B------:R-:W-:Y:S01]  /*3a310*/  ISETP.LT.AND P5, PT, R73, UR9, !P2 ;  /* 0x0000000949007c0c */ /* 0x000fe2000d7a1270 */
[----:B------:R-:W-:Y:S01]  /*3a320*/  IMAD.WIDE R16, R19, 0x2, R2 ;  /* 0x0000000213107825 */ /* 0x000fe200078e0202 */
[----:B------:R-:W-:Y:S02]  /*3a330*/  ISETP.LT.AND P2, PT, R92, UR10, !P2 ;  /* 0x0000000a5c007c0c */ /* 0x000fe4000d741270 */
[----:B----4-:R-:W-:Y:S01]  /*3a340*/  F2FP.F16.F32.PACK_AB R65, R65, R76 ;  /* 0x0000004c4141723e */ /* 0x010fe200000000ff */
[C---:B------:R-:W-:Y:S01]  /*3a350*/  VIADD R21, R19.reuse, UR7 ;  /* 0x0000000713157c36 */ /* 0x040fe20008000000 */
[----:B------:R4:W-:Y:S01]  /*3a360*/  @P6 STG.E.U16 desc[UR16][R16.64], R11 ;  /* 0x0000000b10006986 */ /* 0x0009e2000c101510 */
[----:B-1----:R-:W-:Y:S01]  /*3a370*/  IMAD.WIDE R12, R19, 0x2, R4 ;  /* 0x00000002130c7825 */ /* 0x002fe200078e0204 */
[----:B------:R-:W-:-:S03]  /*3a380*/  PRMT R0, R65, 0x7632, R0 ;  /* 0x0000763241007816 */ /* 0x000fc60000000000 */
[----:B0-----:R-:W-:Y:S01]  /*3a390*/  IMAD.WIDE R14, R21, 0x2, R8 ;  /* 0x00000002150e7825 */ /* 0x001fe200078e0208 */
[----:B------:R-:W-:-:S03]  /*3a3a0*/  PRMT R18, R75, 0x7610, R18 ;  /* 0x000076104b127816 */ /* 0x000fc60000000012 */
[----:B----4-:R-:W-:-:S05]  /*3a3b0*/  IMAD.WIDE R10, R19, 0x2, R6 ;  /* 0x00000002130a7825 */ /* 0x010fca00078e0206 */
[----:B------:R0:W-:Y:S01]  /*3a3c0*/  @P5 STG.E.U16 desc[UR16][R10.64], R65 ;  /* 0x000000410a005986 */ /* 0x0001e2000c101510 */
[----:B------:R-:W-:-:S03]  /*3a3d0*/  ISETP.LT.AND P5, PT, R74, UR13, !P0 ;  /* 0x0000000d4a007c0c */ /* 0x000fc6000c7a1270 */
[----:B------:R1:W-:Y:S04]  /*3a3e0*/  @P2 STG.E.U16 desc[UR16][R12.64], R0 ;  /* 0x000000000c002986 */ /* 0x0003e8000c101510 */
[----:B------:R4:W-:Y:S01]  /*3a3f0*/  @P3 STG.E.U16 desc[UR16][R14.64], R18 ;  /* 0x000000120e003986 */ /* 0x0009e2000c101510 */
[----:B------:R-:W-:Y:S02]  /*3a400*/  ISETP.LT.AND P3, PT, R73, UR14, !P0 ;  /* 0x0000000e49007c0c */ /* 0x000fe4000c761270 */
[----:B------:R-:W-:Y:S01]  /*3a410*/  ISETP.LT.AND P0, PT, R92, UR15, !P0 ;  /* 0x0000000f5c007c0c */ /* 0x000fe2000c701270 */
[----:B0-----:R-:W-:Y:S01]  /*3a420*/  IMAD.WIDE R10, R21, 0x2, R2 ;  /* 0x00000002150a7825 */ /* 0x001fe200078e0202 */
[----:B------:R-:W-:Y:S02]  /*3a430*/  ISETP.LT.AND P6, PT, R74, UR5, !P1 ;  /* 0x000000054a007c0c */ /* 0x000fe4000cfc1270 */
[----:B-----5:R-:W-:Y:S01]  /*3a440*/  ISETP.LT.AND P2, PT, R73, UR8, !P1 ;  /* 0x0000000849007c0c */ /* 0x020fe2000cf41270 */
[----:B-1----:R-:W-:Y:S01]  /*3a450*/  IMAD.WIDE R12, R21, 0x2, R6 ;  /* 0x00000002150c7825 */ /* 0x002fe200078e0206 */
[----:B------:R-:W-:-:S02]  /*3a460*/  PRMT R16, R71, 0x7610, R16 ;  /* 0x0000761047107816 */ /* 0x000fc40000000010 */
[----:B------:R-:W-:Y:S01]  /*3a470*/  ISETP.LT.AND P1, PT, R92, UR4, !P1 ;  /* 0x000000045c007c0c */ /* 0x000fe2000cf21270 */
[C---:B------:R-:W-:Y:S02]  /*3a480*/  VIADD R17, R21.reuse, UR7 ;  /* 0x0000000715117c36 */ /* 0x040fe40008000000 */
[----:B----4-:R-:W-:Y:S01]  /*3a490*/  IMAD.WIDE R14, R21, 0x2, R4 ;  /* 0x00000002150e7825 */ /* 0x010fe200078e0204 */
[----:B------:R0:W-:Y:S03]  /*3a4a0*/  @P5 STG.E.U16 desc[UR16][R10.64], R16 ;  /* 0x000000100a005986 */ /* 0x0001e6000c101510 */
[----:B------:R-:W-:-:S04]  /*3a4b0*/  IMAD.WIDE R8, R17, 0x2, R8 ;  /* 0x0000000211087825 */ /* 0x000fc800078e0208 */
[----:B------:R-:W-:-:S04]  /*3a4c0*/  IMAD.WIDE R2, R17, 0x2, R2 ;  /* 0x0000000211027825 */ /* 0x000fc800078e0202 */
[----:B------:R-:W-:-:S04]  /*3a4d0*/  IMAD.WIDE R6, R17, 0x2, R6 ;  /* 0x0000000211067825 */ /* 0x000fc800078e0206 */
[----:B------:R-:W-:Y:S01]  /*3a4e0*/  IMAD.WIDE R4, R17, 0x2, R4 ;  /* 0x0000000211047825 */ /* 0x000fe200078e0204 */
[----:B--2---:R-:W-:-:S04]  /*3a4f0*/  F2FP.F16.F32.PACK_AB R66, R66, R72 ;  /* 0x000000484242723e */ /* 0x004fc800000000ff */
[----:B------:R-:W-:Y:S01]  /*3a500*/  PRMT R0, R66, 0x7632, R0 ;  /* 0x0000763242007816 */ /* 0x000fe20000000000 */
[----:B------:R1:W-:Y:S01]  /*3a510*/  @P3 STG.E.U16 desc[UR16][R12.64], R66 ;  /* 0x000000420c003986 */ /* 0x0003e2000c101510 */
[----:B0-----:R-:W-:-:S03]  /*3a520*/  PRMT R11, R91, 0x7610, R11 ;  /* 0x000076105b0b7816 */ /* 0x001fc6000000000b */
[----:B------:R0:W-:Y:S01]  /*3a530*/  @P0 STG.E.U16 desc[UR16][R14.64], R0 ;  /* 0x000000000e000986 */ /* 0x0001e2000c101510 */
[----:B---3--:R-:W-:-:S03]  /*3a540*/  PRMT R17, R90, 0x7610, R17 ;  /* 0x000076105a117816 */ /* 0x008fc60000000011 */
[----:B------:R0:W-:Y:S01]  /*3a550*/  @P4 STG.E.U16 desc[UR16][R8.64], R11 ;  /* 0x0000000b08004986 */ /* 0x0001e2000c101510 */
[----:B-1----:R-:W-:Y:S02]  /*3a560*/  PRMT R13, R70, 0x7610, R13 ;  /* 0x00007610460d7816 */ /* 0x002fe4000000000d */
[----:B------:R-:W-:-:S03]  /*3a570*/  PRMT R18, R89, 0x7610, R18 ;  /* 0x0000761059127816 */ /* 0x000fc60000000012 */
[----:B------:R0:W-:Y:S04]  /*3a580*/  @P6 STG.E.U16 desc[UR16][R2.64], R13 ;  /* 0x0000000d02006986 */ /* 0x0001e8000c101510 */
[----:B------:R0:W-:Y:S04]  /*3a590*/  @P2 STG.E.U16 desc[UR16][R6.64], R17 ;  /* 0x0000001106002986 */ /* 0x0001e8000c101510 */
[----:B------:R0:W-:Y:S01]  /*3a5a0*/  @P1 STG.E.U16 desc[UR16][R4.64], R18 ;  /* 0x0000001204001986 */ /* 0x0001e2000c101510 */
[----:B------:R-:W-:Y:S06]  /*3a5b0*/  BAR.SYNC.DEFER_BLOCKING 0x0 ;  /* 0x0000000000007b1d */ /* 0x000fec0000010000 */
[----:B------:R-:W-:Y:S05]  /*3a5c0*/  BRA.U UP0, `(.L_x_13) ;  /* 0x0000000100a07547 */ /* 0x000fea000b800000 */
[----:B------:R-:W1:Y:S01]  /*3a5d0*/  S2UR UR5, SR_CgaCtaId ;  /* 0x00000000000579c3 */ /* 0x000e620000008800 */
[----:B------:R-:W-:Y:S01]  /*3a5e0*/  NOP ;  /* 0x0000000000007918 */ /* 0x000fe20000000000 */
[----:B------:R-:W-:Y:S01]  /*3a5f0*/  UMOV UR4, 0x50 ;  /* 0x0000005000047882 */ /* 0x000fe20000000000 */
[----:B0-----:R-:W-:Y:S02]  /*3a600*/  IMAD.U32 R0, RZ, RZ, UR6 ;  /* 0x00000006ff007e24 */ /* 0x001fe4000f8e00ff */
[----:B------:R-:W-:Y:S02]  /*3a610*/  IMAD.MOV.U32 R3, RZ, RZ, 0xffff ;  /* 0x0000ffffff037424 */ /* 0x000fe400078e00ff */
[----:B------:R-:W-:Y:S01]  /*3a620*/  IMAD.MOV.U32 R7, RZ, RZ, 0x1 ;  /* 0x00000001ff077424 */ /* 0x000fe200078e00ff */
[----:B------:R-:W-:-:S04]  /*3a630*/  LOP3.LUT R0, R0, 0xffff, RZ, 0xc0, !PT ;  /* 0x0000ffff00007812 */ /* 0x000fc800078ec0ff */
[----:B------:R-:W-:-:S05]  /*3a640*/  SHF.R.U32.HI R0, RZ, 0x5, R0 ;  /* 0x00000005ff007819 */ /* 0x000fca0000011600 */
[----:B------:R-:W-:Y:S01]  /*3a650*/  VIADD R2, R0, 0x10 ;  /* 0x0000001000027836 */ /* 0x000fe20000000000 */
[----:B------:R-:W-:Y:S01]  /*3a660*/  SHF.L.U32 R0, R3, R0, RZ ;  /* 0x0000000003007219 */ /* 0x000fe200000006ff */
[----:B-1----:R-:W-:-:S03]  /*3a670*/  ULEA UR7, UR5, UR4, 0x18 ;  /* 0x0000000405077291 */ /* 0x002fc6000f8ec0ff */
[----:B------:R-:W-:-:S04]  /*3a680*/  SHF.L.U32 R3, R7, R2, RZ ;  /* 0x0000000207037219 */ /* 0x000fc800000006ff */
[----:B------:R-:W-:Y:S02]  /*3a690*/  LOP3.LUT R0, R3, R0, RZ, 0xfc, !PT ;  /* 0x0000000003007212 */ /* 0x000fe400078efcff */
[----:B------:R-:W0:Y:S02]  /*3a6a0*/  LDS R5, [UR7] ;  /* 0x00000007ff057984 */ /* 0x000e240008000800 */
[C---:B------:R-:W-:Y:S02]  /*3a6b0*/  LOP3.LUT R2, R0.reuse, 0xffff, RZ, 0xc0, !PT ;  /* 0x0000ffff00027812 */ /* 0x040fe400078ec0ff */
[----:B0-----:R-:W-:-:S04]  /*3a6c0*/  LOP3.LUT R3, R0, 0xffff, R5, 0x80, !PT ;  /* 0x0000ffff00037812 */ /* 0x001fc800078e8005 */
[----:B------:R-:W-:-:S13]  /*3a6d0*/  ISETP.NE.AND P0, PT, R3, R2, PT ;  /* 0x000000020300720c */ /* 0x000fda0003f05270 */
[----:B------:R-:W-:Y:S05]  /*3a6e0*/  @P0 BRA `(.L_x_14) ;  /* 0x0000000000500947 */ /* 0x000fea0003800000 */
[----:B------:R-:W-:Y:S02]  /*3a6f0*/  SHF.R.U32.HI R5, RZ, 0x10, R5 ;  /* 0x00000010ff057819 */ /* 0x000fe40000011605 */
[----:B------:R-:W-:-:S04]  /*3a700*/  SHF.R.U32.HI R2, RZ, 0x10, R0 ;  /* 0x00000010ff027819 */ /* 0x000fc80000011600 */
[----:B------:R-:W-:-:S04]  /*3a710*/  LOP3.LUT R5, R5, R2, RZ, 0xc0, !PT ;  /* 0x0000000205057212 */ /* 0x000fc800078ec0ff */
[----:B------:R-:W-:-:S13]  /*3a720*/  ISETP.NE.AND P0, PT, R5, R2, PT ;  /* 0x000000020500720c */ /* 0x000fda0003f05270 */
[----:B------:R-:W-:Y:S05]  /*3a730*/  @P0 BRA `(.L_x_15) ;  /* 0x0000000000300947 */ /* 0x000fea0003800000 */
[----:B------:R-:W-:Y:S01]  /*3a740*/  R2UR UR4, R0 ;  /* 0x00000000000472ca */ /* 0x000fe200000e0000 */
[----:B------:R-:W-:Y:S01]  /*3a750*/  VOTEU.ANY UR5, UPT, PT ;  /* 0x0000000000057886 */ /* 0x000fe200038e0100 */
[----:B------:R-:W0:Y:S01]  /*3a760*/  S2R R0, SR_LANEID ;  /* 0x0000000000007919 */ /* 0x000e220000000000 */
[----:B------:R-:W-:-:S10]  /*3a770*/  UFLO.U32 UR5, UR5 ;  /* 0x00000005000572bd */ /* 0x000fd400080e0000 */
[----:B------:R-:W-:-:S06]  /*3a780*/  ULOP3.LUT UR4, URZ, UR4, URZ, 0x33, !UPT ;  /* 0x00000004ff047292 */ /* 0x000fcc000f8e33ff */
[----:B------:R-:W-:-:S04]  /*3a790*/  IMAD.U32 R2, RZ, RZ, UR4 ;  /* 0x00000004ff027e24 */ /* 0x000fc8000f8e00ff */
[----:B------:R-:W1:Y:S02]  /*3a7a0*/  REDUX UR6, R2 ;  /* 0x00000000020673c4 */ /* 0x000e640000000000 */
[----:B------:R2:W-:Y:S01]  /*3a7b0*/  UTCATOMSWS.AND URZ, UR4 ;  /* 0x0000000400ff79e3 */ /* 0x0005e20008000000 */
[----:B0-----:R-:W-:Y:S01]  /*3a7c0*/  ISETP.EQ.U32.AND P0, PT, R0, UR5, PT ;  /* 0x0000000500007c0c */ /* 0x001fe2000bf02070 */
[----:B-1----:R-:W-:-:S12]  /*3a7d0*/  IMAD.U32 R0, RZ, RZ, UR6 ;  /* 0x00000006ff007e24 */ /* 0x002fd8000f8e00ff */
[----:B------:R2:W-:Y:S01]  /*3a7e0*/  @P0 ATOMS.AND RZ, [UR7], R0 ;  /* 0x00000000ffff098c */ /* 0x0005e2000a800007 */
[----:B------:R-:W-:Y:S05]  /*3a7f0*/  BRA `(.L_x_13) ;  /* 0x0000000000147947 */ /* 0x000fea0003800000 */
.L_x_15:
[----:B------:R-:W-:-:S07]  /*3a800*/  MOV R2, 0x3a820 ;  /* 0x0003a82000027802 */ /* 0x000fce0000000f00 */
[----:B------:R-:W-:Y:S05]  /*3a810*/  CALL.REL.NOINC `($__internal_0_$__cuda_sm10x_tcgen05_guardrail_trap_col_being_dealloced_not_returned_by_alloc) ;  /* 0x00000000002c7944 */ /* 0x000fea0003c00000 */
[----:B------:R-:W-:Y:S05]  /*3a820*/  BRA `(.L_x_13) ;  /* 0x0000000000087947 */ /* 0x000fea0003800000 */
.L_x_14:
[----:B------:R-:W-:-:S07]  /*3a830*/  MOV R2, 0x3a850 ;  /* 0x0003a85000027802 */ /* 0x000fce0000000f00 */
[----:B------:R-:W-:Y:S05]  /*3a840*/  CALL.REL.NOINC `($__internal_2_$__cuda_sm10x_tcgen05_guardrail_trap_unallocated_columns_being_dealloced) ;  /* 0x0000000000387944 */ /* 0x000fea0003c00000 */
.L_x_13:
[----:B------:R-:W-:Y:S01]  /*3a850*/  NOP ;  /* 0x0000000000007918 */ /* 0x000fe20000000000 */
[----:B--2---:R-:W-:Y:S05]  /*3a860*/  EXIT ;  /* 0x000000000000794d */ /* 0x004fea0003800000 */
.L_x_8:
[----:B------:R-:W0:Y:S02]  /*3a870*/  SYNCS.PHASECHK.TRANS64.TRYWAIT P0, [UR8], R4 ;  /* 0x00000004ff0075a7 */ /* 0x000e240008001108 */
[----:B0-----:R-:W-:Y:S05]  /*3a880*/  @!P0 BRA `(.L_x_8) ;  /* 0xfffffffc00f88947 */ /* 0x001fea000383ffff */
[----:B------:R-:W-:Y:S05]  /*3a890*/  BRA `(.L_x_16) ;  /* 0xfffffdc000247947 */ /* 0x000fea000383ffff */
.L_x_12:
[----:B------:R-:W1:Y:S02]  /*3a8a0*/  SYNCS.PHASECHK.TRANS64.TRYWAIT P0, [UR8], R0 ;  /* 0x00000000ff0075a7 */ /* 0x000e640008001108 */
[----:B-1----:R-:W-:Y:S05]  /*3a8b0*/  @!P0 BRA `(.L_x_12) ;  /* 0xfffffffc00f88947 */ /* 0x002fea000383ffff */
[----:B------:R-:W-:Y:S05]  /*3a8c0*/  BRA `(.L_x_11) ;  /* 0xfffffed400b47947 */ /* 0x000fea000383ffff */
        .weak           $__internal_0_$__cuda_sm10x_tcgen05_guardrail_trap_col_being_dealloced_not_returned_by_alloc
        .type           $__internal_0_$__cuda_sm10x_tcgen05_guardrail_trap_col_being_dealloced_not_returned_by_alloc,@function
        .size           $__internal_0_$__cuda_sm10x_tcgen05_guardrail_trap_col_being_dealloced_not_returned_by_alloc,($__internal_1_$__cuda_sm10x_tcgen05_guardrail_trap_phase_invalid_during_alloc - $__internal_0_$__cuda_sm10x_tcgen05_guardrail_trap_col_being_dealloced_not_returned_by_alloc)
$__internal_0_$__cuda_sm10x_tcgen05_guardrail_trap_col_being_dealloced_not_returned_by_alloc:
[----:B------:R-:W-:Y:S05]  /*3a8d0*/  BPT.TRAP 0x1 ;  /* 0x000000040000795c */ /* 0x000fea0000300000 */
[----:B------:R-:W-:-:S04]  /*3a8e0*/  IMAD.MOV.U32 R3, RZ, RZ, 0x0 ;  /* 0x00000000ff037424 */ /* 0x000fc800078e00ff */
[----:B------:R-:W-:Y:S05]  /*3a8f0*/  RET.REL.NODEC R2 `(matmul_kernel) ;  /* 0xfffffc5402c07950 */ /* 0x000fea0003c3ffff */
        .weak           $__internal_1_$__cuda_sm10x_tcgen05_guardrail_trap_phase_invalid_during_alloc
        .type           $__internal_1_$__cuda_sm10x_tcgen05_guardrail_trap_phase_invalid_during_alloc,@function
        .size           $__internal_1_$__cuda_sm10x_tcgen05_guardrail_trap_phase_invalid_during_alloc,($__internal_2_$__cuda_sm10x_tcgen05_guardrail_trap_unallocated_columns_being_dealloced - $__internal_1_$__cuda_sm10x_tcgen05_guardrail_trap_phase_invalid_during_alloc)
$__internal_1_$__cuda_sm10x_tcgen05_guardrail_trap_phase_invalid_during_alloc:
[----:B------:R-:W-:Y:S05]  /*3a900*/  BPT.TRAP 0x1 ;  /* 0x000000040000795c */ /* 0x000fea0000300000 */
[----:B------:R-:W-:-:S04]  /*3a910*/  IMAD.MOV.U32 R3, RZ, RZ, 0x0 ;  /* 0x00000000ff037424 */ /* 0x000fc800078e00ff */
[----:B------:R-:W-:Y:S05]  /*3a920*/  RET.REL.NODEC R2 `(matmul_kernel) ;  /* 0xfffffc5402b47950 */ /* 0x000fea0003c3ffff */
        .weak           $__internal_2_$__cuda_sm10x_tcgen05_guardrail_trap_unallocated_columns_being_dealloced
        .type           $__internal_2_$__cuda_sm10x_tcgen05_guardrail_trap_unallocated_columns_being_dealloced,@function
        .size           $__internal_2_$__cuda_sm10x_tcgen05_guardrail_trap_unallocated_columns_being_dealloced,(.L_x_20 - $__internal_2_$__cuda_sm10x_tcgen05_guardrail_trap_unallocated_columns_being_dealloced)
$__internal_2_$__cuda_sm10x_tcgen05_guardrail_trap_unallocated_columns_being_dealloced:
[----:B------:R-:W-:Y:S05]  /*3a930*/  BPT.TRAP 0x1 ;  /* 0x000000040000795c */ /* 0x000fea0000300000 */
[----:B------:R-:W-:-:S04]  /*3a940*/  IMAD.MOV.U32 R3, RZ, RZ, 0x0 ;  /* 0x00000000ff037424 */ /* 0x000fc800078e00ff */
[----:B------:R-:W-:Y:S05]  /*3a950*/  RET.REL.NODEC R2 `(matmul_kernel) ;  /* 0xfffffc5402a87950 */ /* 0x000fea0003c3ffff */
.L_x_17:
[----:B------:R-:W-:-:S00]  /*3a960*/  BRA `(.L_x_17) ;  /* 0xfffffffc00fc7947 */ /* 0x000fc0000383ffff */
[----:B------:R-:W-:-:S00]  /*3a970*/  NOP ;  /* 0x0000000000007918 */ /* 0x000fc00000000000 */
        /* <DEDUP_REMOVED lines=8> */
.L_x_20:


//--------------------- .nv.shared.matmul_kernel  --------------------------
	.section	.nv.shared.matmul_kernel,"aw",@nobits
	.sectionflags	@""
	.align	16
	.zero		1024


//--------------------- .nv.shared.reserved.0     --------------------------
	.section	.nv.shared.reserved.0,"aw",@nobits
	.align	8
	.weak		__nv_reservedSMEM_offset_0_alias
	.size		__nv_reservedSMEM_offset_0_alias, 0, 64
	.other		__nv_reservedSMEM_offset_0_alias,@"STO_CUDA_RESERVED_SHARED STV_DEFAULT"
__nv_reservedSMEM_offset_0_alias:
	.zero		0
.nv.shared.reserved.0:
	.zero		64
	.weak		__nv_reservedSMEM_allocation_phase
	.type		__nv_reservedSMEM_allocation_phase,@object
	.size		__nv_reservedSMEM_allocation_phase,(.L_0 - __nv_reservedSMEM_allocation_phase)
__nv_reservedSMEM_allocation_phase:
	.zero		1
.L_0:
	.zero		7
	.weak		__nv_reservedSMEM_devtool_atexit_pc
	.type		__nv_reservedSMEM_devtool_atexit_pc,@object
	.size		__nv_reservedSMEM_devtool_atexit_pc,(__nv_reservedSMEM_allocation_mask - __nv_reservedSMEM_devtool_atexit_pc)
__nv_reservedSMEM_devtool_atexit_pc:
	.zero		8
	.weak		__nv_reservedSMEM_allocation_mask
	.type		__nv_reservedSMEM_allocation_mask,@object
	.size		__nv_reservedSMEM_allocation_mask,(.L_2 - __nv_reservedSMEM_allocation_mask)
__nv_reservedSMEM_allocation_mask:
	.zero		4
.L_2:


//--------------------- .nv.constant0.matmul_kernel --------------------------
	.section	.nv.constant0.matmul_kernel,"a",@progbits
	.sectionflags	@""
	.align	4
.nv.constant0.matmul_kernel:
	.zero		976


//--------------------- SYMBOLS --------------------------

	.type		.nv.reservedSmem.offset0,@object
	.size		.nv.reservedSmem.offset0,0x4
	.type		.nv.reservedSmem.cap,@object
	.size		.nv.reservedSmem.cap,0x4
